	.target	sm_100a

	.elftype	@"ET_EXEC"


//--------------------- .note.nv.tkinfo           --------------------------
	.section	.note.nv.tkinfo,"",@"SHT_NOTE"
	.sectionflags	@"SHF_NOTE_NV_TKINFO"
	.tkinfo
        /*0018*/ 	.word	0x00000002
        /*0030*/ 	.string	""
        /*0030*/ 	.string	"ptxas"
        /*0030*/ 	.string	"Cuda compilation tools, release 13.0, V13.0.88"
        /*0030*/ 	.string	"Build cuda_13.0.r13.0/compiler.36424714_0"
        /*0030*/ 	.string	"-arch sm_100a -m 64 "



//--------------------- .note.nv.cuinfo           --------------------------
	.section	.note.nv.cuinfo,"",@"SHT_NOTE"
	.sectionflags	@"SHF_NOTE_NV_CUINFO"
        /*0018*/ 	.short	0x0002
        /*001a*/ 	.short	0x0064
        /*001c*/ 	.short	0x0082
	.zero		2


//--------------------- .nv.info                  --------------------------
	.section	.nv.info,"",@"SHT_CUDA_INFO"
	.align	4


	//----- nvinfo : EIATTR_REGCOUNT
	.align		4
        /*0000*/ 	.byte	0x04, 0x2f
        /*0002*/ 	.short	(.L_19 - .L_18)
	.align		4
.L_18:
        /*0004*/ 	.word	index@(_ZN7cutlass13device_kernelINS_4conv6kernel13ConvUniversalINS1_16ConvProblemShapeILNS1_8OperatorE2ELi3EEENS1_10collective14CollectiveConvINS1_47MainloopSm100TmaUmmaWarpSpecializedImplicitGemmILS5_2ELi12ELi3ELi1ELi2EN4cute5tupleIJNSA_1CILi1EEESD_SD_EEEEENSB_IJNSC_ILi128EEENSB_IJSG_EEENSB_IJNSC_ILi32EEEEEEEEENS_10bfloat16_tESL_NSA_8TiledMMAINSA_8MMA_AtomIJNSA_20SM100_MMA_F16BF16_SSISL_SL_fLi128ELi128ELNSA_4UMMA5MajorE1ELSQ_1ELNSP_7ScaleInE0ELSR_0EEEEEENSA_6LayoutISE_NSB_IJNSC_ILi0EEESV_SV_EEEEENSB_IJNSA_10UnderscoreESY_SY_EEEEENS7_6detail27Sm100ImplicitGemmTileTraitsINSA_13SM90_TMA_LOADENSA_14ComposedLayoutINSA_7SwizzleILi3ELi4ELi3EEENSA_18smem_ptr_flag_bitsILi16EEENSU_INSB_IJNSC_ILi64EEENSC_ILi8EEEEEENSB_IJSD_S19_EEEEEEEvEENS12_INSA_20SM90_TMA_LOAD_IM2COLES1E_vEEEENS_8epilogue10collective18CollectiveEpilogueINS1J_23Sm100TmaWarpSpecializedILi4ELi2ELi32ELb1ELb0EEEJSK_NSB_IJNSU_ISG_SD_EENSU_ISI_SD_EEEEESL_NSB_IJlNSB_IJSD_lllEEESV_EEESL_S1S_NS1J_6fusion15FusionCallbacksIS1N_NS1T_17LinearCombinationISL_fSL_fLNS_15FloatRoundStyleE2EEESK_S1Q_JEEENSA_5SM1004TMEM4LOAD26SM100_TMEM_LOAD_32dp32b32xES13_NS14_INS15_ILi2ELi4ELi3EEES18_NSU_INSB_IJS1A_SI_EEENSB_IJSI_SD_EEEEEEENSA_39AutoVectorizingCopyWithAssumedAlignmentILi128EEENSA_14SM90_TMA_STOREES27_S29_S29_EEEvvEEEEvNT_6ParamsE)
        /*0008*/ 	.word	0x0000007a


	//----- nvinfo : EIATTR_FRAME_SIZE
	.align		4
.L_19:
        /*000c*/ 	.byte	0x04, 0x11
        /*000e*/ 	.short	(.L_21 - .L_20)
	.align		4
.L_20:
        /*0010*/ 	.word	index@($__internal_2_$__cuda_sm10x_tcgen05_guardrail_trap_unallocated_columns_being_dealloced)
        /*0014*/ 	.word	0x00000008


	//----- nvinfo : EIATTR_FRAME_SIZE
	.align		4
.L_21:
        /*0018*/ 	.byte	0x04, 0x11
        /*001a*/ 	.short	(.L_23 - .L_22)
	.align		4
.L_22:
        /*001c*/ 	.word	index@($__internal_1_$__cuda_sm10x_tcgen05_guardrail_trap_phase_invalid_during_alloc)
        /*0020*/ 	.word	0x00000008


	//----- nvinfo : EIATTR_FRAME_SIZE
	.align		4
.L_23:
        /*0024*/ 	.byte	0x04, 0x11
        /*0026*/ 	.short	(.L_25 - .L_24)
	.align		4
.L_24:
        /*0028*/ 	.word	index@($__internal_0_$__cuda_sm10x_tcgen05_guardrail_trap_col_being_dealloced_not_returned_by_alloc)
        /*002c*/ 	.word	0x00000008


	//----- nvinfo : EIATTR_FRAME_SIZE
	.align		4
.L_25:
        /*0030*/ 	.byte	0x04, 0x11
        /*0032*/ 	.short	(.L_27 - .L_26)
	.align		4
.L_26:
        /*0034*/ 	.word	index@(_ZN7cutlass13device_kernelINS_4conv6kernel13ConvUniversalINS1_16ConvProblemShapeILNS1_8OperatorE2ELi3EEENS1_10collective14CollectiveConvINS1_47MainloopSm100TmaUmmaWarpSpecializedImplicitGemmILS5_2ELi12ELi3ELi1ELi2EN4cute5tupleIJNSA_1CILi1EEESD_SD_EEEEENSB_IJNSC_ILi128EEENSB_IJSG_EEENSB_IJNSC_ILi32EEEEEEEEENS_10bfloat16_tESL_NSA_8TiledMMAINSA_8MMA_AtomIJNSA_20SM100_MMA_F16BF16_SSISL_SL_fLi128ELi128ELNSA_4UMMA5MajorE1ELSQ_1ELNSP_7ScaleInE0ELSR_0EEEEEENSA_6LayoutISE_NSB_IJNSC_ILi0EEESV_SV_EEEEENSB_IJNSA_10UnderscoreESY_SY_EEEEENS7_6detail27Sm100ImplicitGemmTileTraitsINSA_13SM90_TMA_LOADENSA_14ComposedLayoutINSA_7SwizzleILi3ELi4ELi3EEENSA_18smem_ptr_flag_bitsILi16EEENSU_INSB_IJNSC_ILi64EEENSC_ILi8EEEEEENSB_IJSD_S19_EEEEEEEvEENS12_INSA_20SM90_TMA_LOAD_IM2COLES1E_vEEEENS_8epilogue10collective18CollectiveEpilogueINS1J_23Sm100TmaWarpSpecializedILi4ELi2ELi32ELb1ELb0EEEJSK_NSB_IJNSU_ISG_SD_EENSU_ISI_SD_EEEEESL_NSB_IJlNSB_IJSD_lllEEESV_EEESL_S1S_NS1J_6fusion15FusionCallbacksIS1N_NS1T_17LinearCombinationISL_fSL_fLNS_15FloatRoundStyleE2EEESK_S1Q_JEEENSA_5SM1004TMEM4LOAD26SM100_TMEM_LOAD_32dp32b32xES13_NS14_INS15_ILi2ELi4ELi3EEES18_NSU_INSB_IJS1A_SI_EEENSB_IJSI_SD_EEEEEEENSA_39AutoVectorizingCopyWithAssumedAlignmentILi128EEENSA_14SM90_TMA_STOREES27_S29_S29_EEEvvEEEEvNT_6ParamsE)
        /*0038*/ 	.word	0x00000008


	//----- nvinfo : EIATTR_MIN_STACK_SIZE
	.align		4
.L_27:
        /*003c*/ 	.byte	0x04, 0x12
        /*003e*/ 	.short	(.L_29 - .L_28)
	.align		4
.L_28:
        /*0040*/ 	.word	index@(_ZN7cutlass13device_kernelINS_4conv6kernel13ConvUniversalINS1_16ConvProblemShapeILNS1_8OperatorE2ELi3EEENS1_10collective14CollectiveConvINS1_47MainloopSm100TmaUmmaWarpSpecializedImplicitGemmILS5_2ELi12ELi3ELi1ELi2EN4cute5tupleIJNSA_1CILi1EEESD_SD_EEEEENSB_IJNSC_ILi128EEENSB_IJSG_EEENSB_IJNSC_ILi32EEEEEEEEENS_10bfloat16_tESL_NSA_8TiledMMAINSA_8MMA_AtomIJNSA_20SM100_MMA_F16BF16_SSISL_SL_fLi128ELi128ELNSA_4UMMA5MajorE1ELSQ_1ELNSP_7ScaleInE0ELSR_0EEEEEENSA_6LayoutISE_NSB_IJNSC_ILi0EEESV_SV_EEEEENSB_IJNSA_10UnderscoreESY_SY_EEEEENS7_6detail27Sm100ImplicitGemmTileTraitsINSA_13SM90_TMA_LOADENSA_14ComposedLayoutINSA_7SwizzleILi3ELi4ELi3EEENSA_18smem_ptr_flag_bitsILi16EEENSU_INSB_IJNSC_ILi64EEENSC_ILi8EEEEEENSB_IJSD_S19_EEEEEEEvEENS12_INSA_20SM90_TMA_LOAD_IM2COLES1E_vEEEENS_8epilogue10collective18CollectiveEpilogueINS1J_23Sm100TmaWarpSpecializedILi4ELi2ELi32ELb1ELb0EEEJSK_NSB_IJNSU_ISG_SD_EENSU_ISI_SD_EEEEESL_NSB_IJlNSB_IJSD_lllEEESV_EEESL_S1S_NS1J_6fusion15FusionCallbacksIS1N_NS1T_17LinearCombinationISL_fSL_fLNS_15FloatRoundStyleE2EEESK_S1Q_JEEENSA_5SM1004TMEM4LOAD26SM100_TMEM_LOAD_32dp32b32xES13_NS14_INS15_ILi2ELi4ELi3EEES18_NSU_INSB_IJS1A_SI_EEENSB_IJSI_SD_EEEEEEENSA_39AutoVectorizingCopyWithAssumedAlignmentILi128EEENSA_14SM90_TMA_STOREES27_S29_S29_EEEvvEEEEvNT_6ParamsE)
        /*0044*/ 	.word	0x00000008
.L_29:


//--------------------- .nv.compat                --------------------------
	.section	.nv.compat,"",@"SHT_CUDA_COMPAT_INFO"
	.align	4
        /*0000*/ 	.byte	0x02, 0x09, 0x01, 0x00, 0x02, 0x02, 0x02, 0x00, 0x02, 0x05, 0x05, 0x00, 0x03, 0x07, 0x01, 0x01
        /*0010*/ 	.byte	0x02, 0x03, 0x01, 0x00, 0x02, 0x06, 0x01, 0x00, 0x04, 0x0b, 0x08, 0x00, 0x09, 0x00, 0x00, 0x00
        /*0020*/ 	.byte	0x00, 0x00, 0x00, 0x00


//--------------------- .nv.info._ZN7cutlass13device_kernelINS_4conv6kernel13ConvUniversalINS1_16ConvProblemShapeILNS1_8OperatorE2ELi3EEENS1_10collective14CollectiveConvINS1_47MainloopSm100TmaUmmaWarpSpecializedImplicitGemmILS5_2ELi12ELi3ELi1ELi2EN4cute5tupleIJNSA_1CILi1EEESD_SD_EEEEENSB_IJNSC_ILi128EEENSB_IJSG_EEENSB_IJNSC_ILi32EEEEEEEEENS_10bfloat16_tESL_NSA_8TiledMMAINSA_8MMA_AtomIJNSA_20SM100_MMA_F16BF16_SSISL_SL_fLi128ELi128ELNSA_4UMMA5MajorE1ELSQ_1ELNSP_7ScaleInE0ELSR_0EEEEEENSA_6LayoutISE_NSB_IJNSC_ILi0EEESV_SV_EEEEENSB_IJNSA_10UnderscoreESY_SY_EEEEENS7_6detail27Sm100ImplicitGemmTileTraitsINSA_13SM90_TMA_LOADENSA_14ComposedLayoutINSA_7SwizzleILi3ELi4ELi3EEENSA_18smem_ptr_flag_bitsILi16EEENSU_INSB_IJNSC_ILi64EEENSC_ILi8EEEEEENSB_IJSD_S19_EEEEEEEvEENS12_INSA_20SM90_TMA_LOAD_IM2COLES1E_vEEEENS_8epilogue10collective18CollectiveEpilogueINS1J_23Sm100TmaWarpSpecializedILi4ELi2ELi32ELb1ELb0EEEJSK_NSB_IJNSU_ISG_SD_EENSU_ISI_SD_EEEEESL_NSB_IJlNSB_IJSD_lllEEESV_EEESL_S1S_NS1J_6fusion15FusionCallbacksIS1N_NS1T_17LinearCombinationISL_fSL_fLNS_15FloatRoundStyleE2EEESK_S1Q_JEEENSA_5SM1004TMEM4LOAD26SM100_TMEM_LOAD_32dp32b32xES13_NS14_INS15_ILi2ELi4ELi3EEES18_NSU_INSB_IJS1A_SI_EEENSB_IJSI_SD_EEEEEEENSA_39AutoVectorizingCopyWithAssumedAlignmentILi128EEENSA_14SM90_TMA_STOREES27_S29_S29_EEEvvEEEEvNT_6ParamsE --------------------------
	.section	.nv.info._ZN7cutlass13device_kernelINS_4conv6kernel13ConvUniversalINS1_16ConvProblemShapeILNS1_8OperatorE2ELi3EEENS1_10collective14CollectiveConvINS1_47MainloopSm100TmaUmmaWarpSpecializedImplicitGemmILS5_2ELi12ELi3ELi1ELi2EN4cute5tupleIJNSA_1CILi1EEESD_SD_EEEEENSB_IJNSC_ILi128EEENSB_IJSG_EEENSB_IJNSC_ILi32EEEEEEEEENS_10bfloat16_tESL_NSA_8TiledMMAINSA_8MMA_AtomIJNSA_20SM100_MMA_F16BF16_SSISL_SL_fLi128ELi128ELNSA_4UMMA5MajorE1ELSQ_1ELNSP_7ScaleInE0ELSR_0EEEEEENSA_6LayoutISE_NSB_IJNSC_ILi0EEESV_SV_EEEEENSB_IJNSA_10UnderscoreESY_SY_EEEEENS7_6detail27Sm100ImplicitGemmTileTraitsINSA_13SM90_TMA_LOADENSA_14ComposedLayoutINSA_7SwizzleILi3ELi4ELi3EEENSA_18smem_ptr_flag_bitsILi16EEENSU_INSB_IJNSC_ILi64EEENSC_ILi8EEEEEENSB_IJSD_S19_EEEEEEEvEENS12_INSA_20SM90_TMA_LOAD_IM2COLES1E_vEEEENS_8epilogue10collective18CollectiveEpilogueINS1J_23Sm100TmaWarpSpecializedILi4ELi2ELi32ELb1ELb0EEEJSK_NSB_IJNSU_ISG_SD_EENSU_ISI_SD_EEEEESL_NSB_IJlNSB_IJSD_lllEEESV_EEESL_S1S_NS1J_6fusion15FusionCallbacksIS1N_NS1T_17LinearCombinationISL_fSL_fLNS_15FloatRoundStyleE2EEESK_S1Q_JEEENSA_5SM1004TMEM4LOAD26SM100_TMEM_LOAD_32dp32b32xES13_NS14_INS15_ILi2ELi4ELi3EEES18_NSU_INSB_IJS1A_SI_EEENSB_IJSI_SD_EEEEEEENSA_39AutoVectorizingCopyWithAssumedAlignmentILi128EEENSA_14SM90_TMA_STOREES27_S29_S29_EEEvvEEEEvNT_6ParamsE,"",@"SHT_CUDA_INFO"
	.sectionflags	@""
	.align	4


	//----- nvinfo : EIATTR_CUDA_API_VERSION
	.align		4
        /*0000*/ 	.byte	0x04, 0x37
        /*0002*/ 	.short	(.L_31 - .L_30)
.L_30:
        /*0004*/ 	.word	0x00000082


	//----- nvinfo : EIATTR_KPARAM_INFO
	.align		4
.L_31:
        /*0008*/ 	.byte	0x04, 0x17
        /*000a*/ 	.short	(.L_33 - .L_32)
.L_32:
        /*000c*/ 	.word	0x00000000
        /*0010*/ 	.short	0x0000
        /*0012*/ 	.short	0x0000
        /*0014*/ 	.byte	0x00, 0xf0, 0x01, 0x24


	//----- nvinfo : EIATTR_AT_ENTRY_FRAGMENTS
	.align		4
.L_33:
        /*0018*/ 	.byte	0x04, 0x4f
        /*001a*/ 	.short	(.L_35 - .L_34)


	//   ....[0]....
.L_34:
        /*001c*/ 	.word	0x00000006


	//----- nvinfo : EIATTR_RESERVED_SMEM_USED
	.align		4
.L_35:
        /*0020*/ 	.byte	0x01, 0x41
	.zero		2


	//----- nvinfo : EIATTR_SPARSE_MMA_MASK
	.align		4
        /*0024*/ 	.byte	0x03, 0x50
        /*0026*/ 	.short	0x0000


	//----- nvinfo : EIATTR_TCGEN05_1CTA_USED
	.align		4
        /*0028*/ 	.byte	0x01, 0x51
	.zero		2


	//----- nvinfo : EIATTR_MAXREG_COUNT
	.align		4
        /*002c*/ 	.byte	0x03, 0x1b
        /*002e*/ 	.short	0x00ff


	//----- nvinfo : EIATTR_NUM_BARRIERS
	.align		4
        /*0030*/ 	.byte	0x02, 0x4c
        /*0032*/ 	.byte	0x07
	.zero		1


	//----- nvinfo : EIATTR_EXTERNS
	.align		4
        /*0034*/ 	.byte	0x04, 0x0f
        /*0036*/ 	.short	(.L_37 - .L_36)


	//   ....[0]....
	.align		4
.L_36:
        /*0038*/ 	.word	index@(__assertfail)


	//----- nvinfo : EIATTR_MERCURY_ISA_VERSION
	.align		4
.L_37:
        /*003c*/ 	.byte	0x03, 0x5f
        /*003e*/ 	.short	0x0101


	//----- nvinfo : EIATTR_INT_WARP_WIDE_INSTR_OFFSETS
	.align		4
        /*0040*/ 	.byte	0x04, 0x31
        /*0042*/ 	.short	(.L_39 - .L_38)


	//   ....[0]....
.L_38:
        /*0044*/ 	.word	0x000046d0


	//   ....[1]....
        /*0048*/ 	.word	0x000046f0


	//   ....[2]....
        /*004c*/ 	.word	0x00004720


	//   ....[3]....
        /*0050*/ 	.word	0x000059a0


	//   ....[4]....
        /*0054*/ 	.word	0x00005a00


	//   ....[5]....
        /*0058*/ 	.word	0x00005b00


	//   ....[6]....
        /*005c*/ 	.word	0x00005b80


	//   ....[7]....
        /*0060*/ 	.word	0x00005c60


	//   ....[8]....
        /*0064*/ 	.word	0x00005cf0


	//   ....[9]....
        /*0068*/ 	.word	0x00005de0


	//   ....[10]....
        /*006c*/ 	.word	0x00005e90


	//----- nvinfo : EIATTR_COOP_GROUP_MASK_REGIDS
	.align		4
.L_39:
        /*0070*/ 	.byte	0x04, 0x29
        /*0072*/ 	.short	(.L_41 - .L_40)


	//   ....[0]....
.L_40:
        /*0074*/ 	.word	0xffffffff


	//   ....[1]....
        /*0078*/ 	.word	0xffffffff


	//   ....[2]....
        /*007c*/ 	.word	0xffffffff


	//   ....[3]....
        /*0080*/ 	.word	0xffffffff


	//   ....[4]....
        /*0084*/ 	.word	0xffffffff


	//   ....[5]....
        /*0088*/ 	.word	0xffffffff


	//   ....[6]....
        /*008c*/ 	.word	0xffffffff


	//   ....[7]....
        /*0090*/ 	.word	0xffffffff


	//   ....[8]....
        /*0094*/ 	.word	0xffffffff


	//   ....[9]....
        /*0098*/ 	.word	0xffffffff


	//   ....[10]....
        /*009c*/ 	.word	0xffffffff


	//   ....[11]....
        /*00a0*/ 	.word	0xffffffff


	//----- nvinfo : EIATTR_COOP_GROUP_INSTR_OFFSETS
	.align		4
.L_41:
        /*00a4*/ 	.byte	0x04, 0x28
        /*00a6*/ 	.short	(.L_43 - .L_42)


	//   ....[0]....
.L_42:
        /*00a8*/ 	.word	0x00000090


	//   ....[1]....
        /*00ac*/ 	.word	0x00000500


	//   ....[2]....
        /*00b0*/ 	.word	0x000007a0


	//   ....[3]....
        /*00b4*/ 	.word	0x00000940


	//   ....[4]....
        /*00b8*/ 	.word	0x00000a40


	//   ....[5]....
        /*00bc*/ 	.word	0x00000b90


	//   ....[6]....
        /*00c0*/ 	.word	0x000029d0


	//   ....[7]....
        /*00c4*/ 	.word	0x00003b20


	//   ....[8]....
        /*00c8*/ 	.word	0x00003d30


	//   ....[9]....
        /*00cc*/ 	.word	0x00003d60


	//   ....[10]....
        /*00d0*/ 	.word	0x000045b0


	//   ....[11]....
        /*00d4*/ 	.word	0x000047f0


	//----- nvinfo : EIATTR_VRC_CTA_INIT_COUNT
	.align		4
.L_43:
        /*00d8*/ 	.byte	0x02, 0x4a
        /*00da*/ 	.byte	0x80
	.zero		1


	//----- nvinfo : EIATTR_SYSCALL_OFFSETS
	.align		4
        /*00dc*/ 	.byte	0x04, 0x46
        /*00de*/ 	.short	(.L_45 - .L_44)


	//   ....[0]....
.L_44:
        /*00e0*/ 	.word	0x000070e0


	//   ....[1]....
        /*00e4*/ 	.word	0x000071d0


	//   ....[2]....
        /*00e8*/ 	.word	0x000079a0


	//   ....[3]....
        /*00ec*/ 	.word	0x00008620


	//   ....[4]....
        /*00f0*/ 	.word	0x00009260


	//   ....[5]....
        /*00f4*/ 	.word	0x00009e90


	//----- nvinfo : EIATTR_MBARRIER_INSTR_OFFSETS
	.align		4
.L_45:
        /*00f8*/ 	.byte	0x04, 0x39
        /*00fa*/ 	.short	(.L_47 - .L_46)


	//   ....[0]....
.L_46:
        /*00fc*/ 	.word	0x00000600
        /*0100*/ 	.word	0x000000ff
        /*0104*/ 	.word	0x00000000
        /*0108*/ 	.short	0x0100
        /*010a*/ 	.byte	0x04
	.zero		1


	//   ....[1]....
        /*010c*/ 	.word	0x00000610
        /*0110*/ 	.word	0x000000ff
        /*0114*/ 	.word	0x00000060
        /*0118*/ 	.short	0x0100
        /*011a*/ 	.byte	0x04
	.zero		1


	//   ....[2]....
        /*011c*/ 	.word	0x00000620
        /*0120*/ 	.word	0x000000ff
        /*0124*/ 	.word	0x00000008
        /*0128*/ 	.short	0x0100
        /*012a*/ 	.byte	0x04
	.zero		1


	//   ....[3]....
        /*012c*/ 	.word	0x00000630
        /*0130*/ 	.word	0x000000ff
        /*0134*/ 	.word	0x00000068
        /*0138*/ 	.short	0x0100
        /*013a*/ 	.byte	0x04
	.zero		1


	//   ....[4]....
        /*013c*/ 	.word	0x00000640
        /*0140*/ 	.word	0x000000ff
        /*0144*/ 	.word	0x00000010
        /*0148*/ 	.short	0x0100
        /*014a*/ 	.byte	0x04
	.zero		1


	//   ....[5]....
        /*014c*/ 	.word	0x00000650
        /*0150*/ 	.word	0x000000ff
        /*0154*/ 	.word	0x00000070
        /*0158*/ 	.short	0x0100
        /*015a*/ 	.byte	0x04
	.zero		1


	//   ....[6]....
        /*015c*/ 	.word	0x00000660
        /*0160*/ 	.word	0x000000ff
        /*0164*/ 	.word	0x00000018
        /*0168*/ 	.short	0x0100
        /*016a*/ 	.byte	0x04
	.zero		1


	//   ....[7]....
        /*016c*/ 	.word	0x00000670
        /*0170*/ 	.word	0x000000ff
        /*0174*/ 	.word	0x00000078
        /*0178*/ 	.short	0x0100
        /*017a*/ 	.byte	0x04
	.zero		1


	//   ....[8]....
        /*017c*/ 	.word	0x00000680
        /*0180*/ 	.word	0x000000ff
        /*0184*/ 	.word	0x00000020
        /*0188*/ 	.short	0x0100
        /*018a*/ 	.byte	0x04
	.zero		1


	//   ....[9]....
        /*018c*/ 	.word	0x00000690
        /*0190*/ 	.word	0x000000ff
        /*0194*/ 	.word	0x00000080
        /*0198*/ 	.short	0x0100
        /*019a*/ 	.byte	0x04
	.zero		1


	//   ....[10]....
        /*019c*/ 	.word	0x000006a0
        /*01a0*/ 	.word	0x000000ff
        /*01a4*/ 	.word	0x00000028
        /*01a8*/ 	.short	0x0100
        /*01aa*/ 	.byte	0x04
	.zero		1


	//   ....[11]....
        /*01ac*/ 	.word	0x000006b0
        /*01b0*/ 	.word	0x000000ff
        /*01b4*/ 	.word	0x00000088
        /*01b8*/ 	.short	0x0100
        /*01ba*/ 	.byte	0x04
	.zero		1


	//   ....[12]....
        /*01bc*/ 	.word	0x000006c0
        /*01c0*/ 	.word	0x000000ff
        /*01c4*/ 	.word	0x00000030
        /*01c8*/ 	.short	0x0100
        /*01ca*/ 	.byte	0x04
	.zero		1


	//   ....[13]....
        /*01cc*/ 	.word	0x000006d0
        /*01d0*/ 	.word	0x000000ff
        /*01d4*/ 	.word	0x00000090
        /*01d8*/ 	.short	0x0100
        /*01da*/ 	.byte	0x04
	.zero		1


	//   ....[14]....
        /*01dc*/ 	.word	0x000006e0
        /*01e0*/ 	.word	0x000000ff
        /*01e4*/ 	.word	0x00000038
        /*01e8*/ 	.short	0x0100
        /*01ea*/ 	.byte	0x04
	.zero		1


	//   ....[15]....
        /*01ec*/ 	.word	0x000006f0
        /*01f0*/ 	.word	0x000000ff
        /*01f4*/ 	.word	0x00000098
        /*01f8*/ 	.short	0x0100
        /*01fa*/ 	.byte	0x04
	.zero		1


	//   ....[16]....
        /*01fc*/ 	.word	0x00000700
        /*0200*/ 	.word	0x000000ff
        /*0204*/ 	.word	0x00000040
        /*0208*/ 	.short	0x0100
        /*020a*/ 	.byte	0x04
	.zero		1


	//   ....[17]....
        /*020c*/ 	.word	0x00000710
        /*0210*/ 	.word	0x000000ff
        /*0214*/ 	.word	0x000000a0
        /*0218*/ 	.short	0x0100
        /*021a*/ 	.byte	0x04
	.zero		1


	//   ....[18]....
        /*021c*/ 	.word	0x00000720
        /*0220*/ 	.word	0x000000ff
        /*0224*/ 	.word	0x00000048
        /*0228*/ 	.short	0x0100
        /*022a*/ 	.byte	0x04
	.zero		1


	//   ....[19]....
        /*022c*/ 	.word	0x00000730
        /*0230*/ 	.word	0x000000ff
        /*0234*/ 	.word	0x000000a8
        /*0238*/ 	.short	0x0100
        /*023a*/ 	.byte	0x04
	.zero		1


	//   ....[20]....
        /*023c*/ 	.word	0x00000740
        /*0240*/ 	.word	0x000000ff
        /*0244*/ 	.word	0x00000050
        /*0248*/ 	.short	0x0100
        /*024a*/ 	.byte	0x04
	.zero		1


	//   ....[21]....
        /*024c*/ 	.word	0x00000750
        /*0250*/ 	.word	0x000000ff
        /*0254*/ 	.word	0x000000b0
        /*0258*/ 	.short	0x0100
        /*025a*/ 	.byte	0x04
	.zero		1


	//   ....[22]....
        /*025c*/ 	.word	0x00000760
        /*0260*/ 	.word	0x000000ff
        /*0264*/ 	.word	0x00000058
        /*0268*/ 	.short	0x0100
        /*026a*/ 	.byte	0x04
	.zero		1


	//   ....[23]....
        /*026c*/ 	.word	0x00000770
        /*0270*/ 	.word	0x000000ff
        /*0274*/ 	.word	0x000000b8
        /*0278*/ 	.short	0x0100
        /*027a*/ 	.byte	0x04
	.zero		1


	//   ....[24]....
        /*027c*/ 	.word	0x000008b0
        /*0280*/ 	.word	0x000000ff
        /*0284*/ 	.word	0x000000c0
        /*0288*/ 	.short	0x0100
        /*028a*/ 	.byte	0x04
	.zero		1


	//   ....[25]....
        /*028c*/ 	.word	0x000008c0
        /*0290*/ 	.word	0x000000ff
        /*0294*/ 	.word	0x000000e0
        /*0298*/ 	.short	0x0100
        /*029a*/ 	.byte	0x04
	.zero		1


	//   ....[26]....
        /*029c*/ 	.word	0x000008d0
        /*02a0*/ 	.word	0x000000ff
        /*02a4*/ 	.word	0x000000c8
        /*02a8*/ 	.short	0x0100
        /*02aa*/ 	.byte	0x04
	.zero		1


	//   ....[27]....
        /*02ac*/ 	.word	0x000008e0
        /*02b0*/ 	.word	0x000000ff
        /*02b4*/ 	.word	0x000000e8
        /*02b8*/ 	.short	0x0100
        /*02ba*/ 	.byte	0x04
	.zero		1


	//   ....[28]....
        /*02bc*/ 	.word	0x000008f0
        /*02c0*/ 	.word	0x000000ff
        /*02c4*/ 	.word	0x000000d0
        /*02c8*/ 	.short	0x0100
        /*02ca*/ 	.byte	0x04
	.zero		1


	//   ....[29]....
        /*02cc*/ 	.word	0x00000900
        /*02d0*/ 	.word	0x000000ff
        /*02d4*/ 	.word	0x000000f0
        /*02d8*/ 	.short	0x0100
        /*02da*/ 	.byte	0x04
	.zero		1


	//   ....[30]....
        /*02dc*/ 	.word	0x00000910
        /*02e0*/ 	.word	0x000000ff
        /*02e4*/ 	.word	0x000000d8
        /*02e8*/ 	.short	0x0100
        /*02ea*/ 	.byte	0x04
	.zero		1


	//   ....[31]....
        /*02ec*/ 	.word	0x00000920
        /*02f0*/ 	.word	0x000000ff
        /*02f4*/ 	.word	0x000000f8
        /*02f8*/ 	.short	0x0100
        /*02fa*/ 	.byte	0x04
	.zero		1


	//   ....[32]....
        /*02fc*/ 	.word	0x00000a10
        /*0300*/ 	.word	0x000000ff
        /*0304*/ 	.word	0x00000100
        /*0308*/ 	.short	0x0100
        /*030a*/ 	.byte	0x06
	.zero		1


	//   ....[33]....
        /*030c*/ 	.word	0x00000a20
        /*0310*/ 	.word	0x000000ff
        /*0314*/ 	.word	0x00000108
        /*0318*/ 	.short	0x0100
        /*031a*/ 	.byte	0x06
	.zero		1


	//   ....[34]....
        /*031c*/ 	.word	0x00000b60
        /*0320*/ 	.word	0x000000ff
        /*0324*/ 	.word	0x00000110
        /*0328*/ 	.short	0x0100
        /*032a*/ 	.byte	0x06
	.zero		1


	//   ....[35]....
        /*032c*/ 	.word	0x00000b70
        /*0330*/ 	.word	0x000000ff
        /*0334*/ 	.word	0x00000118
        /*0338*/ 	.short	0x0100
        /*033a*/ 	.byte	0x06
	.zero		1


	//   ....[36]....
        /*033c*/ 	.word	0x00000cc0
        /*0340*/ 	.word	0x000000ff
        /*0344*/ 	.word	0x00000120
        /*0348*/ 	.short	0x0100
        /*034a*/ 	.byte	0x04
	.zero		1


	//   ....[37]....
        /*034c*/ 	.word	0x00000cd0
        /*0350*/ 	.word	0x000000ff
        /*0354*/ 	.word	0x00000130
        /*0358*/ 	.short	0x0100
        /*035a*/ 	.byte	0x04
	.zero		1


	//   ....[38]....
        /*035c*/ 	.word	0x00000ce0
        /*0360*/ 	.word	0x000000ff
        /*0364*/ 	.word	0x00000128
        /*0368*/ 	.short	0x0100
        /*036a*/ 	.byte	0x04
	.zero		1


	//   ....[39]....
        /*036c*/ 	.word	0x00000cf0
        /*0370*/ 	.word	0x000000ff
        /*0374*/ 	.word	0x00000138
        /*0378*/ 	.short	0x0100
        /*037a*/ 	.byte	0x04
	.zero		1


	//   ....[40]....
        /*037c*/ 	.word	0x00001af0
        /*0380*/ 	.word	0x000000ff
        /*0384*/ 	.word	0x00000060
        /*0388*/ 	.short	0x010a
        /*038a*/ 	.byte	0x08
	.zero		1


	//   ....[41]....
        /*038c*/ 	.word	0x00001e90
        /*0390*/ 	.word	0x000000ff
        /*0394*/ 	.word	0x00000060
        /*0398*/ 	.short	0x010a
        /*039a*/ 	.byte	0x2d
	.zero		1


	//   ....[42]....
        /*039c*/ 	.word	0x00002000
        /*03a0*/ 	.word	0x000000ff
        /*03a4*/ 	.word	0x00000060
        /*03a8*/ 	.short	0x010a
        /*03aa*/ 	.byte	0x08
	.zero		1


	//   ....[43]....
        /*03ac*/ 	.word	0x00002330
        /*03b0*/ 	.word	0x000000ff
        /*03b4*/ 	.word	0x00000108
        /*03b8*/ 	.short	0x0101
        /*03ba*/ 	.byte	0x30
	.zero		1


	//   ....[44]....
        /*03bc*/ 	.word	0x00002360
        /*03c0*/ 	.word	0x000000ff
        /*03c4*/ 	.word	0x00000060
        /*03c8*/ 	.short	0x010a
        /*03ca*/ 	.byte	0x04
	.zero		1


	//   ....[45]....
        /*03cc*/ 	.word	0x00002540
        /*03d0*/ 	.word	0x000000ff
        /*03d4*/ 	.word	0x00000060
        /*03d8*/ 	.short	0x010a
        /*03da*/ 	.byte	0x29
	.zero		1


	//   ....[46]....
        /*03dc*/ 	.word	0x000026b0
        /*03e0*/ 	.word	0x000000ff
        /*03e4*/ 	.word	0x00000060
        /*03e8*/ 	.short	0x010a
        /*03ea*/ 	.byte	0x08
	.zero		1


	//   ....[47]....
        /*03ec*/ 	.word	0x000029e0
        /*03f0*/ 	.word	0x000000ff
        /*03f4*/ 	.word	0x00000110
        /*03f8*/ 	.short	0x010a
        /*03fa*/ 	.byte	0x30
	.zero		1


	//   ....[48]....
        /*03fc*/ 	.word	0x00002aa0
        /*0400*/ 	.word	0x000000ff
        /*0404*/ 	.word	0x00000000
        /*0408*/ 	.short	0x0101
        /*040a*/ 	.byte	0x04
	.zero		1


	//   ....[49]....
        /*040c*/ 	.word	0x00003090
        /*0410*/ 	.word	0x000000ff
        /*0414*/ 	.word	0x00000000
        /*0418*/ 	.short	0x010a
        /*041a*/ 	.byte	0x04
	.zero		1


	//   ....[50]....
        /*041c*/ 	.word	0x00003130
        /*0420*/ 	.word	0x000000ff
        /*0424*/ 	.word	0x00000000
        /*0428*/ 	.short	0x010a
        /*042a*/ 	.byte	0x05
	.zero		1


	//   ....[51]....
        /*042c*/ 	.word	0x000031d0
        /*0430*/ 	.word	0x000000ff
        /*0434*/ 	.word	0x00000000
        /*0438*/ 	.short	0x010a
        /*043a*/ 	.byte	0x05
	.zero		1


	//   ....[52]....
        /*043c*/ 	.word	0x00003270
        /*0440*/ 	.word	0x000000ff
        /*0444*/ 	.word	0x00000000
        /*0448*/ 	.short	0x010a
        /*044a*/ 	.byte	0x05
	.zero		1


	//   ....[53]....
        /*044c*/ 	.word	0x00003310
        /*0450*/ 	.word	0x000000ff
        /*0454*/ 	.word	0x00000000
        /*0458*/ 	.short	0x010a
        /*045a*/ 	.byte	0x05
	.zero		1


	//   ....[54]....
        /*045c*/ 	.word	0x000033b0
        /*0460*/ 	.word	0x000000ff
        /*0464*/ 	.word	0x00000000
        /*0468*/ 	.short	0x010a
        /*046a*/ 	.byte	0x05
	.zero		1


	//   ....[55]....
        /*046c*/ 	.word	0x00003450
        /*0470*/ 	.word	0x000000ff
        /*0474*/ 	.word	0x00000000
        /*0478*/ 	.short	0x010a
        /*047a*/ 	.byte	0x05
	.zero		1


	//   ....[56]....
        /*047c*/ 	.word	0x000034f0
        /*0480*/ 	.word	0x000000ff
        /*0484*/ 	.word	0x00000000
        /*0488*/ 	.short	0x010a
        /*048a*/ 	.byte	0x05
	.zero		1


	//   ....[57]....
        /*048c*/ 	.word	0x00003590
        /*0490*/ 	.word	0x000000ff
        /*0494*/ 	.word	0x00000000
        /*0498*/ 	.short	0x010a
        /*049a*/ 	.byte	0x05
	.zero		1


	//   ....[58]....
        /*049c*/ 	.word	0x00003630
        /*04a0*/ 	.word	0x000000ff
        /*04a4*/ 	.word	0x00000000
        /*04a8*/ 	.short	0x010a
        /*04aa*/ 	.byte	0x05
	.zero		1


	//   ....[59]....
        /*04ac*/ 	.word	0x000036d0
        /*04b0*/ 	.word	0x000000ff
        /*04b4*/ 	.word	0x00000000
        /*04b8*/ 	.short	0x010a
        /*04ba*/ 	.byte	0x05
	.zero		1


	//   ....[60]....
        /*04bc*/ 	.word	0x00003780
        /*04c0*/ 	.word	0x00000000
        /*04c4*/ 	.word	0x00000000
        /*04c8*/ 	.short	0x010a
        /*04ca*/ 	.byte	0xff
	.zero		1


	//   ....[61]....
        /*04cc*/ 	.word	0x000038d0
        /*04d0*/ 	.word	0x000000ff
        /*04d4*/ 	.word	0x00000118
        /*04d8*/ 	.short	0x010a
        /*04da*/ 	.byte	0x04
	.zero		1


	//   ....[62]....
        /*04dc*/ 	.word	0x00003970
        /*04e0*/ 	.word	0x000000ff
        /*04e4*/ 	.word	0x00000110
        /*04e8*/ 	.short	0x010a
        /*04ea*/ 	.byte	0x04
	.zero		1


	//   ....[63]....
        /*04ec*/ 	.word	0x00003a10
        /*04f0*/ 	.word	0x000000ff
        /*04f4*/ 	.word	0x00000000
        /*04f8*/ 	.short	0x0101
        /*04fa*/ 	.byte	0x05
	.zero		1


	//   ....[64]....
        /*04fc*/ 	.word	0x00003a50
        /*0500*/ 	.word	0x000000ff
        /*0504*/ 	.word	0x00000118
        /*0508*/ 	.short	0x0106
        /*050a*/ 	.byte	0x04
	.zero		1


	//   ....[65]....
        /*050c*/ 	.word	0x00003a90
        /*0510*/ 	.word	0x00000000
        /*0514*/ 	.word	0x00000118
        /*0518*/ 	.short	0x010a
        /*051a*/ 	.byte	0xff
	.zero		1


	//   ....[66]....
        /*051c*/ 	.word	0x00003fb0
        /*0520*/ 	.word	0x000000ff
        /*0524*/ 	.word	0x00000110
        /*0528*/ 	.short	0x010a
        /*052a*/ 	.byte	0x13
	.zero		1


	//   ....[67]....
        /*052c*/ 	.word	0x00004060
        /*0530*/ 	.word	0x000000ff
        /*0534*/ 	.word	0x00000000
        /*0538*/ 	.short	0x0101
        /*053a*/ 	.byte	0x1e
	.zero		1


	//   ....[68]....
        /*053c*/ 	.word	0x00004070
        /*0540*/ 	.word	0x000000ff
        /*0544*/ 	.word	0x00000130
        /*0548*/ 	.short	0x010a
        /*054a*/ 	.byte	0x17
	.zero		1


	//   ....[69]....
        /*054c*/ 	.word	0x00004100
        /*0550*/ 	.word	0x000000ff
        /*0554*/ 	.word	0x00000000
        /*0558*/ 	.short	0x010a
        /*055a*/ 	.byte	0x04
	.zero		1


	//   ....[70]....
        /*055c*/ 	.word	0x000041a0
        /*0560*/ 	.word	0x000000ff
        /*0564*/ 	.word	0x00000000
        /*0568*/ 	.short	0x010a
        /*056a*/ 	.byte	0x0f
	.zero		1


	//   ....[71]....
        /*056c*/ 	.word	0x000042e0
        /*0570*/ 	.word	0x000000ff
        /*0574*/ 	.word	0x00000000
        /*0578*/ 	.short	0x010a
        /*057a*/ 	.byte	0x04
	.zero		1


	//   ....[72]....
        /*057c*/ 	.word	0x00004500
        /*0580*/ 	.word	0x000000ff
        /*0584*/ 	.word	0x00000000
        /*0588*/ 	.short	0x010a
        /*058a*/ 	.byte	0x04
	.zero		1


	//   ....[73]....
        /*058c*/ 	.word	0x00004590
        /*0590*/ 	.word	0x000000ff
        /*0594*/ 	.word	0x00000000
        /*0598*/ 	.short	0x010a
        /*059a*/ 	.byte	0x04
	.zero		1


	//   ....[74]....
        /*059c*/ 	.word	0x00004d80
        /*05a0*/ 	.word	0x000000ff
        /*05a4*/ 	.word	0x00000110
        /*05a8*/ 	.short	0x010a
        /*05aa*/ 	.byte	0x14
	.zero		1


	//   ....[75]....
        /*05ac*/ 	.word	0x00004e20
        /*05b0*/ 	.word	0x000000ff
        /*05b4*/ 	.word	0x00000000
        /*05b8*/ 	.short	0x0101
        /*05ba*/ 	.byte	0x30
	.zero		1


	//   ....[76]....
        /*05bc*/ 	.word	0x00005350
        /*05c0*/ 	.word	0x000000ff
        /*05c4*/ 	.word	0x00000108
        /*05c8*/ 	.short	0x010a
        /*05ca*/ 	.byte	0x14
	.zero		1


	//   ....[77]....
        /*05cc*/ 	.word	0x00005940
        /*05d0*/ 	.word	0x000000ff
        /*05d4*/ 	.word	0x000000e0
        /*05d8*/ 	.short	0x010a
        /*05da*/ 	.byte	0x14
	.zero		1


	//   ....[78]....
        /*05dc*/ 	.word	0x00005ab0
        /*05e0*/ 	.word	0x000000ff
        /*05e4*/ 	.word	0x000000c0
        /*05e8*/ 	.short	0x010b
        /*05ea*/ 	.byte	0x14
	.zero		1


	//   ....[79]....
        /*05ec*/ 	.word	0x00005ac0
        /*05f0*/ 	.word	0x000000ff
        /*05f4*/ 	.word	0x00000000
        /*05f8*/ 	.short	0x0101
        /*05fa*/ 	.byte	0x36
	.zero		1


	//   ....[80]....
        /*05fc*/ 	.word	0x00005ad0
        /*0600*/ 	.word	0x000000ff
        /*0604*/ 	.word	0x000000e8
        /*0608*/ 	.short	0x010a
        /*060a*/ 	.byte	0x14
	.zero		1


	//   ....[81]....
        /*060c*/ 	.word	0x00005c10
        /*0610*/ 	.word	0x000000ff
        /*0614*/ 	.word	0x000000c8
        /*0618*/ 	.short	0x010b
        /*061a*/ 	.byte	0x14
	.zero		1


	//   ....[82]....
        /*061c*/ 	.word	0x00005c20
        /*0620*/ 	.word	0x000000ff
        /*0624*/ 	.word	0x00000000
        /*0628*/ 	.short	0x0101
        /*062a*/ 	.byte	0x35
	.zero		1


	//   ....[83]....
        /*062c*/ 	.word	0x00005c30
        /*0630*/ 	.word	0x000000ff
        /*0634*/ 	.word	0x000000f0
        /*0638*/ 	.short	0x010a
        /*063a*/ 	.byte	0x14
	.zero		1


	//   ....[84]....
        /*063c*/ 	.word	0x00005d90
        /*0640*/ 	.word	0x000000ff
        /*0644*/ 	.word	0x000000d0
        /*0648*/ 	.short	0x010b
        /*064a*/ 	.byte	0x14
	.zero		1


	//   ....[85]....
        /*064c*/ 	.word	0x00005da0
        /*0650*/ 	.word	0x000000ff
        /*0654*/ 	.word	0x00000000
        /*0658*/ 	.short	0x0101
        /*065a*/ 	.byte	0x34
	.zero		1


	//   ....[86]....
        /*065c*/ 	.word	0x00005db0
        /*0660*/ 	.word	0x000000ff
        /*0664*/ 	.word	0x000000f8
        /*0668*/ 	.short	0x010a
        /*066a*/ 	.byte	0x14
	.zero		1


	//   ....[87]....
        /*066c*/ 	.word	0x00005f30
        /*0670*/ 	.word	0x000000ff
        /*0674*/ 	.word	0x000000d8
        /*0678*/ 	.short	0x010b
        /*067a*/ 	.byte	0x14
	.zero		1


	//   ....[88]....
        /*067c*/ 	.word	0x00005f40
        /*0680*/ 	.word	0x000000ff
        /*0684*/ 	.word	0x00000000
        /*0688*/ 	.short	0x0101
        /*068a*/ 	.byte	0x33
	.zero		1


	//   ....[89]....
        /*068c*/ 	.word	0x00005f70
        /*0690*/ 	.word	0x000000ff
        /*0694*/ 	.word	0x000000e0
        /*0698*/ 	.short	0x010a
        /*069a*/ 	.byte	0x14
	.zero		1


	//   ....[90]....
        /*069c*/ 	.word	0x00005f90
        /*06a0*/ 	.word	0x000000ff
        /*06a4*/ 	.word	0x000000e8
        /*06a8*/ 	.short	0x010a
        /*06aa*/ 	.byte	0x14
	.zero		1


	//   ....[91]....
        /*06ac*/ 	.word	0x00005fb0
        /*06b0*/ 	.word	0x000000ff
        /*06b4*/ 	.word	0x000000f0
        /*06b8*/ 	.short	0x010a
        /*06ba*/ 	.byte	0x14
	.zero		1


	//   ....[92]....
        /*06bc*/ 	.word	0x00005ff0
        /*06c0*/ 	.word	0x00000000
        /*06c4*/ 	.word	0x000000f8
        /*06c8*/ 	.short	0x010a
        /*06ca*/ 	.byte	0xff
	.zero		1


	//   ....[93]....
        /*06cc*/ 	.word	0x00006350
        /*06d0*/ 	.word	0x000000ff
        /*06d4*/ 	.word	0x00000110
        /*06d8*/ 	.short	0x010a
        /*06da*/ 	.byte	0x32
	.zero		1


	//   ....[94]....
        /*06dc*/ 	.word	0x00006410
        /*06e0*/ 	.word	0x000000ff
        /*06e4*/ 	.word	0x00000000
        /*06e8*/ 	.short	0x0101
        /*06ea*/ 	.byte	0x04
	.zero		1


	//   ....[95]....
        /*06ec*/ 	.word	0x00007660
        /*06f0*/ 	.word	0x000000ff
        /*06f4*/ 	.word	0x000000c0
        /*06f8*/ 	.short	0x010a
        /*06fa*/ 	.byte	0x32
	.zero		1


	//   ....[96]....
        /*06fc*/ 	.word	0x000076a0
        /*0700*/ 	.word	0x00000064
        /*0704*/ 	.word	0x00000120
        /*0708*/ 	.short	0x010a
        /*070a*/ 	.byte	0xff
	.zero		1


	//   ....[97]....
        /*070c*/ 	.word	0x00007790
        /*0710*/ 	.word	0x000000ff
        /*0714*/ 	.word	0x000000c0
        /*0718*/ 	.short	0x010a
        /*071a*/ 	.byte	0x32
	.zero		1


	//   ....[98]....
        /*071c*/ 	.word	0x00007880
        /*0720*/ 	.word	0x00000064
        /*0724*/ 	.word	0x00000120
        /*0728*/ 	.short	0x010a
        /*072a*/ 	.byte	0xff
	.zero		1


	//   ....[99]....
        /*072c*/ 	.word	0x00008350
        /*0730*/ 	.word	0x00000000
        /*0734*/ 	.word	0x00000000
        /*0738*/ 	.short	0x0101
        /*073a*/ 	.byte	0xff
	.zero		1


	//   ....[100]....
        /*073c*/ 	.word	0x00008360
        /*0740*/ 	.word	0x00000003
        /*0744*/ 	.word	0x000000c0
        /*0748*/ 	.short	0x010a
        /*074a*/ 	.byte	0xff
	.zero		1


	//   ....[101]....
        /*074c*/ 	.word	0x00008440
        /*0750*/ 	.word	0x00000003
        /*0754*/ 	.word	0x000000c0
        /*0758*/ 	.short	0x010a
        /*075a*/ 	.byte	0xff
	.zero		1


	//   ....[102]....
        /*075c*/ 	.word	0x00008f90
        /*0760*/ 	.word	0x0000003d
        /*0764*/ 	.word	0x00000000
        /*0768*/ 	.short	0x0101
        /*076a*/ 	.byte	0xff
	.zero		1


	//   ....[103]....
        /*076c*/ 	.word	0x00008fb0
        /*0770*/ 	.word	0x0000003e
        /*0774*/ 	.word	0x000000c0
        /*0778*/ 	.short	0x010a
        /*077a*/ 	.byte	0xff
	.zero		1


	//   ....[104]....
        /*077c*/ 	.word	0x00009080
        /*0780*/ 	.word	0x0000003e
        /*0784*/ 	.word	0x000000c0
        /*0788*/ 	.short	0x010a
        /*078a*/ 	.byte	0xff
	.zero		1


	//   ....[105]....
        /*078c*/ 	.word	0x00009bc0
        /*0790*/ 	.word	0x0000003d
        /*0794*/ 	.word	0x00000000
        /*0798*/ 	.short	0x0101
        /*079a*/ 	.byte	0xff
	.zero		1


	//   ....[106]....
        /*079c*/ 	.word	0x00009be0
        /*07a0*/ 	.word	0x0000003e
        /*07a4*/ 	.word	0x000000c0
        /*07a8*/ 	.short	0x010a
        /*07aa*/ 	.byte	0xff
	.zero		1


	//   ....[107]....
        /*07ac*/ 	.word	0x00009cb0
        /*07b0*/ 	.word	0x0000003e
        /*07b4*/ 	.word	0x000000c0
        /*07b8*/ 	.short	0x010a
        /*07ba*/ 	.byte	0xff
	.zero		1


	//   ....[108]....
        /*07bc*/ 	.word	0x0000a0d0
        /*07c0*/ 	.word	0x000000ff
        /*07c4*/ 	.word	0x00000000
        /*07c8*/ 	.short	0x0101
        /*07ca*/ 	.byte	0x04
	.zero		1


	//   ....[109]....
        /*07cc*/ 	.word	0x0000a860
        /*07d0*/ 	.word	0x00000003
        /*07d4*/ 	.word	0x00000000
        /*07d8*/ 	.short	0x0101
        /*07da*/ 	.byte	0xff
	.zero		1


	//   ....[110]....
        /*07dc*/ 	.word	0x0000aae0
        /*07e0*/ 	.word	0x000000ff
        /*07e4*/ 	.word	0x00000000
        /*07e8*/ 	.short	0x0101
        /*07ea*/ 	.byte	0x04
	.zero		1


	//   ....[111]....
        /*07ec*/ 	.word	0x0000ab10
        /*07f0*/ 	.word	0x00000000
        /*07f4*/ 	.word	0x00000060
        /*07f8*/ 	.short	0x010a
        /*07fa*/ 	.byte	0xff
	.zero		1


	//   ....[112]....
        /*07fc*/ 	.word	0x0000ab70
        /*0800*/ 	.word	0x00000000
        /*0804*/ 	.word	0x00000060
        /*0808*/ 	.short	0x010a
        /*080a*/ 	.byte	0xff
	.zero		1


	//   ....[113]....
        /*080c*/ 	.word	0x0000abd0
        /*0810*/ 	.word	0x00000000
        /*0814*/ 	.word	0x00000110
        /*0818*/ 	.short	0x010a
        /*081a*/ 	.byte	0xff
	.zero		1


	//   ....[114]....
        /*081c*/ 	.word	0x0000ac30
        /*0820*/ 	.word	0x00000000
        /*0824*/ 	.word	0x00000000
        /*0828*/ 	.short	0x010a
        /*082a*/ 	.byte	0xff
	.zero		1


	//   ....[115]....
        /*082c*/ 	.word	0x0000ac90
        /*0830*/ 	.word	0x00000000
        /*0834*/ 	.word	0x00000000
        /*0838*/ 	.short	0x010a
        /*083a*/ 	.byte	0xff
	.zero		1


	//   ....[116]....
        /*083c*/ 	.word	0x0000acf0
        /*0840*/ 	.word	0x00000000
        /*0844*/ 	.word	0x00000000
        /*0848*/ 	.short	0x010a
        /*084a*/ 	.byte	0xff
	.zero		1


	//   ....[117]....
        /*084c*/ 	.word	0x0000ad50
        /*0850*/ 	.word	0x00000000
        /*0854*/ 	.word	0x00000000
        /*0858*/ 	.short	0x010a
        /*085a*/ 	.byte	0xff
	.zero		1


	//   ....[118]....
        /*085c*/ 	.word	0x0000adb0
        /*0860*/ 	.word	0x00000000
        /*0864*/ 	.word	0x00000000
        /*0868*/ 	.short	0x010a
        /*086a*/ 	.byte	0xff
	.zero		1


	//   ....[119]....
        /*086c*/ 	.word	0x0000ae10
        /*0870*/ 	.word	0x00000000
        /*0874*/ 	.word	0x00000000
        /*0878*/ 	.short	0x010a
        /*087a*/ 	.byte	0xff
	.zero		1


	//   ....[120]....
        /*087c*/ 	.word	0x0000ae70
        /*0880*/ 	.word	0x00000000
        /*0884*/ 	.word	0x00000000
        /*0888*/ 	.short	0x010a
        /*088a*/ 	.byte	0xff
	.zero		1


	//   ....[121]....
        /*088c*/ 	.word	0x0000aed0
        /*0890*/ 	.word	0x00000000
        /*0894*/ 	.word	0x00000000
        /*0898*/ 	.short	0x010a
        /*089a*/ 	.byte	0xff
	.zero		1


	//   ....[122]....
        /*089c*/ 	.word	0x0000af30
        /*08a0*/ 	.word	0x00000000
        /*08a4*/ 	.word	0x00000000
        /*08a8*/ 	.short	0x010a
        /*08aa*/ 	.byte	0xff
	.zero		1


	//   ....[123]....
        /*08ac*/ 	.word	0x0000af90
        /*08b0*/ 	.word	0x00000000
        /*08b4*/ 	.word	0x00000000
        /*08b8*/ 	.short	0x010a
        /*08ba*/ 	.byte	0xff
	.zero		1


	//   ....[124]....
        /*08bc*/ 	.word	0x0000aff0
        /*08c0*/ 	.word	0x00000000
        /*08c4*/ 	.word	0x00000000
        /*08c8*/ 	.short	0x010a
        /*08ca*/ 	.byte	0xff
	.zero		1


	//   ....[125]....
        /*08cc*/ 	.word	0x0000b050
        /*08d0*/ 	.word	0x00000004
        /*08d4*/ 	.word	0x00000118
        /*08d8*/ 	.short	0x010a
        /*08da*/ 	.byte	0xff
	.zero		1


	//   ....[126]....
        /*08dc*/ 	.word	0x0000b0b0
        /*08e0*/ 	.word	0x00000004
        /*08e4*/ 	.word	0x00000110
        /*08e8*/ 	.short	0x010a
        /*08ea*/ 	.byte	0xff
	.zero		1


	//   ....[127]....
        /*08ec*/ 	.word	0x0000b110
        /*08f0*/ 	.word	0x00000000
        /*08f4*/ 	.word	0x00000110
        /*08f8*/ 	.short	0x010a
        /*08fa*/ 	.byte	0xff
	.zero		1


	//   ....[128]....
        /*08fc*/ 	.word	0x0000b170
        /*0900*/ 	.word	0x00000005
        /*0904*/ 	.word	0x00000130
        /*0908*/ 	.short	0x010a
        /*090a*/ 	.byte	0xff
	.zero		1


	//   ....[129]....
        /*090c*/ 	.word	0x0000b1d0
        /*0910*/ 	.word	0x00000000
        /*0914*/ 	.word	0x00000000
        /*0918*/ 	.short	0x010a
        /*091a*/ 	.byte	0xff
	.zero		1


	//   ....[130]....
        /*091c*/ 	.word	0x0000b230
        /*0920*/ 	.word	0x00000000
        /*0924*/ 	.word	0x00000000
        /*0928*/ 	.short	0x010a
        /*092a*/ 	.byte	0xff
	.zero		1


	//   ....[131]....
        /*092c*/ 	.word	0x0000b290
        /*0930*/ 	.word	0x00000000
        /*0934*/ 	.word	0x00000000
        /*0938*/ 	.short	0x010a
        /*093a*/ 	.byte	0xff
	.zero		1


	//   ....[132]....
        /*093c*/ 	.word	0x0000b2f0
        /*0940*/ 	.word	0x00000000
        /*0944*/ 	.word	0x00000110
        /*0948*/ 	.short	0x010a
        /*094a*/ 	.byte	0xff
	.zero		1


	//   ....[133]....
        /*094c*/ 	.word	0x0000b350
        /*0950*/ 	.word	0x00000003
        /*0954*/ 	.word	0x00000108
        /*0958*/ 	.short	0x010a
        /*095a*/ 	.byte	0xff
	.zero		1


	//   ....[134]....
        /*095c*/ 	.word	0x0000b3b0
        /*0960*/ 	.word	0x00000000
        /*0964*/ 	.word	0x000000e0
        /*0968*/ 	.short	0x010a
        /*096a*/ 	.byte	0xff
	.zero		1


	//   ....[135]....
        /*096c*/ 	.word	0x0000b410
        /*0970*/ 	.word	0x00000000
        /*0974*/ 	.word	0x000000e8
        /*0978*/ 	.short	0x010a
        /*097a*/ 	.byte	0xff
	.zero		1


	//   ....[136]....
        /*097c*/ 	.word	0x0000b470
        /*0980*/ 	.word	0x00000000
        /*0984*/ 	.word	0x000000f0
        /*0988*/ 	.short	0x010a
        /*098a*/ 	.byte	0xff
	.zero		1


	//   ....[137]....
        /*098c*/ 	.word	0x0000b4d0
        /*0990*/ 	.word	0x00000000
        /*0994*/ 	.word	0x000000f8
        /*0998*/ 	.short	0x010a
        /*099a*/ 	.byte	0xff
	.zero		1


	//   ....[138]....
        /*099c*/ 	.word	0x0000b530
        /*09a0*/ 	.word	0x00000000
        /*09a4*/ 	.word	0x000000e0
        /*09a8*/ 	.short	0x010a
        /*09aa*/ 	.byte	0xff
	.zero		1


	//   ....[139]....
        /*09ac*/ 	.word	0x0000b590
        /*09b0*/ 	.word	0x00000000
        /*09b4*/ 	.word	0x000000e8
        /*09b8*/ 	.short	0x010a
        /*09ba*/ 	.byte	0xff
	.zero		1


	//   ....[140]....
        /*09bc*/ 	.word	0x0000b5f0
        /*09c0*/ 	.word	0x00000000
        /*09c4*/ 	.word	0x000000f0
        /*09c8*/ 	.short	0x010a
        /*09ca*/ 	.byte	0xff
	.zero		1


	//   ....[141]....
        /*09cc*/ 	.word	0x0000b650
        /*09d0*/ 	.word	0x00000000
        /*09d4*/ 	.word	0x00000110
        /*09d8*/ 	.short	0x010a
        /*09da*/ 	.byte	0xff
	.zero		1


	//   ....[142]....
        /*09dc*/ 	.word	0x0000b6b0
        /*09e0*/ 	.word	0x00000000
        /*09e4*/ 	.word	0x000000c0
        /*09e8*/ 	.short	0x010a
        /*09ea*/ 	.byte	0xff
	.zero		1


	//   ....[143]....
        /*09ec*/ 	.word	0x0000b700
        /*09f0*/ 	.word	0x00000064
        /*09f4*/ 	.word	0x00000120
        /*09f8*/ 	.short	0x010a
        /*09fa*/ 	.byte	0xff
	.zero		1


	//   ....[144]....
        /*09fc*/ 	.word	0x0000b750
        /*0a00*/ 	.word	0x00000003
        /*0a04*/ 	.word	0x000000c0
        /*0a08*/ 	.short	0x010a
        /*0a0a*/ 	.byte	0xff
	.zero		1


	//   ....[145]....
        /*0a0c*/ 	.word	0x0000b7a0
        /*0a10*/ 	.word	0x0000003e
        /*0a14*/ 	.word	0x000000c0
        /*0a18*/ 	.short	0x010a
        /*0a1a*/ 	.byte	0xff
	.zero		1


	//   ....[146]....
        /*0a1c*/ 	.word	0x0000b7f0
        /*0a20*/ 	.word	0x0000003e
        /*0a24*/ 	.word	0x000000c0
        /*0a28*/ 	.short	0x010a
        /*0a2a*/ 	.byte	0xff
	.zero		1


	//----- nvinfo : EIATTR_NUM_MBARRIERS
	.align		4
.L_47:
        /*0a2c*/ 	.byte	0x03, 0x38
        /*0a2e*/ 	.short	0x0028


	//----- nvinfo : EIATTR_EXIT_INSTR_OFFSETS
	.align		4
        /*0a30*/ 	.byte	0x04, 0x1c
        /*0a32*/ 	.short	(.L_49 - .L_48)


	//   ....[0]....
.L_48:
        /*0a34*/ 	.word	0x000037b0


	//   ....[1]....
        /*0a38*/ 	.word	0x00003a60


	//   ....[2]....
        /*0a3c*/ 	.word	0x00003ac0


	//   ....[3]....
        /*0a40*/ 	.word	0x00004800


	//   ....[4]....
        /*0a44*/ 	.word	0x00006020


	//   ....[5]....
        /*0a48*/ 	.word	0x00006060


	//   ....[6]....
        /*0a4c*/ 	.word	0x0000a9c0


	//   ....[7]....
        /*0a50*/ 	.word	0x0000aa40


	//   ....[8]....
        /*0a54*/ 	.word	0x0000aa70


	//   ....[9]....
        /*0a58*/ 	.word	0x0000aaf0


	//----- nvinfo : EIATTR_MAX_THREADS
	.align		4
.L_49:
        /*0a5c*/ 	.byte	0x04, 0x05
        /*0a5e*/ 	.short	(.L_51 - .L_50)
.L_50:
        /*0a60*/ 	.word	0x00000100
        /*0a64*/ 	.word	0x00000001
        /*0a68*/ 	.word	0x00000001


	//----- nvinfo : EIATTR_CRS_STACK_SIZE
	.align		4
.L_51:
        /*0a6c*/ 	.byte	0x04, 0x1e
        /*0a6e*/ 	.short	(.L_53 - .L_52)
.L_52:
        /*0a70*/ 	.word	0x00000000


	//----- nvinfo : EIATTR_CBANK_PARAM_SIZE
	.align		4
.L_53:
        /*0a74*/ 	.byte	0x03, 0x19
        /*0a76*/ 	.short	0x0900


	//----- nvinfo : EIATTR_PARAM_CBANK
	.align		4
        /*0a78*/ 	.byte	0x04, 0x0a
        /*0a7a*/ 	.short	(.L_55 - .L_54)
	.align		4
.L_54:
        /*0a7c*/ 	.word	index@(.nv.constant0._ZN7cutlass13device_kernelINS_4conv6kernel13ConvUniversalINS1_16ConvProblemShapeILNS1_8OperatorE2ELi3EEENS1_10collective14CollectiveConvINS1_47MainloopSm100TmaUmmaWarpSpecializedImplicitGemmILS5_2ELi12ELi3ELi1ELi2EN4cute5tupleIJNSA_1CILi1EEESD_SD_EEEEENSB_IJNSC_ILi128EEENSB_IJSG_EEENSB_IJNSC_ILi32EEEEEEEEENS_10bfloat16_tESL_NSA_8TiledMMAINSA_8MMA_AtomIJNSA_20SM100_MMA_F16BF16_SSISL_SL_fLi128ELi128ELNSA_4UMMA5MajorE1ELSQ_1ELNSP_7ScaleInE0ELSR_0EEEEEENSA_6LayoutISE_NSB_IJNSC_ILi0EEESV_SV_EEEEENSB_IJNSA_10UnderscoreESY_SY_EEEEENS7_6detail27Sm100ImplicitGemmTileTraitsINSA_13SM90_TMA_LOADENSA_14ComposedLayoutINSA_7SwizzleILi3ELi4ELi3EEENSA_18smem_ptr_flag_bitsILi16EEENSU_INSB_IJNSC_ILi64EEENSC_ILi8EEEEEENSB_IJSD_S19_EEEEEEEvEENS12_INSA_20SM90_TMA_LOAD_IM2COLES1E_vEEEENS_8epilogue10collective18CollectiveEpilogueINS1J_23Sm100TmaWarpSpecializedILi4ELi2ELi32ELb1ELb0EEEJSK_NSB_IJNSU_ISG_SD_EENSU_ISI_SD_EEEEESL_NSB_IJlNSB_IJSD_lllEEESV_EEESL_S1S_NS1J_6fusion15FusionCallbacksIS1N_NS1T_17LinearCombinationISL_fSL_fLNS_15FloatRoundStyleE2EEESK_S1Q_JEEENSA_5SM1004TMEM4LOAD26SM100_TMEM_LOAD_32dp32b32xES13_NS14_INS15_ILi2ELi4ELi3EEES18_NSU_INSB_IJS1A_SI_EEENSB_IJSI_SD_EEEEEEENSA_39AutoVectorizingCopyWithAssumedAlignmentILi128EEENSA_14SM90_TMA_STOREES27_S29_S29_EEEvvEEEEvNT_6ParamsE)
        /*0a80*/ 	.short	0x0380
        /*0a82*/ 	.short	0x0900


	//----- nvinfo : EIATTR_SW_WAR
	.align		4
.L_55:
        /*0a84*/ 	.byte	0x04, 0x36
        /*0a86*/ 	.short	(.L_57 - .L_56)
.L_56:
        /*0a88*/ 	.word	0x00000008
.L_57:


//--------------------- .nv.callgraph             --------------------------
	.section	.nv.callgraph,"",@"SHT_CUDA_CALLGRAPH"
	.align	4
	.sectionentsize	8
	.align		4
        /*0000*/ 	.word	0x00000000
	.align		4
        /*0004*/ 	.word	0xffffffff
	.align		4
        /*0008*/ 	.word	index@(_ZN7cutlass13device_kernelINS_4conv6kernel13ConvUniversalINS1_16ConvProblemShapeILNS1_8OperatorE2ELi3EEENS1_10collective14CollectiveConvINS1_47MainloopSm100TmaUmmaWarpSpecializedImplicitGemmILS5_2ELi12ELi3ELi1ELi2EN4cute5tupleIJNSA_1CILi1EEESD_SD_EEEEENSB_IJNSC_ILi128EEENSB_IJSG_EEENSB_IJNSC_ILi32EEEEEEEEENS_10bfloat16_tESL_NSA_8TiledMMAINSA_8MMA_AtomIJNSA_20SM100_MMA_F16BF16_SSISL_SL_fLi128ELi128ELNSA_4UMMA5MajorE1ELSQ_1ELNSP_7ScaleInE0ELSR_0EEEEEENSA_6LayoutISE_NSB_IJNSC_ILi0EEESV_SV_EEEEENSB_IJNSA_10UnderscoreESY_SY_EEEEENS7_6detail27Sm100ImplicitGemmTileTraitsINSA_13SM90_TMA_LOADENSA_14ComposedLayoutINSA_7SwizzleILi3ELi4ELi3EEENSA_18smem_ptr_flag_bitsILi16EEENSU_INSB_IJNSC_ILi64EEENSC_ILi8EEEEEENSB_IJSD_S19_EEEEEEEvEENS12_INSA_20SM90_TMA_LOAD_IM2COLES1E_vEEEENS_8epilogue10collective18CollectiveEpilogueINS1J_23Sm100TmaWarpSpecializedILi4ELi2ELi32ELb1ELb0EEEJSK_NSB_IJNSU_ISG_SD_EENSU_ISI_SD_EEEEESL_NSB_IJlNSB_IJSD_lllEEESV_EEESL_S1S_NS1J_6fusion15FusionCallbacksIS1N_NS1T_17LinearCombinationISL_fSL_fLNS_15FloatRoundStyleE2EEESK_S1Q_JEEENSA_5SM1004TMEM4LOAD26SM100_TMEM_LOAD_32dp32b32xES13_NS14_INS15_ILi2ELi4ELi3EEES18_NSU_INSB_IJS1A_SI_EEENSB_IJSI_SD_EEEEEEENSA_39AutoVectorizingCopyWithAssumedAlignmentILi128EEENSA_14SM90_TMA_STOREES27_S29_S29_EEEvvEEEEvNT_6ParamsE)
	.align		4
        /*000c*/ 	.word	index@(__assertfail)
	.align		4
        /*0010*/ 	.word	0x00000000
	.align		4
        /*0014*/ 	.word	0xfffffffe
	.align		4
        /*0018*/ 	.word	0x00000000
	.align		4
        /*001c*/ 	.word	0xfffffffd
	.align		4
        /*0020*/ 	.word	0x00000000
	.align		4
        /*0024*/ 	.word	0xfffffffc


//--------------------- .nv.constant4             --------------------------
	.section	.nv.constant4,"a",@progbits
	.align	8
	.align		8
.nv.constant4:
        /*0000*/ 	.dword	__assertfail
	.align		8
        /*0008*/ 	.dword	__unnamed_1
	.align		8
        /*0010*/ 	.dword	__unnamed_2
	.align		8
        /*0018*/ 	.dword	_ZN39_INTERNAL_9a950313_4_k_cu_40fda13f_42294cuda3std3__45__cpo5beginE
	.align		8
        /*0020*/ 	.dword	_ZN39_INTERNAL_9a950313_4_k_cu_40fda13f_42294cuda3std3__45__cpo3endE
	.align		8
        /*0028*/ 	.dword	_ZN39_INTERNAL_9a950313_4_k_cu_40fda13f_42294cuda3std3__45__cpo6cbeginE
	.align		8
        /*0030*/ 	.dword	_ZN39_INTERNAL_9a950313_4_k_cu_40fda13f_42294cuda3std3__45__cpo4cendE
	.align		8
        /*0038*/ 	.dword	_ZN39_INTERNAL_9a950313_4_k_cu_40fda13f_42294cuda3std3__441_GLOBAL__N__9a950313_4_k_cu_40fda13f_42296ignoreE
	.align		8
        /*0040*/ 	.dword	_ZN39_INTERNAL_9a950313_4_k_cu_40fda13f_42294cuda3std3__419piecewise_constructE
	.align		8
        /*0048*/ 	.dword	_ZN39_INTERNAL_9a950313_4_k_cu_40fda13f_42294cuda3std3__48in_placeE
	.align		8
        /*0050*/ 	.dword	_ZN39_INTERNAL_9a950313_4_k_cu_40fda13f_42294cuda3std6ranges3__45__cpo4swapE
	.align		8
        /*0058*/ 	.dword	_ZN39_INTERNAL_9a950313_4_k_cu_40fda13f_42294cuda3std6ranges3__45__cpo9iter_moveE
	.align		8
        /*0060*/ 	.dword	_ZN39_INTERNAL_9a950313_4_k_cu_40fda13f_42294cute7productE
	.align		8
        /*0068*/ 	.dword	_ZN39_INTERNAL_9a950313_4_k_cu_40fda13f_42294cute1_E
	.align		8
        /*0070*/ 	.dword	$str$27
	.align		8
        /*0078*/ 	.dword	$str$28
	.align		8
        /*0080*/ 	.dword	$str$29
	.align		8
        /*0088*/ 	.dword	$str$30


//--------------------- .text._ZN7cutlass13device_kernelINS_4conv6kernel13ConvUniversalINS1_16ConvProblemShapeILNS1_8OperatorE2ELi3EEENS1_10collective14CollectiveConvINS1_47MainloopSm100TmaUmmaWarpSpecializedImplicitGemmILS5_2ELi12ELi3ELi1ELi2EN4cute5tupleIJNSA_1CILi1EEESD_SD_EEEEENSB_IJNSC_ILi128EEENSB_IJSG_EEENSB_IJNSC_ILi32EEEEEEEEENS_10bfloat16_tESL_NSA_8TiledMMAINSA_8MMA_AtomIJNSA_20SM100_MMA_F16BF16_SSISL_SL_fLi128ELi128ELNSA_4UMMA5MajorE1ELSQ_1ELNSP_7ScaleInE0ELSR_0EEEEEENSA_6LayoutISE_NSB_IJNSC_ILi0EEESV_SV_EEEEENSB_IJNSA_10UnderscoreESY_SY_EEEEENS7_6detail27Sm100ImplicitGemmTileTraitsINSA_13SM90_TMA_LOADENSA_14ComposedLayoutINSA_7SwizzleILi3ELi4ELi3EEENSA_18smem_ptr_flag_bitsILi16EEENSU_INSB_IJNSC_ILi64EEENSC_ILi8EEEEEENSB_IJSD_S19_EEEEEEEvEENS12_INSA_20SM90_TMA_LOAD_IM2COLES1E_vEEEENS_8epilogue10collective18CollectiveEpilogueINS1J_23Sm100TmaWarpSpecializedILi4ELi2ELi32ELb1ELb0EEEJSK_NSB_IJNSU_ISG_SD_EENSU_ISI_SD_EEEEESL_NSB_IJlNSB_IJSD_lllEEESV_EEESL_S1S_NS1J_6fusion15FusionCallbacksIS1N_NS1T_17LinearCombinationISL_fSL_fLNS_15FloatRoundStyleE2EEESK_S1Q_JEEENSA_5SM1004TMEM4LOAD26SM100_TMEM_LOAD_32dp32b32xES13_NS14_INS15_ILi2ELi4ELi3EEES18_NSU_INSB_IJS1A_SI_EEENSB_IJSI_SD_EEEEEEENSA_39AutoVectorizingCopyWithAssumedAlignmentILi128EEENSA_14SM90_TMA_STOREES27_S29_S29_EEEvvEEEEvNT_6ParamsE --------------------------
	.section	.text._ZN7cutlass13device_kernelINS_4conv6kernel13ConvUniversalINS1_16ConvProblemShapeILNS1_8OperatorE2ELi3EEENS1_10collective14CollectiveConvINS1_47MainloopSm100TmaUmmaWarpSpecializedImplicitGemmILS5_2ELi12ELi3ELi1ELi2EN4cute5tupleIJNSA_1CILi1EEESD_SD_EEEEENSB_IJNSC_ILi128EEENSB_IJSG_EEENSB_IJNSC_ILi32EEEEEEEEENS_10bfloat16_tESL_NSA_8TiledMMAINSA_8MMA_AtomIJNSA_20SM100_MMA_F16BF16_SSISL_SL_fLi128ELi128ELNSA_4UMMA5MajorE1ELSQ_1ELNSP_7ScaleInE0ELSR_0EEEEEENSA_6LayoutISE_NSB_IJNSC_ILi0EEESV_SV_EEEEENSB_IJNSA_10UnderscoreESY_SY_EEEEENS7_6detail27Sm100ImplicitGemmTileTraitsINSA_13SM90_TMA_LOADENSA_14ComposedLayoutINSA_7SwizzleILi3ELi4ELi3EEENSA_18smem_ptr_flag_bitsILi16EEENSU_INSB_IJNSC_ILi64EEENSC_ILi8EEEEEENSB_IJSD_S19_EEEEEEEvEENS12_INSA_20SM90_TMA_LOAD_IM2COLES1E_vEEEENS_8epilogue10collective18CollectiveEpilogueINS1J_23Sm100TmaWarpSpecializedILi4ELi2ELi32ELb1ELb0EEEJSK_NSB_IJNSU_ISG_SD_EENSU_ISI_SD_EEEEESL_NSB_IJlNSB_IJSD_lllEEESV_EEESL_S1S_NS1J_6fusion15FusionCallbacksIS1N_NS1T_17LinearCombinationISL_fSL_fLNS_15FloatRoundStyleE2EEESK_S1Q_JEEENSA_5SM1004TMEM4LOAD26SM100_TMEM_LOAD_32dp32b32xES13_NS14_INS15_ILi2ELi4ELi3EEES18_NSU_INSB_IJS1A_SI_EEENSB_IJSI_SD_EEEEEEENSA_39AutoVectorizingCopyWithAssumedAlignmentILi128EEENSA_14SM90_TMA_STOREES27_S29_S29_EEEvvEEEEvNT_6ParamsE,"ax",@progbits
	.align	128
.text._ZN7cutlass13device_kernelINS_4conv6kernel13ConvUniversalINS1_16ConvProblemShapeILNS1_8OperatorE2ELi3EEENS1_10collective14CollectiveConvINS1_47MainloopSm100TmaUmmaWarpSpecializedImplicitGemmILS5_2ELi12ELi3ELi1ELi2EN4cute5tupleIJNSA_1CILi1EEESD_SD_EEEEENSB_IJNSC_ILi128EEENSB_IJSG_EEENSB_IJNSC_ILi32EEEEEEEEENS_10bfloat16_tESL_NSA_8TiledMMAINSA_8MMA_AtomIJNSA_20SM100_MMA_F16BF16_SSISL_SL_fLi128ELi128ELNSA_4UMMA5MajorE1ELSQ_1ELNSP_7ScaleInE0ELSR_0EEEEEENSA_6LayoutISE_NSB_IJNSC_ILi0EEESV_SV_EEEEENSB_IJNSA_10UnderscoreESY_SY_EEEEENS7_6detail27Sm100ImplicitGemmTileTraitsINSA_13SM90_TMA_LOADENSA_14ComposedLayoutINSA_7SwizzleILi3ELi4ELi3EEENSA_18smem_ptr_flag_bitsILi16EEENSU_INSB_IJNSC_ILi64EEENSC_ILi8EEEEEENSB_IJSD_S19_EEEEEEEvEENS12_INSA_20SM90_TMA_LOAD_IM2COLES1E_vEEEENS_8epilogue10collective18CollectiveEpilogueINS1J_23Sm100TmaWarpSpecializedILi4ELi2ELi32ELb1ELb0EEEJSK_NSB_IJNSU_ISG_SD_EENSU_ISI_SD_EEEEESL_NSB_IJlNSB_IJSD_lllEEESV_EEESL_S1S_NS1J_6fusion15FusionCallbacksIS1N_NS1T_17LinearCombinationISL_fSL_fLNS_15FloatRoundStyleE2EEESK_S1Q_JEEENSA_5SM1004TMEM4LOAD26SM100_TMEM_LOAD_32dp32b32xES13_NS14_INS15_ILi2ELi4ELi3EEES18_NSU_INSB_IJS1A_SI_EEENSB_IJSI_SD_EEEEEEENSA_39AutoVectorizingCopyWithAssumedAlignmentILi128EEENSA_14SM90_TMA_STOREES27_S29_S29_EEEvvEEEEvNT_6ParamsE:
        .type           _ZN7cutlass13device_kernelINS_4conv6kernel13ConvUniversalINS1_16ConvProblemShapeILNS1_8OperatorE2ELi3EEENS1_10collective14CollectiveConvINS1_47MainloopSm100TmaUmmaWarpSpecializedImplicitGemmILS5_2ELi12ELi3ELi1ELi2EN4cute5tupleIJNSA_1CILi1EEESD_SD_EEEEENSB_IJNSC_ILi128EEENSB_IJSG_EEENSB_IJNSC_ILi32EEEEEEEEENS_10bfloat16_tESL_NSA_8TiledMMAINSA_8MMA_AtomIJNSA_20SM100_MMA_F16BF16_SSISL_SL_fLi128ELi128ELNSA_4UMMA5MajorE1ELSQ_1ELNSP_7ScaleInE0ELSR_0EEEEEENSA_6LayoutISE_NSB_IJNSC_ILi0EEESV_SV_EEEEENSB_IJNSA_10UnderscoreESY_SY_EEEEENS7_6detail27Sm100ImplicitGemmTileTraitsINSA_13SM90_TMA_LOADENSA_14ComposedLayoutINSA_7SwizzleILi3ELi4ELi3EEENSA_18smem_ptr_flag_bitsILi16EEENSU_INSB_IJNSC_ILi64EEENSC_ILi8EEEEEENSB_IJSD_S19_EEEEEEEvEENS12_INSA_20SM90_TMA_LOAD_IM2COLES1E_vEEEENS_8epilogue10collective18CollectiveEpilogueINS1J_23Sm100TmaWarpSpecializedILi4ELi2ELi32ELb1ELb0EEEJSK_NSB_IJNSU_ISG_SD_EENSU_ISI_SD_EEEEESL_NSB_IJlNSB_IJSD_lllEEESV_EEESL_S1S_NS1J_6fusion15FusionCallbacksIS1N_NS1T_17LinearCombinationISL_fSL_fLNS_15FloatRoundStyleE2EEESK_S1Q_JEEENSA_5SM1004TMEM4LOAD26SM100_TMEM_LOAD_32dp32b32xES13_NS14_INS15_ILi2ELi4ELi3EEES18_NSU_INSB_IJS1A_SI_EEENSB_IJSI_SD_EEEEEEENSA_39AutoVectorizingCopyWithAssumedAlignmentILi128EEENSA_14SM90_TMA_STOREES27_S29_S29_EEEvvEEEEvNT_6ParamsE,@function
        .size           _ZN7cutlass13device_kernelINS_4conv6kernel13ConvUniversalINS1_16ConvProblemShapeILNS1_8OperatorE2ELi3EEENS1_10collective14CollectiveConvINS1_47MainloopSm100TmaUmmaWarpSpecializedImplicitGemmILS5_2ELi12ELi3ELi1ELi2EN4cute5tupleIJNSA_1CILi1EEESD_SD_EEEEENSB_IJNSC_ILi128EEENSB_IJSG_EEENSB_IJNSC_ILi32EEEEEEEEENS_10bfloat16_tESL_NSA_8TiledMMAINSA_8MMA_AtomIJNSA_20SM100_MMA_F16BF16_SSISL_SL_fLi128ELi128ELNSA_4UMMA5MajorE1ELSQ_1ELNSP_7ScaleInE0ELSR_0EEEEEENSA_6LayoutISE_NSB_IJNSC_ILi0EEESV_SV_EEEEENSB_IJNSA_10UnderscoreESY_SY_EEEEENS7_6detail27Sm100ImplicitGemmTileTraitsINSA_13SM90_TMA_LOADENSA_14ComposedLayoutINSA_7SwizzleILi3ELi4ELi3EEENSA_18smem_ptr_flag_bitsILi16EEENSU_INSB_IJNSC_ILi64EEENSC_ILi8EEEEEENSB_IJSD_S19_EEEEEEEvEENS12_INSA_20SM90_TMA_LOAD_IM2COLES1E_vEEEENS_8epilogue10collective18CollectiveEpilogueINS1J_23Sm100TmaWarpSpecializedILi4ELi2ELi32ELb1ELb0EEEJSK_NSB_IJNSU_ISG_SD_EENSU_ISI_SD_EEEEESL_NSB_IJlNSB_IJSD_lllEEESV_EEESL_S1S_NS1J_6fusion15FusionCallbacksIS1N_NS1T_17LinearCombinationISL_fSL_fLNS_15FloatRoundStyleE2EEESK_S1Q_JEEENSA_5SM1004TMEM4LOAD26SM100_TMEM_LOAD_32dp32b32xES13_NS14_INS15_ILi2ELi4ELi3EEES18_NSU_INSB_IJS1A_SI_EEENSB_IJSI_SD_EEEEEEENSA_39AutoVectorizingCopyWithAssumedAlignmentILi128EEENSA_14SM90_TMA_STOREES27_S29_S29_EEEvvEEEEvNT_6ParamsE,(.L_x_191 - _ZN7cutlass13device_kernelINS_4conv6kernel13ConvUniversalINS1_16ConvProblemShapeILNS1_8OperatorE2ELi3EEENS1_10collective14CollectiveConvINS1_47MainloopSm100TmaUmmaWarpSpecializedImplicitGemmILS5_2ELi12ELi3ELi1ELi2EN4cute5tupleIJNSA_1CILi1EEESD_SD_EEEEENSB_IJNSC_ILi128EEENSB_IJSG_EEENSB_IJNSC_ILi32EEEEEEEEENS_10bfloat16_tESL_NSA_8TiledMMAINSA_8MMA_AtomIJNSA_20SM100_MMA_F16BF16_SSISL_SL_fLi128ELi128ELNSA_4UMMA5MajorE1ELSQ_1ELNSP_7ScaleInE0ELSR_0EEEEEENSA_6LayoutISE_NSB_IJNSC_ILi0EEESV_SV_EEEEENSB_IJNSA_10UnderscoreESY_SY_EEEEENS7_6detail27Sm100ImplicitGemmTileTraitsINSA_13SM90_TMA_LOADENSA_14ComposedLayoutINSA_7SwizzleILi3ELi4ELi3EEENSA_18smem_ptr_flag_bitsILi16EEENSU_INSB_IJNSC_ILi64EEENSC_ILi8EEEEEENSB_IJSD_S19_EEEEEEEvEENS12_INSA_20SM90_TMA_LOAD_IM2COLES1E_vEEEENS_8epilogue10collective18CollectiveEpilogueINS1J_23Sm100TmaWarpSpecializedILi4ELi2ELi32ELb1ELb0EEEJSK_NSB_IJNSU_ISG_SD_EENSU_ISI_SD_EEEEESL_NSB_IJlNSB_IJSD_lllEEESV_EEESL_S1S_NS1J_6fusion15FusionCallbacksIS1N_NS1T_17LinearCombinationISL_fSL_fLNS_15FloatRoundStyleE2EEESK_S1Q_JEEENSA_5SM1004TMEM4LOAD26SM100_TMEM_LOAD_32dp32b32xES13_NS14_INS15_ILi2ELi4ELi3EEES18_NSU_INSB_IJS1A_SI_EEENSB_IJSI_SD_EEEEEEENSA_39AutoVectorizingCopyWithAssumedAlignmentILi128EEENSA_14SM90_TMA_STOREES27_S29_S29_EEEvvEEEEvNT_6ParamsE)
        .other          _ZN7cutlass13device_kernelINS_4conv6kernel13ConvUniversalINS1_16ConvProblemShapeILNS1_8OperatorE2ELi3EEENS1_10collective14CollectiveConvINS1_47MainloopSm100TmaUmmaWarpSpecializedImplicitGemmILS5_2ELi12ELi3ELi1ELi2EN4cute5tupleIJNSA_1CILi1EEESD_SD_EEEEENSB_IJNSC_ILi128EEENSB_IJSG_EEENSB_IJNSC_ILi32EEEEEEEEENS_10bfloat16_tESL_NSA_8TiledMMAINSA_8MMA_AtomIJNSA_20SM100_MMA_F16BF16_SSISL_SL_fLi128ELi128ELNSA_4UMMA5MajorE1ELSQ_1ELNSP_7ScaleInE0ELSR_0EEEEEENSA_6LayoutISE_NSB_IJNSC_ILi0EEESV_SV_EEEEENSB_IJNSA_10UnderscoreESY_SY_EEEEENS7_6detail27Sm100ImplicitGemmTileTraitsINSA_13SM90_TMA_LOADENSA_14ComposedLayoutINSA_7SwizzleILi3ELi4ELi3EEENSA_18smem_ptr_flag_bitsILi16EEENSU_INSB_IJNSC_ILi64EEENSC_ILi8EEEEEENSB_IJSD_S19_EEEEEEEvEENS12_INSA_20SM90_TMA_LOAD_IM2COLES1E_vEEEENS_8epilogue10collective18CollectiveEpilogueINS1J_23Sm100TmaWarpSpecializedILi4ELi2ELi32ELb1ELb0EEEJSK_NSB_IJNSU_ISG_SD_EENSU_ISI_SD_EEEEESL_NSB_IJlNSB_IJSD_lllEEESV_EEESL_S1S_NS1J_6fusion15FusionCallbacksIS1N_NS1T_17LinearCombinationISL_fSL_fLNS_15FloatRoundStyleE2EEESK_S1Q_JEEENSA_5SM1004TMEM4LOAD26SM100_TMEM_LOAD_32dp32b32xES13_NS14_INS15_ILi2ELi4ELi3EEES18_NSU_INSB_IJS1A_SI_EEENSB_IJSI_SD_EEEEEEENSA_39AutoVectorizingCopyWithAssumedAlignmentILi128EEENSA_14SM90_TMA_STOREES27_S29_S29_EEEvvEEEEvNT_6ParamsE,@"STO_CUDA_ENTRY STV_DEFAULT"
_ZN7cutlass13device_kernelINS_4conv6kernel13ConvUniversalINS1_16ConvProblemShapeILNS1_8OperatorE2ELi3EEENS1_10collective14CollectiveConvINS1_47MainloopSm100TmaUmmaWarpSpecializedImplicitGemmILS5_2ELi12ELi3ELi1ELi2EN4cute5tupleIJNSA_1CILi1EEESD_SD_EEEEENSB_IJNSC_ILi128EEENSB_IJSG_EEENSB_IJNSC_ILi32EEEEEEEEENS_10bfloat16_tESL_NSA_8TiledMMAINSA_8MMA_AtomIJNSA_20SM100_MMA_F16BF16_SSISL_SL_fLi128ELi128ELNSA_4UMMA5MajorE1ELSQ_1ELNSP_7ScaleInE0ELSR_0EEEEEENSA_6LayoutISE_NSB_IJNSC_ILi0EEESV_SV_EEEEENSB_IJNSA_10UnderscoreESY_SY_EEEEENS7_6detail27Sm100ImplicitGemmTileTraitsINSA_13SM90_TMA_LOADENSA_14ComposedLayoutINSA_7SwizzleILi3ELi4ELi3EEENSA_18smem_ptr_flag_bitsILi16EEENSU_INSB_IJNSC_ILi64EEENSC_ILi8EEEEEENSB_IJSD_S19_EEEEEEEvEENS12_INSA_20SM90_TMA_LOAD_IM2COLES1E_vEEEENS_8epilogue10collective18CollectiveEpilogueINS1J_23Sm100TmaWarpSpecializedILi4ELi2ELi32ELb1ELb0EEEJSK_NSB_IJNSU_ISG_SD_EENSU_ISI_SD_EEEEESL_NSB_IJlNSB_IJSD_lllEEESV_EEESL_S1S_NS1J_6fusion15FusionCallbacksIS1N_NS1T_17LinearCombinationISL_fSL_fLNS_15FloatRoundStyleE2EEESK_S1Q_JEEENSA_5SM1004TMEM4LOAD26SM100_TMEM_LOAD_32dp32b32xES13_NS14_INS15_ILi2ELi4ELi3EEES18_NSU_INSB_IJS1A_SI_EEENSB_IJSI_SD_EEEEEEENSA_39AutoVectorizingCopyWithAssumedAlignmentILi128EEENSA_14SM90_TMA_STOREES27_S29_S29_EEEvvEEEEvNT_6ParamsE:
[----:B------:R-:W1:Y:S01]  /*0000*/  LDC R1, c[0x0][0x37c] ;  /* 0x0000df00ff017b82 */ /* 0x000e620000000800 */
[----:B------:R-:W2:Y:S01]  /*0010*/  S2R R87, SR_TID.X ;  /* 0x0000000000577919 */ /* 0x000ea20000002100 */
[----:B------:R-:W3:Y:S01]  /*0020*/  LDCU.64 UR8, c[0x0][0x990] ;  /* 0x00013200ff0877ac */ /* 0x000ee20008000a00 */
[----:B-1----:R-:W-:Y:S01]  /*0030*/  VIADD R1, R1, 0xfffffff8 ;  /* 0xfffffff801017836 */ /* 0x002fe20000000000 */
[----:B------:R-:W-:Y:S02]  /*0040*/  PRMT R89, RZ, 0x7610, R89 ;  /* 0x00007610ff597816 */ /* 0x000fe40000000059 */
[----:B------:R-:W-:Y:S01]  /*0050*/  ELECT P3, URZ, PT ;  /* 0x0000000000ff782f */ /* 0x000fe20003860000 */
[----:B---3--:R-:W-:-:S04]  /*0060*/  UISETP.NE.U32.AND UP0, UPT, UR8, URZ, UPT ;  /* 0x000000ff0800728c */ /* 0x008fc8000bf05070 */
[----:B------:R-:W-:Y:S01]  /*0070*/  UISETP.NE.AND.EX UP0, UPT, UR9, URZ, UPT, UP0 ;  /* 0x000000ff0900728c */ /* 0x000fe2000bf05300 */
[----:B--2---:R-:W-:-:S05]  /*0080*/  SHF.R.U32.HI R90, RZ, 0x5, R87 ;  /* 0x00000005ff5a7819 */ /* 0x004fca0000011657 */
[----:B------:R-:W1:Y:S02]  /*0090*/  SHFL.IDX PT, R0, R90, RZ, 0x1f ;  /* 0x00001fff5a007589 */ /* 0x000e6400000e0000 */
[----:B-1----:R-:W-:Y:S01]  /*00a0*/  R2UR UR18, R0 ;  /* 0x00000000001272ca */ /* 0x002fe200000e0000 */
[----:B------:R-:W-:-:S14]  /*00b0*/  BRA.U UP0, `(.L_x_0) ;  /* 0x0000000100307547 */ /* 0x000fdc000b800000 */
[----:B------:R-:W1:Y:S02]  /*00c0*/  LDCU.64 UR4, c[0x0][0x988] ;  /* 0x00013100ff0477ac */ /* 0x000e640008000a00 */
[----:B-1----:R-:W-:-:S04]  /*00d0*/  UISETP.NE.U32.AND UP0, UPT, UR4, URZ, UPT ;  /* 0x000000ff0400728c */ /* 0x002fc8000bf05070 */
[----:B------:R-:W-:-:S09]  /*00e0*/  UISETP.NE.AND.EX UP0, UPT, UR5, URZ, UPT, UP0 ;  /* 0x000000ff0500728c */ /* 0x000fd2000bf05300 */
[----:B------:R-:W-:Y:S05]  /*00f0*/  BRA.U !UP0, `(.L_x_1) ;  /* 0x0000000108147547 */ /* 0x000fea000b800000 */
[----:B------:R-:W1:Y:S01]  /*0100*/  LDC.64 R2, c[0x0][0x988] ;  /* 0x00026200ff027b82 */ /* 0x000e620000000a00 */
[----:B------:R-:W1:Y:S02]  /*0110*/  LDCU.64 UR4, c[0x0][0x358] ;  /* 0x00006b00ff0477ac */ /* 0x000e640008000a00 */
[----:B-1----:R1:W5:Y:S01]  /*0120*/  LDG.E R41, desc[UR4][R2.64] ;  /* 0x0000000402297981 */ /* 0x002362000c1e1900 */
[----:B------:R-:W-:Y:S01]  /*0130*/  HFMA2 R89, -RZ, RZ, 0, 5.9604644775390625e-08 ;  /* 0x00000001ff597431 */ /* 0x000fe200000001ff */
[----:B------:R-:W-:Y:S05]  /*0140*/  BRA `(.L_x_0) ;  /* 0x00000000000c7947 */ /* 0x000fea0003800000 */
.L_x_1:
[----:B------:R-:W1:Y:S01]  /*0150*/  LDCU UR4, c[0x0][0x980] ;  /* 0x00013000ff0477ac */ /* 0x000e620008000800 */
[----:B------:R-:W-:Y:S01]  /*0160*/  HFMA2 R89, -RZ, RZ, 0, 5.9604644775390625e-08 ;  /* 0x00000001ff597431 */ /* 0x000fe200000001ff */
[----:B-1----:R-:W-:-:S07]  /*0170*/  MOV R41, UR4 ;  /* 0x0000000400297c02 */ /* 0x002fce0008000f00 */
.L_x_0:
[----:B------:R-:W2:Y:S02]  /*0180*/  LDCU.64 UR4, c[0x0][0x9b0] ;  /* 0x00013600ff0477ac */ /* 0x000ea40008000a00 */
[----:B--2---:R-:W-:-:S04]  /*0190*/  UISETP.NE.U32.AND UP0, UPT, UR4, URZ, UPT ;  /* 0x000000ff0400728c */ /* 0x004fc8000bf05070 */
[----:B------:R-:W-:-:S09]  /*01a0*/  UISETP.NE.AND.EX UP0, UPT, UR5, URZ, UPT, UP0 ;  /* 0x000000ff0500728c */ /* 0x000fd2000bf05300 */
[----:B------:R-:W-:Y:S05]  /*01b0*/  BRA.U UP0, `(.L_x_2) ;  /* 0x0000000100287547 */ /* 0x000fea000b800000 */
[----:B------:R-:W2:Y:S02]  /*01c0*/  LDCU.64 UR4, c[0x0][0x9a8] ;  /* 0x00013500ff0477ac */ /* 0x000ea40008000a00 */
[----:B--2---:R-:W-:-:S04]  /*01d0*/  UISETP.NE.U32.AND UP0, UPT, UR4, URZ, UPT ;  /* 0x000000ff0400728c */ /* 0x004fc8000bf05070 */
[----:B------:R-:W-:-:S09]  /*01e0*/  UISETP.NE.AND.EX UP0, UPT, UR5, URZ, UPT, UP0 ;  /* 0x000000ff0500728c */ /* 0x000fd2000bf05300 */
[----:B------:R-:W-:Y:S05]  /*01f0*/  BRA.U !UP0, `(.L_x_3) ;  /* 0x0000000108107547 */ /* 0x000fea000b800000 */
[----:B------:R-:W2:Y:S01]  /*0200*/  LDC.64 R38, c[0x0][0x9a8] ;  /* 0x00026a00ff267b82 */ /* 0x000ea20000000a00 */
[----:B------:R-:W2:Y:S02]  /*0210*/  LDCU.64 UR4, c[0x0][0x358] ;  /* 0x00006b00ff0477ac */ /* 0x000ea40008000a00 */
[----:B--2---:R2:W5:Y:S01]  /*0220*/  LDG.E R38, desc[UR4][R38.64] ;  /* 0x0000000426267981 */ /* 0x004562000c1e1900 */
[----:B------:R-:W-:Y:S05]  /*0230*/  BRA `(.L_x_2) ;  /* 0x0000000000087947 */ /* 0x000fea0003800000 */
.L_x_3:
[----:B------:R-:W2:Y:S02]  /*0240*/  LDCU UR4, c[0x0][0x9a0] ;  /* 0x00013400ff0477ac */ /* 0x000ea40008000800 */
[----:B--2---:R-:W-:Y:S02]  /*0250*/  MOV R38, UR4 ;  /* 0x0000000400267c02 */ /* 0x004fe40008000f00 */
.L_x_2:
[----:B------:R-:W-:Y:S01]  /*0260*/  IMAD.U32 R0, RZ, RZ, UR18 ;  /* 0x00000012ff007e24 */ /* 0x000fe2000f8e00ff */
[----:B------:R-:W-:Y:S04]  /*0270*/  BSSY.RECONVERGENT B0, `(.L_x_4) ;  /* 0x000000c000007945 */ /* 0x000fe80003800200 */
[C---:B------:R-:W-:Y:S02]  /*0280*/  ISETP.NE.OR P1, PT, R0.reuse, 0x1, !P3 ;  /* 0x000000010000780c */ /* 0x040fe40005f25670 */
[----:B------:R-:W-:-:S11]  /*0290*/  ISETP.NE.OR P0, PT, R0, 0x3, !P3 ;  /* 0x000000030000780c */ /* 0x000fd60005f05670 */
[----:B------:R-:W-:Y:S05]  /*02a0*/  @P1 BRA `(.L_x_5) ;  /* 0x0000000000201947 */ /* 0x000fea0003800000 */
[----:B------:R-:W3:Y:S02]  /*02b0*/  LDCU.64 UR4, c[0x0][0x348] ;  /* 0x00006900ff0477ac */ /* 0x000ee40008000a00 */
[----:B---3--:R-:W-:Y:S02]  /*02c0*/  UIADD3 UR6, UP1, UPT, UR4, 0x80, URZ ;  /* 0x0000008004067890 */ /* 0x008fe4000ff3e0ff */
[----:B------:R-:W-:Y:S02]  /*02d0*/  UIADD3 UR4, UP0, UPT, UR4, 0x180, URZ ;  /* 0x0000018004047890 */ /* 0x000fe4000ff1e0ff */
[----:B------:R-:W-:Y:S02]  /*02e0*/  UIADD3.X UR7, UPT, UPT, URZ, UR5, URZ, UP1, !UPT ;  /* 0x00000005ff077290 */ /* 0x000fe40008ffe4ff */
[----:B------:R-:W-:-:S07]  /*02f0*/  UIADD3.X UR5, UPT, UPT, URZ, UR5, URZ, UP0, !UPT ;  /* 0x00000005ff057290 */ /* 0x000fce00087fe4ff */
[----:B------:R3:W-:Y:S02]  /*0300*/  UTMACCTL.PF [UR6] ;  /* 0x00000000060079b9 */ /* 0x0007e40008040000 */
[----:B------:R3:W-:Y:S02]  /*0310*/  UTMACCTL.PF [UR4] ;  /* 0x00000000040079b9 */ /* 0x0007e40008040000 */
[----:B---3--:R-:W-:Y:S01]  /*0320*/  NOP ;  /* 0x0000000000007918 */ /* 0x008fe20000000000 */
.L_x_5:
[----:B------:R-:W-:Y:S05]  /*0330*/  BSYNC.RECONVERGENT B0 ;  /* 0x0000000000007941 */ /* 0x000fea0003800200 */
.L_x_4:
[----:B------:R-:W-:Y:S04]  /*0340*/  BSSY.RECONVERGENT B0, `(.L_x_6) ;  /* 0x000000a000007945 */ /* 0x000fe80003800200 */
        /* <DEDUP_REMOVED lines=9> */
.L_x_7:
[----:B------:R-:W-:Y:S05]  /*03e0*/  BSYNC.RECONVERGENT B0 ;  /* 0x0000000000007941 */ /* 0x000fea0003800200 */
.L_x_6:
[----:B------:R-:W3:Y:S01]  /*03f0*/  LDCU.64 UR4, c[0x0][0x988] ;  /* 0x00013100ff0477ac */ /* 0x000ee20008000a00 */
[----:B------:R-:W-:Y:S02]  /*0400*/  UISETP.EQ.U32.AND UP2, UPT, UR8, URZ, UPT ;  /* 0x000000ff0800728c */ /* 0x000fe4000bf42070 */
[----:B------:R-:W-:Y:S02]  /*0410*/  UPLOP3.LUT UP3, UPT, UPT, UPT, UPT, 0x80, 0x8 ;  /* 0x000000000008789c */ /* 0x000fe40003f6f070 */
[----:B---3--:R-:W-:-:S04]  /*0420*/  UISETP.NE.U32.AND UP0, UPT, UR4, URZ, UPT ;  /* 0x000000ff0400728c */ /* 0x008fc8000bf05070 */
[----:B------:R-:W-:-:S04]  /*0430*/  UISETP.NE.AND.EX UP1, UPT, UR5, URZ, UPT, UP0 ;  /* 0x000000ff0500728c */ /* 0x000fc8000bf25300 */
[----:B------:R-:W-:-:S04]  /*0440*/  UISETP.EQ.OR.EX UP4, UPT, UR9, URZ, !UP1, UP2 ;  /* 0x000000ff0900728c */ /* 0x000fc8000cf82720 */
[----:B------:R-:W-:-:S06]  /*0450*/  UP2UR UR4, UPR, URZ, 0x10 ;  /* 0x00000010ff047883 */ /* 0x000fcc0008000000 */
[----:B------:R-:W-:Y:S01]  /*0460*/  MOV R93, UR4 ;  /* 0x00000004005d7c02 */ /* 0x000fe20008000f00 */
[----:B------:R-:W-:Y:S06]  /*0470*/  BRA.U !UP4, `(.L_x_8) ;  /* 0x000000010c207547 */ /* 0x000fec000b800000 */
[----:B------:R-:W-:Y:S01]  /*0480*/  UISETP.NE.U32.AND UP2, UPT, UR8, URZ, UPT ;  /* 0x000000ff0800728c */ /* 0x000fe2000bf45070 */
[----:B-----5:R-:W-:Y:S01]  /*0490*/  FSETP.NEU.AND P0, PT, R41, RZ, PT ;  /* 0x000000ff2900720b */ /* 0x020fe20003f0d000 */
[----:B------:R-:W-:Y:S02]  /*04a0*/  USEL UR4, URZ, 0xffffffff, UP1 ;  /* 0xffffffffff047887 */ /* 0x000fe40008800000 */
[----:B------:R-:W-:-:S10]  /*04b0*/  UISETP.NE.AND.EX UP2, UPT, UR9, URZ, UPT, UP2 ;  /* 0x000000ff0900728c */ /* 0x000fd4000bf45320 */
[----:B------:R-:W-:Y:S01]  /*04c0*/  VOTEU.ANY UP0, P0 ;  /* 0x0000000000ff7886 */ /* 0x000fe20000000100 */
[----:B------:R-:W-:-:S04]  /*04d0*/  @!UP2 USEL UR4, URZ, 0xffffffff, UP0 ;  /* 0xffffffffff04a887 */ /* 0x000fc80008000000 */
[----:B------:R-:W-:-:S04]  /*04e0*/  ULOP3.LUT UR4, UR4, 0x1, URZ, 0xc0, !UPT ;  /* 0x0000000104047892 */ /* 0x000fc8000f8ec0ff */
[----:B------:R-:W-:-:S11]  /*04f0*/  UISETP.NE.U32.AND UP3, UPT, UR4, 0x1, UPT ;  /* 0x000000010400788c */ /* 0x000fd6000bf65070 */
.L_x_8:
[----:B-1----:R-:W1:Y:S01]  /*0500*/  SHFL.IDX PT, R2, R90, RZ, 0x1f ;  /* 0x00001fff5a027589 */ /* 0x002e6200000e0000 */
[----:B------:R-:W-:-:S04]  /*0510*/  UISETP.NE.AND UP0, UPT, UR18, 0x2, UPT ;  /* 0x000000021200788c */ /* 0x000fc8000bf05270 */
[----:B------:R-:W-:Y:S01]  /*0520*/  USEL UR56, URZ, 0x1, UP0 ;  /* 0x00000001ff387887 */ /* 0x000fe20008000000 */
[----:B-1----:R-:W-:-:S13]  /*0530*/  ISETP.NE.AND P0, PT, R2, RZ, PT ;  /* 0x000000ff0200720c */ /* 0x002fda0003f05270 */
[----:B------:R-:W-:Y:S05]  /*0540*/  @P0 BRA `(.L_x_9) ;  /* 0x0000000000940947 */ /* 0x000fea0003800000 */
[----:B------:R-:W-:Y:S01]  /*0550*/  ELECT P0, URZ, PT ;  /* 0x0000000000ff782f */ /* 0x000fe20003800000 */
[----:B------:R-:W-:-:S12]  /*0560*/  BSSY.RECONVERGENT B0, `(.L_x_9) ;  /* 0x0000023000007945 */ /* 0x000fd80003800200 */
[----:B------:R-:W-:Y:S05]  /*0570*/  @!P0 BRA `(.L_x_10) ;  /* 0x0000000000848947 */ /* 0x000fea0003800000 */
[----:B------:R-:W1:Y:S01]  /*0580*/  S2UR UR4, SR_CgaCtaId ;  /* 0x00000000000479c3 */ /* 0x000e620000008800 */
[----:B------:R-:W-:Y:S01]  /*0590*/  UMOV UR5, 0x400 ;  /* 0x0000040000057882 */ /* 0x000fe20000000000 */
[----:B------:R-:W-:Y:S02]  /*05a0*/  UMOV UR6, 0x1 ;  /* 0x0000000100067882 */ /* 0x000fe40000000000 */
[----:B------:R-:W-:-:S04]  /*05b0*/  UIADD3 UR6, UPT, UPT, -UR6, 0x100000, URZ ;  /* 0x0010000006067890 */ /* 0x000fc8000fffe1ff */
[----:B------:R-:W-:Y:S02]  /*05c0*/  USHF.L.U32 UR7, UR6, 0xb, URZ ;  /* 0x0000000b06077899 */ /* 0x000fe400080006ff */
[----:B------:R-:W-:Y:S02]  /*05d0*/  USHF.L.U32 UR6, UR6, 0x1, URZ ;  /* 0x0000000106067899 */ /* 0x000fe400080006ff */
[----:B-1----:R-:W-:Y:S01]  /*05e0*/  ULEA UR4, UR4, UR5, 0x18 ;  /* 0x0000000504047291 */ /* 0x002fe2000f8ec0ff */
[----:B------:R-:W1:Y:S11]  /*05f0*/  FENCE.VIEW.ASYNC.S ;  /* 0x00000000000073c6 */ /* 0x000e760000000000 */
[----:B-1----:R1:W3:Y:S01]  /*0600*/  SYNCS.EXCH.64 URZ, [UR4], UR6 ;  /* 0x0000000604ff75b2 */ /* 0x0022e20008000100 */
[----:B------:R1:W4:Y:S01]  /*0610*/  SYNCS.EXCH.64 URZ, [UR4+0x60], UR6 ;  /* 0x0000600604ff75b2 */ /* 0x0003220008000100 */
[----:B------:R1:W1:Y:S01]  /*0620*/  SYNCS.EXCH.64 URZ, [UR4+0x8], UR6 ;  /* 0x0000080604ff75b2 */ /* 0x0002620008000100 */
        /* <DEDUP_REMOVED lines=21> */
[----:B---3--:R-:W-:Y:S01]  /*0780*/  NOP ;  /* 0x0000000000007918 */ /* 0x008fe20000000000 */
.L_x_10:
[----:B-1----:R-:W-:Y:S05]  /*0790*/  BSYNC.RECONVERGENT B0 ;  /* 0x0000000000007941 */ /* 0x002fea0003800200 */
.L_x_9:
[----:B------:R-:W1:Y:S01]  /*07a0*/  SHFL.IDX PT, R2, R90, RZ, 0x1f ;  /* 0x00001fff5a027589 */ /* 0x000e6200000e0000 */
[----:B------:R-:W-:Y:S01]  /*07b0*/  NOP ;  /* 0x0000000000007918 */ /* 0x000fe20000000000 */
[----:B-1----:R-:W-:-:S13]  /*07c0*/  ISETP.NE.AND P0, PT, R2, 0x1, PT ;  /* 0x000000010200780c */ /* 0x002fda0003f05270 */
[----:B------:R-:W-:Y:S05]  /*07d0*/  @P0 BRA `(.L_x_11) ;  /* 0x0000000000580947 */ /* 0x000fea0003800000 */
[----:B------:R-:W1:Y:S01]  /*07e0*/  S2UR UR4, SR_CgaCtaId ;  /* 0x00000000000479c3 */ /* 0x000e620000008800 */
[----:B------:R-:W-:Y:S01]  /*07f0*/  UMOV UR5, 0x400 ;  /* 0x0000040000057882 */ /* 0x000fe20000000000 */
[----:B------:R-:W-:Y:S01]  /*0800*/  UMOV UR8, 0x20 ;  /* 0x0000002000087882 */ /* 0x000fe20000000000 */
[----:B------:R-:W-:Y:S01]  /*0810*/  UMOV UR6, 0x80 ;  /* 0x0000008000067882 */ /* 0x000fe20000000000 */
[----:B------:R-:W-:-:S04]  /*0820*/  UIADD3 UR8, UPT, UPT, -UR8, 0x100000, URZ ;  /* 0x0010000008087890 */ /* 0x000fc8000fffe1ff */
[----:B------:R-:W-:Y:S02]  /*0830*/  USHF.L.U32 UR9, UR8, 0xb, URZ ;  /* 0x0000000b08097899 */ /* 0x000fe400080006ff */
[----:B------:R-:W-:Y:S02]  /*0840*/  USHF.L.U32 UR8, UR8, 0x1, URZ ;  /* 0x0000000108087899 */ /* 0x000fe400080006ff */
[----:B------:R-:W-:-:S04]  /*0850*/  UIADD3 UR6, UPT, UPT, -UR6, 0x100000, URZ ;  /* 0x0010000006067890 */ /* 0x000fc8000fffe1ff */
[----:B------:R-:W-:Y:S02]  /*0860*/  USHF.L.U32 UR7, UR6, 0xb, URZ ;  /* 0x0000000b06077899 */ /* 0x000fe400080006ff */
[----:B------:R-:W-:Y:S01]  /*0870*/  USHF.L.U32 UR6, UR6, 0x1, URZ ;  /* 0x0000000106067899 */ /* 0x000fe200080006ff */
[----:B------:R-:W-:Y:S01]  /*0880*/  ELECT P0, URZ, PT ;  /* 0x0000000000ff782f */ /* 0x000fe20003800000 */
[----:B-1----:R-:W-:Y:S01]  /*0890*/  ULEA UR4, UR4, UR5, 0x18 ;  /* 0x0000000504047291 */ /* 0x002fe2000f8ec0ff */
[----:B------:R-:W1:Y:S11]  /*08a0*/  FENCE.VIEW.ASYNC.S ;  /* 0x00000000000073c6 */ /* 0x000e760000000000 */
[----:B-1----:R1:W3:Y:S01]  /*08b0*/  SYNCS.EXCH.64 URZ, [UR4+0xc0], UR8 ;  /* 0x0000c00804ff75b2 */ /* 0x0022e20008000100 */
[----:B------:R1:W1:Y:S01]  /*08c0*/  SYNCS.EXCH.64 URZ, [UR4+0xe0], UR6 ;  /* 0x0000e00604ff75b2 */ /* 0x0002620008000100 */
[----:B------:R1:W1:Y:S01]  /*08d0*/  SYNCS.EXCH.64 URZ, [UR4+0xc8], UR8 ;  /* 0x0000c80804ff75b2 */ /* 0x0002620008000100 */
[----:B------:R1:W1:Y:S01]  /*08e0*/  SYNCS.EXCH.64 URZ, [UR4+0xe8], UR6 ;  /* 0x0000e80604ff75b2 */ /* 0x0002620008000100 */
[----:B------:R1:W1:Y:S01]  /*08f0*/  SYNCS.EXCH.64 URZ, [UR4+0xd0], UR8 ;  /* 0x0000d00804ff75b2 */ /* 0x0002620008000100 */
[----:B------:R1:W1:Y:S01]  /*0900*/  SYNCS.EXCH.64 URZ, [UR4+0xf0], UR6 ;  /* 0x0000f00604ff75b2 */ /* 0x0002620008000100 */
[----:B------:R1:W1:Y:S01]  /*0910*/  SYNCS.EXCH.64 URZ, [UR4+0xd8], UR8 ;  /* 0x0000d80804ff75b2 */ /* 0x0002620008000100 */
[----:B------:R1:W1:Y:S01]  /*0920*/  SYNCS.EXCH.64 URZ, [UR4+0xf8], UR6 ;  /* 0x0000f80604ff75b2 */ /* 0x0002620008000100 */
[----:B------:R-:W-:Y:S01]  /*0930*/  NOP ;  /* 0x0000000000007918 */ /* 0x000fe20000000000 */
.L_x_11:
[----:B------:R-:W2:Y:S01]  /*0940*/  SHFL.IDX PT, R2, R90, RZ, 0x1f ;  /* 0x00001fff5a027589 */ /* 0x000ea200000e0000 */
[----:B------:R-:W-:Y:S01]  /*0950*/  NOP ;  /* 0x0000000000007918 */ /* 0x000fe20000000000 */
[----:B--2---:R-:W-:-:S13]  /*0960*/  ISETP.NE.AND P0, PT, R2, 0x3, PT ;  /* 0x000000030200780c */ /* 0x004fda0003f05270 */
[----:B------:R-:W-:Y:S05]  /*0970*/  @P0 BRA `(.L_x_12) ;  /* 0x0000000000300947 */ /* 0x000fea0003800000 */
[----:B-1----:R-:W1:Y:S01]  /*0980*/  S2UR UR4, SR_CgaCtaId ;  /* 0x00000000000479c3 */ /* 0x002e620000008800 */
[----:B------:R-:W-:Y:S01]  /*0990*/  UMOV UR6, 0x400 ;  /* 0x0000040000067882 */ /* 0x000fe20000000000 */
[----:B------:R-:W-:Y:S01]  /*09a0*/  UMOV UR5, 0x20 ;  /* 0x0000002000057882 */ /* 0x000fe20000000000 */
[----:B------:R-:W-:Y:S01]  /*09b0*/  ELECT P0, URZ, PT ;  /* 0x0000000000ff782f */ /* 0x000fe20003800000 */
[----:B-1----:R-:W-:Y:S02]  /*09c0*/  ULEA UR6, UR4, UR6, 0x18 ;  /* 0x0000000604067291 */ /* 0x002fe4000f8ec0ff */
[----:B------:R-:W-:-:S04]  /*09d0*/  UIADD3 UR4, UPT, UPT, -UR5, 0x100000, URZ ;  /* 0x0010000005047890 */ /* 0x000fc8000fffe1ff */
[----:B------:R-:W-:Y:S02]  /*09e0*/  USHF.L.U32 UR5, UR4, 0xb, URZ ;  /* 0x0000000b04057899 */ /* 0x000fe400080006ff */
[----:B------:R-:W-:Y:S01]  /*09f0*/  USHF.L.U32 UR4, UR4, 0x1, URZ ;  /* 0x0000000104047899 */ /* 0x000fe200080006ff */
[----:B------:R-:W1:Y:S11]  /*0a00*/  FENCE.VIEW.ASYNC.S ;  /* 0x00000000000073c6 */ /* 0x000e760000000000 */
[----:B-1----:R2:W1:Y:S01]  /*0a10*/  SYNCS.EXCH.64 URZ, [UR6+0x100], UR4 ;  /* 0x0001000406ff75b2 */ /* 0x0024620008000100 */
[----:B------:R2:W1:Y:S02]  /*0a20*/  SYNCS.EXCH.64 URZ, [UR6+0x108], UR4 ;  /* 0x0001080406ff75b2 */ /* 0x0004640008000100 */
[----:B--2---:R-:W-:Y:S01]  /*0a30*/  NOP ;  /* 0x0000000000007918 */ /* 0x004fe20000000000 */
.L_x_12:
[----:B------:R-:W2:Y:S01]  /*0a40*/  SHFL.IDX PT, R2, R90, RZ, 0x1f ;  /* 0x00001fff5a027589 */ /* 0x000ea200000e0000 */
[----:B------:R-:W-:Y:S01]  /*0a50*/  NOP ;  /* 0x0000000000007918 */ /* 0x000fe20000000000 */
[----:B--2---:R-:W-:-:S13]  /*0a60*/  ISETP.NE.AND P0, PT, R2, 0x4, PT ;  /* 0x000000040200780c */ /* 0x004fda0003f05270 */
[----:B------:R-:W-:Y:S05]  /*0a70*/  @P0 BRA `(.L_x_13) ;  /* 0x0000000000440947 */ /* 0x000fea0003800000 */
[----:B-1----:R-:W1:Y:S01]  /*0a80*/  S2UR UR6, SR_CgaCtaId ;  /* 0x00000000000679c3 */ /* 0x002e620000008800 */
[----:B------:R-:W-:Y:S01]  /*0a90*/  UMOV UR4, 0x100 ;  /* 0x0000010000047882 */ /* 0x000fe20000000000 */
[----:B------:R-:W-:Y:S01]  /*0aa0*/  UMOV UR5, 0x400 ;  /* 0x0000040000057882 */ /* 0x000fe20000000000 */
[----:B------:R-:W-:Y:S01]  /*0ab0*/  USEL UR4, UR4, 0xe0, UP3 ;  /* 0x000000e004047887 */ /* 0x000fe20009800000 */
[----:B------:R-:W-:Y:S01]  /*0ac0*/  UMOV UR8, 0x1 ;  /* 0x0000000100087882 */ /* 0x000fe20000000000 */
[----:B------:R-:W-:Y:S01]  /*0ad0*/  ELECT P0, URZ, PT ;  /* 0x0000000000ff782f */ /* 0x000fe20003800000 */
[----:B------:R-:W-:-:S04]  /*0ae0*/  UIADD3 UR8, UPT, UPT, -UR8, 0x100000, URZ ;  /* 0x0010000008087890 */ /* 0x000fc8000fffe1ff */
[----:B------:R-:W-:Y:S02]  /*0af0*/  USHF.L.U32 UR9, UR8, 0xb, URZ ;  /* 0x0000000b08097899 */ /* 0x000fe400080006ff */
[----:B------:R-:W-:Y:S02]  /*0b00*/  USHF.L.U32 UR8, UR8, 0x1, URZ ;  /* 0x0000000108087899 */ /* 0x000fe400080006ff */
[----:B-1----:R-:W-:Y:S02]  /*0b10*/  ULEA UR6, UR6, UR5, 0x18 ;  /* 0x0000000506067291 */ /* 0x002fe4000f8ec0ff */
[----:B------:R-:W-:-:S04]  /*0b20*/  UIADD3 UR4, UPT, UPT, -UR4, 0x100000, URZ ;  /* 0x0010000004047890 */ /* 0x000fc8000fffe1ff */
[----:B------:R-:W-:Y:S02]  /*0b30*/  USHF.L.U32 UR5, UR4, 0xb, URZ ;  /* 0x0000000b04057899 */ /* 0x000fe400080006ff */
[----:B------:R-:W-:Y:S01]  /*0b40*/  USHF.L.U32 UR4, UR4, 0x1, URZ ;  /* 0x0000000104047899 */ /* 0x000fe200080006ff */
[----:B------:R-:W1:Y:S03]  /*0b50*/  FENCE.VIEW.ASYNC.S ;  /* 0x00000000000073c6 */ /* 0x000e660000000000 */
[----:B-1----:R2:W1:Y:S08]  /*0b60*/  SYNCS.EXCH.64 URZ, [UR6+0x110], UR8 ;  /* 0x0001100806ff75b2 */ /* 0x0024700008000100 */
[----:B------:R2:W1:Y:S02]  /*0b70*/  SYNCS.EXCH.64 URZ, [UR6+0x118], UR4 ;  /* 0x0001180406ff75b2 */ /* 0x0004640008000100 */
[----:B--2---:R-:W-:Y:S01]  /*0b80*/  NOP ;  /* 0x0000000000007918 */ /* 0x004fe20000000000 */
.L_x_13:
[----:B------:R-:W2:Y:S01]  /*0b90*/  SHFL.IDX PT, R2, R90, RZ, 0x1f ;  /* 0x00001fff5a027589 */ /* 0x000ea200000e0000 */
[----:B------:R-:W1:Y:S01]  /*0ba0*/  S2UR UR28, SR_CTAID.X ;  /* 0x00000000001c79c3 */ /* 0x000e620000002500 */
[----:B------:R-:W-:-:S07]  /*0bb0*/  NOP ;  /* 0x0000000000007918 */ /* 0x000fce0000000000 */
[----:B------:R-:W1:Y:S01]  /*0bc0*/  S2UR UR21, SR_CTAID.Y ;  /* 0x00000000001579c3 */ /* 0x000e620000002600 */
[----:B--2---:R-:W-:-:S13]  /*0bd0*/  ISETP.NE.AND P0, PT, R2, 0x5, PT ;  /* 0x000000050200780c */ /* 0x004fda0003f05270 */
[----:B-1----:R-:W-:Y:S05]  /*0be0*/  @P0 BRA `(.L_x_14) ;  /* 0x0000000000480947 */ /* 0x002fea0003800000 */
        /* <DEDUP_REMOVED lines=13> */
[----:B-1----:R1:W2:Y:S01]  /*0cc0*/  SYNCS.EXCH.64 URZ, [UR4+0x120], UR8 ;  /* 0x0001200804ff75b2 */ /* 0x0022a20008000100 */
[----:B------:R1:W1:Y:S01]  /*0cd0*/  SYNCS.EXCH.64 URZ, [UR4+0x130], UR6 ;  /* 0x0001300604ff75b2 */ /* 0x0002620008000100 */
[----:B------:R1:W1:Y:S01]  /*0ce0*/  SYNCS.EXCH.64 URZ, [UR4+0x128], UR8 ;  /* 0x0001280804ff75b2 */ /* 0x0002620008000100 */
[----:B------:R1:W1:Y:S01]  /*0cf0*/  SYNCS.EXCH.64 URZ, [UR4+0x138], UR6 ;  /* 0x0001380604ff75b2 */ /* 0x0002620008000100 */
[----:B------:R-:W-:Y:S01]  /*0d00*/  NOP ;  /* 0x0000000000007918 */ /* 0x000fe20000000000 */
.L_x_14:
[----:B------:R-:W-:-:S05]  /*0d10*/  CS2R.32 R82, SR_CgaSize ;  /* 0x0000000000527805 */ /* 0x000fca0000008a00 */
[----:B------:R-:W-:-:S05]  /*0d20*/  IMAD R82, R82, -0xa0, RZ ;  /* 0xffffff6052527824 */ /* 0x000fca00078e02ff */
[----:B------:R-:W-:-:S14]  /*0d30*/  R2UR UR5, R82 ;  /* 0x00000000520572ca */ /* 0x000fdc00000e0000 */
[----:B------:R-:W3:Y:S01]  /*0d40*/  LDCU UR5, c[0x0][UR5+0x2b0] ;  /* 0x00005600050577ac */ /* 0x000ee20008000800 */
[----:B------:R-:W-:Y:S02]  /*0d50*/  I2FP.F32.U32 R5, UR28 ;  /* 0x0000001c00057c45 */ /* 0x000fe40008201000 */
[----:B------:R-:W-:-:S05]  /*0d60*/  CS2R.32 R3, SR_CgaSize ;  /* 0x0000000000037805 */ /* 0x000fca0000008a00 */
[----:B------:R-:W-:-:S06]  /*0d70*/  IMAD R3, R3, -0xa0, RZ ;  /* 0xffffff6003037824 */ /* 0x000fcc00078e02ff */
[----:B------:R-:W4:Y:S01]  /*0d80*/  LDC R3, c[0x0][R3+0x2a0] ;  /* 0x0000a80003037b82 */ /* 0x000f220000000800 */
[----:B------:R-:W-:Y:S02]  /*0d90*/  I2FP.F32.U32 R4, UR21 ;  /* 0x0000001500047c45 */ /* 0x000fe40008201000 */
[----:B------:R-:W-:-:S05]  /*0da0*/  CS2R.32 R82, SR_CgaSize ;  /* 0x0000000000527805 */ /* 0x000fca0000008a00 */
[----:B------:R-:W-:-:S05]  /*0db0*/  IMAD R82, R82, -0xa0, RZ ;  /* 0xffffff6052527824 */ /* 0x000fca00078e02ff */
[----:B-1----:R-:W-:-:S14]  /*0dc0*/  R2UR UR4, R82 ;  /* 0x00000000520472ca */ /* 0x002fdc00000e0000 */
[----:B------:R-:W1:Y:S01]  /*0dd0*/  LDCU UR4, c[0x0][UR4+0x2b4] ;  /* 0x00005680040477ac */ /* 0x000e620008000800 */
[----:B------:R-:W-:Y:S01]  /*0de0*/  NOP ;  /* 0x0000000000007918 */ /* 0x000fe20000000000 */
[----:B------:R-:W2:Y:S01]  /*0df0*/  LDCU UR19, c[0x0][0xc24] ;  /* 0x00018480ff1377ac */ /* 0x000ea20008000800 */
[----:B------:R-:W-:-:S05]  /*0e00*/  CS2R.32 R2, SR_CgaSize ;  /* 0x0000000000027805 */ /* 0x000fca0000008a00 */
[----:B------:R-:W-:-:S06]  /*0e10*/  IMAD R2, R2, -0xa0, RZ ;  /* 0xffffff6002027824 */ /* 0x000fcc00078e02ff */
[----:B------:R-:W4:Y:S01]  /*0e20*/  LDC R2, c[0x0][R2+0x2a4] ;  /* 0x0000a90002027b82 */ /* 0x000f220000000800 */
[----:B---3--:R-:W-:-:S07]  /*0e30*/  FMUL R5, R5, UR5 ;  /* 0x0000000505057c20 */ /* 0x008fce0008400000 */
[----:B------:R-:W3:Y:S01]  /*0e40*/  S2UR UR49, SR_CTAID.Z ;  /* 0x00000000003179c3 */ /* 0x000ee20000002700 */
[----:B-1----:R-:W-:Y:S01]  /*0e50*/  FMUL R4, R4, UR4 ;  /* 0x0000000404047c20 */ /* 0x002fe20008400000 */
[----:B------:R-:W1:Y:S01]  /*0e60*/  F2I.U32.TRUNC.NTZ R82, R5 ;  /* 0x0000000500527305 */ /* 0x000e62000020f000 */
[----:B--2---:R-:W-:-:S07]  /*0e70*/  UISETP.GE.AND UP0, UPT, UR19, 0x1, UPT ;  /* 0x000000011300788c */ /* 0x004fce000bf06270 */
[----:B------:R-:W2:Y:S01]  /*0e80*/  F2I.U32.TRUNC.NTZ R81, R4 ;  /* 0x0000000400517305 */ /* 0x000ea2000020f000 */
[----:B-1----:R-:W-:-:S05]  /*0e90*/  IADD3 R82, PT, PT, -R82, RZ, RZ ;  /* 0x000000ff52527210 */ /* 0x002fca0007ffe1ff */
[----:B----4-:R-:W-:Y:S01]  /*0ea0*/  IMAD R82, R3, R82, UR28 ;  /* 0x0000001c03527e24 */ /* 0x010fe2000f8e0252 */
[----:B--2---:R-:W-:-:S05]  /*0eb0*/  IADD3 R81, PT, PT, -R81, RZ, RZ ;  /* 0x000000ff51517210 */ /* 0x004fca0007ffe1ff */
[----:B------:R-:W-:Y:S01]  /*0ec0*/  IMAD R81, R2, R81, UR21 ;  /* 0x0000001502517e24 */ /* 0x000fe2000f8e0251 */
[----:B------:R-:W-:Y:S06]  /*0ed0*/  BAR.SYNC.DEFER_BLOCKING 0x0 ;  /* 0x0000000000007b1d */ /* 0x000fec0000010000 */
[----:B---3--:R-:W-:Y:S05]  /*0ee0*/  BRA.U !UP0, `(.L_x_15) ;  /* 0x0000000108d47547 */ /* 0x008fea000b800000 */
[----:B------:R-:W1:Y:S01]  /*0ef0*/  LDCU.128 UR24, c[0x0][0xc10] ;  /* 0x00018200ff1877ac */ /* 0x000e620008000c00 */
[----:B------:R-:W2:Y:S01]  /*0f00*/  LDCU UR6, c[0x0][0x370] ;  /* 0x00006e00ff0677ac */ /* 0x000ea20008000800 */
[----:B------:R-:W3:Y:S01]  /*0f10*/  LDCU UR4, c[0x0][0x374] ;  /* 0x00006e80ff0477ac */ /* 0x000ee20008000800 */
[----:B------:R-:W4:Y:S01]  /*0f20*/  LDCU UR20, c[0x0][0xc0c] ;  /* 0x00018180ff1477ac */ /* 0x000f220008000800 */
[----:B------:R-:W4:Y:S01]  /*0f30*/  LDCU UR5, c[0x0][0xc20] ;  /* 0x00018400ff0577ac */ /* 0x000f220008000800 */
[----:B------:R-:W4:Y:S01]  /*0f40*/  LDCU.64 UR16, c[0x0][0xc28] ;  /* 0x00018500ff1077ac */ /* 0x000f220008000a00 */
[----:B-1----:R-:W-:Y:S02]  /*0f50*/  UISETP.NE.AND UP0, UPT, UR26, 0x1, UPT ;  /* 0x000000011a00788c */ /* 0x002fe4000bf05270 */
[----:B---3--:R-:W-:Y:S02]  /*0f60*/  UIMAD.WIDE.U32 UR8, UR4, UR27, URZ ;  /* 0x0000001b040872a5 */ /* 0x008fe4000f8e00ff */
[----:B--2---:R-:W-:-:S02]  /*0f70*/  UIMAD.WIDE.U32 UR10, UR6, UR24, URZ ;  /* 0x00000018060a72a5 */ /* 0x004fc4000f8e00ff */
[----:B----4-:R-:W-:Y:S02]  /*0f80*/  UISETP.NE.AND UP2, UPT, UR20, 0x1, UPT ;  /* 0x000000011400788c */ /* 0x010fe4000bf45270 */
[----:B------:R-:W-:Y:S01]  /*0f90*/  UISETP.NE.AND UP4, UPT, UR19, 0x1, UPT ;  /* 0x000000011300788c */ /* 0x000fe2000bf85270 */
[----:B------:R-:W-:Y:S02]  /*0fa0*/  UMOV UR8, UR9 ;  /* 0x0000000900087c82 */ /* 0x000fe40008000000 */
[----:B------:R-:W-:Y:S01]  /*0fb0*/  UMOV UR10, UR11 ;  /* 0x0000000b000a7c82 */ /* 0x000fe20008000000 */
[----:B------:R-:W-:Y:S02]  /*0fc0*/  @UP0 USHF.R.U32.HI UR4, URZ, UR5, UR8 ;  /* 0x00000005ff040299 */ /* 0x000fe40008011608 */
[----:B------:R-:W-:Y:S02]  /*0fd0*/  UIMAD.WIDE.U32 UR12, UR21, UR27, URZ ;  /* 0x0000001b150c72a5 */ /* 0x000fe4000f8e00ff */
[----:B------:R-:W-:-:S02]  /*0fe0*/  UIMAD.WIDE.U32 UR8, UR4, UR16, URZ ;  /* 0x00000010040872a5 */ /* 0x000fc4000f8e00ff */
[----:B------:R-:W-:Y:S02]  /*0ff0*/  @UP2 USHF.R.U32.HI UR6, URZ, UR25, UR10 ;  /* 0x00000019ff062299 */ /* 0x000fe4000801160a */
[----:B------:R-:W-:Y:S02]  /*1000*/  UIMAD.WIDE.U32 UR14, UR28, UR24, URZ ;  /* 0x000000181c0e72a5 */ /* 0x000fe4000f8e00ff */
[----:B------:R-:W-:Y:S01]  /*1010*/  UIMAD.WIDE.U32 UR10, UR6, UR16, URZ ;  /* 0x00000010060a72a5 */ /* 0x000fe2000f8e00ff */
[----:B------:R-:W-:Y:S01]  /*1020*/  UMOV UR12, UR13 ;  /* 0x0000000d000c7c82 */ /* 0x000fe20008000000 */
[----:B------:R-:W-:Y:S01]  /*1030*/  UMOV UR8, UR9 ;  /* 0x0000000900087c82 */ /* 0x000fe20008000000 */
[----:B------:R-:W-:Y:S02]  /*1040*/  USHF.R.U32.HI UR12, URZ, UR5, UR12 ;  /* 0x00000005ff0c7299 */ /* 0x000fe4000801160c */
[----:B------:R-:W-:Y:S01]  /*1050*/  @UP4 USHF.R.U32.HI UR4, URZ, UR17, UR8 ;  /* 0x00000011ff044299 */ /* 0x000fe20008011608 */
[----:B------:R-:W-:Y:S01]  /*1060*/  UMOV UR14, UR15 ;  /* 0x0000000f000e7c82 */ /* 0x000fe20008000000 */
[----:B------:R-:W-:Y:S01]  /*1070*/  UMOV UR10, UR11 ;  /* 0x0000000b000a7c82 */ /* 0x000fe20008000000 */
[----:B------:R-:W-:-:S02]  /*1080*/  USHF.R.U32.HI UR14, URZ, UR25, UR14 ;  /* 0x00000019ff0e7299 */ /* 0x000fc4000801160e */
[----:B------:R-:W-:Y:S02]  /*1090*/  USEL UR5, UR21, UR12, !UP0 ;  /* 0x0000000c15057287 */ /* 0x000fe4000c000000 */
[----:B------:R-:W-:Y:S02]  /*10a0*/  @UP4 USHF.R.U32.HI UR6, URZ, UR17, UR10 ;  /* 0x00000011ff064299 */ /* 0x000fe4000801160a */
[----:B------:R-:W-:Y:S02]  /*10b0*/  UIMAD UR7, UR4, UR19, URZ ;  /* 0x00000013040772a4 */ /* 0x000fe4000f8e02ff */
[----:B------:R-:W-:Y:S02]  /*10c0*/  USEL UR4, UR28, UR14, !UP2 ;  /* 0x0000000e1c047287 */ /* 0x000fe4000d000000 */
[----:B------:R-:W-:Y:S02]  /*10d0*/  UIMAD UR10, UR6, UR19, URZ ;  /* 0x00000013060a72a4 */ /* 0x000fe4000f8e02ff */
[----:B------:R-:W-:-:S02]  /*10e0*/  UISETP.GE.AND UP0, UPT, UR5, UR7, UPT ;  /* 0x000000070500728c */ /* 0x000fc4000bf06270 */
[----:B------:R-:W-:Y:S02]  /*10f0*/  UIMAD.WIDE.U32 UR8, UR5, UR16, URZ ;  /* 0x00000010050872a5 */ /* 0x000fe4000f8e00ff */
[----:B------:R-:W-:Y:S02]  /*1100*/  UISETP.GE.OR UP0, UPT, UR4, UR10, UP0 ;  /* 0x0000000a0400728c */ /* 0x000fe40008706670 */
[----:B------:R-:W-:Y:S02]  /*1110*/  UIMAD.WIDE.U32 UR10, UR4, UR16, URZ ;  /* 0x00000010040a72a5 */ /* 0x000fe4000f8e00ff */
[----:B------:R-:W-:Y:S01]  /*1120*/  UIADD3 UR10, UPT, UPT, -UR4, URZ, URZ ;  /* 0x000000ff040a7290 */ /* 0x000fe2000fffe1ff */
[----:B------:R-:W-:Y:S01]  /*1130*/  UMOV UR8, UR9 ;  /* 0x0000000900087c82 */ /* 0x000fe20008000000 */
[----:B------:R-:W-:Y:S02]  /*1140*/  UIADD3 UR9, UPT, UPT, -UR5, URZ, URZ ;  /* 0x000000ff05097290 */ /* 0x000fe4000fffe1ff */
[----:B------:R-:W-:-:S03]  /*1150*/  USHF.R.U32.HI UR8, URZ, UR17, UR8 ;  /* 0x00000011ff087299 */ /* 0x000fc60008011608 */
[----:B------:R-:W-:Y:S01]  /*1160*/  @!UP0 UMOV UR7, UR11 ;  /* 0x0000000b00078c82 */ /* 0x000fe20008000000 */
[----:B------:R-:W-:Y:S02]  /*1170*/  UIMAD UR21, UR26, UR9, UR21 ;  /* 0x000000091a1572a4 */ /* 0x000fe4000f8e0215 */
[----:B------:R-:W-:Y:S02]  /*1180*/  USEL UR8, UR5, UR8, !UP4 ;  /* 0x0000000805087287 */ /* 0x000fe4000e000000 */
[----:B------:R-:W-:Y:S02]  /*1190*/  @!UP0 USHF.R.U32.HI UR7, URZ, UR17, UR7 ;  /* 0x00000011ff078299 */ /* 0x000fe40008011607 */
[----:B------:R-:W-:Y:S02]  /*11a0*/  UIADD3 UR9, UPT, UPT, -UR8, URZ, URZ ;  /* 0x000000ff08097290 */ /* 0x000fe4000fffe1ff */
[----:B------:R-:W-:Y:S02]  /*11b0*/  @!UP0 USEL UR7, UR4, UR7, !UP4 ;  /* 0x0000000704078287 */ /* 0x000fe4000e000000 */
[----:B------:R-:W-:-:S02]  /*11c0*/  UIMAD UR9, UR19, UR9, UR5 ;  /* 0x00000009130972a4 */ /* 0x000fc4000f8e0205 */
[----:B------:R-:W-:Y:S02]  /*11d0*/  @!UP0 UIADD3 UR8, UPT, UPT, UR8, -UR7, URZ ;  /* 0x8000000708088290 */ /* 0x000fe4000fffe0ff */
[----:B------:R-:W-:Y:S02]  /*11e0*/  @!UP0 UIMAD UR7, UR9, UR6, UR7 ;  /* 0x00000006090782a4 */ /* 0x000fe4000f8e0207 */
[----:B------:R-:W-:Y:S02]  /*11f0*/  @!UP0 UIMAD UR5, UR8, UR19, UR4 ;  /* 0x00000013080582a4 */ /* 0x000fe4000f8e0204 */
[----:B------:R-:W-:Y:S02]  /*1200*/  UIMAD UR6, UR20, UR10, UR28 ;  /* 0x0000000a140672a4 */ /* 0x000fe4000f8e021c */
[----:B------:R-:W-:Y:S01]  /*1210*/  UIMAD UR21, UR5, UR26, UR21 ;  /* 0x0000001a051572a4 */ /* 0x000fe2000f8e0215 */
[----:B------:R-:W-:Y:S02]  /*1220*/  @!UP0 UMOV UR4, UR7 ;  /* 0x0000000700048c82 */ /* 0x000fe40008000000 */
[----:B------:R-:W-:-:S12]  /*1230*/  UIMAD UR28, UR4, UR20, UR6 ;  /* 0x00000014041c72a4 */ /* 0x000fd8000f8e0206 */
.L_x_15:
[----:B------:R-:W1:Y:S02]  /*1240*/  LDCU UR4, c[0x0][0xc30] ;  /* 0x00018600ff0477ac */ /* 0x000e640008000800 */
[----:B-1----:R-:W-:-:S09]  /*1250*/  UISETP.NE.AND UP0, UPT, UR4, 0x1, UPT ;  /* 0x000000010400788c */ /* 0x002fd2000bf05270 */
[----:B------:R-:W-:Y:S05]  /*1260*/  BRA.U UP0, `(.L_x_16) ;  /* 0x0000000100447547 */ /* 0x000fea000b800000 */
[----:B------:R-:W1:Y:S01]  /*1270*/  LDCU.128 UR8, c[0x0][0xc10] ;  /* 0x00018200ff0877ac */ /* 0x000e620008000c00 */
[----:B------:R-:W2:Y:S01]  /*1280*/  LDCU UR12, c[0x0][0xc0c] ;  /* 0x00018180ff0c77ac */ /* 0x000ea20008000800 */
[----:B------:R-:W3:Y:S01]  /*1290*/  LDCU UR13, c[0x0][0xc20] ;  /* 0x00018400ff0d77ac */ /* 0x000ee20008000800 */
[----:B-1----:R-:W-:Y:S02]  /*12a0*/  UIMAD.WIDE.U32 UR6, UR28, UR8, URZ ;  /* 0x000000081c0672a5 */ /* 0x002fe4000f8e00ff */
[----:B------:R-:W-:Y:S02]  /*12b0*/  UIMAD.WIDE.U32 UR4, UR21, UR11, URZ ;  /* 0x0000000b150472a5 */ /* 0x000fe4000f8e00ff */
[----:B--2---:R-:W-:Y:S02]  /*12c0*/  UISETP.NE.AND UP2, UPT, UR12, 0x1, UPT ;  /* 0x000000010c00788c */ /* 0x004fe4000bf45270 */
[----:B------:R-:W-:Y:S01]  /*12d0*/  UISETP.NE.AND UP0, UPT, UR10, 0x1, UPT ;  /* 0x000000010a00788c */ /* 0x000fe2000bf05270 */
[----:B------:R-:W-:-:S02]  /*12e0*/  UMOV UR6, UR7 ;  /* 0x0000000700067c82 */ /* 0x000fc40008000000 */
[----:B------:R-:W-:Y:S01]  /*12f0*/  UMOV UR4, UR5 ;  /* 0x0000000500047c82 */ /* 0x000fe20008000000 */
[----:B------:R-:W-:Y:S02]  /*1300*/  USHF.R.U32.HI UR6, URZ, UR9, UR6 ;  /* 0x00000009ff067299 */ /* 0x000fe40008011606 */
[----:B---3--:R-:W-:Y:S02]  /*1310*/  USHF.R.U32.HI UR4, URZ, UR13, UR4 ;  /* 0x0000000dff047299 */ /* 0x008fe40008011604 */
[----:B------:R-:W-:Y:S02]  /*1320*/  USEL UR5, UR28, UR6, !UP2 ;  /* 0x000000061c057287 */ /* 0x000fe4000d000000 */
[----:B------:R-:W-:-:S04]  /*1330*/  USEL UR4, UR21, UR4, !UP0 ;  /* 0x0000000415047287 */ /* 0x000fc8000c000000 */
[----:B------:R-:W-:Y:S02]  /*1340*/  UIADD3 UR6, UPT, UPT, UR5, -UR4, URZ ;  /* 0x8000000405067290 */ /* 0x000fe4000fffe0ff */
[----:B------:R-:W-:Y:S02]  /*1350*/  UIADD3 UR4, UPT, UPT, -UR5, UR4, URZ ;  /* 0x0000000405047290 */ /* 0x000fe4000fffe1ff */
[----:B------:R-:W-:Y:S02]  /*1360*/  UIMAD UR21, UR6, UR10, UR21 ;  /* 0x0000000a061572a4 */ /* 0x000fe4000f8e0215 */
[----:B------:R-:W-:-:S12]  /*1370*/  UIMAD UR28, UR4, UR12, UR28 ;  /* 0x0000000c041c72a4 */ /* 0x000fd8000f8e021c */
.L_x_16:
[----:B------:R-:W-:Y:S01]  /*1380*/  BAR.SYNC.DEFER_BLOCKING 0x0 ;  /* 0x0000000000007b1d */ /* 0x000fe20000010000 */
[----:B------:R-:W-:Y:S01]  /*1390*/  UISETP.NE.AND UP0, UPT, UR18, 0x2, UPT ;  /* 0x000000021200788c */ /* 0x000fe2000bf05270 */
[----:B------:R-:W-:Y:S02]  /*13a0*/  ISETP.NE.OR P3, PT, R0, 0x2, !P3 ;  /* 0x000000020000780c */ /* 0x000fe40005f65670 */
[----:B------:R-:W-:Y:S02]  /*13b0*/  LOP3.LUT R0, R87, 0x1f, RZ, 0xc0, !PT ;  /* 0x0000001f57007812 */ /* 0x000fe400078ec0ff */
[----:B------:R-:W1:Y:S04]  /*13c0*/  LDCU UR39, c[0x0][0xc24] ;  /* 0x00018480ff2777ac */ /* 0x000e680008000800 */
[----:B------:R-:W-:Y:S05]  /*13d0*/  BRA.U UP0, `(.L_x_17) ;  /* 0x0000002100fc7547 */ /* 0x000fea000b800000 */
[----:B------:R-:W2:Y:S01]  /*13e0*/  LDCU UR7, c[0x0][0x394] ;  /* 0x00007280ff0777ac */ /* 0x000ea20008000800 */
[----:B------:R-:W-:Y:S01]  /*13f0*/  PLOP3.LUT P1, PT, PT, PT, UP3, 0x80, 0x8 ;  /* 0x000000000008781c */ /* 0x000fe20003f2f038 */
[----:B------:R-:W-:Y:S01]  /*1400*/  IMAD.MOV.U32 R2, RZ, RZ, RZ ;  /* 0x000000ffff027224 */ /* 0x000fe200078e00ff */
[----:B------:R-:W-:Y:S01]  /*1410*/  ISETP.EQ.OR P2, PT, R0, RZ, P3 ;  /* 0x000000ff0000720c */ /* 0x000fe20001f42670 */
[----:B------:R-:W3:Y:S01]  /*1420*/  LDCU UR6, c[0x0][0x5d8] ;  /* 0x0000bb00ff0677ac */ /* 0x000ee20008000800 */
[----:B------:R-:W-:Y:S01]  /*1430*/  PLOP3.LUT P1, PT, P1, PT, PT, 0x8, 0x80 ;  /* 0x000000000080781c */ /* 0x000fe20000f2e170 */
[----:B------:R-:W4:Y:S01]  /*1440*/  LDCU UR68, c[0x0][0x370] ;  /* 0x00006e00ff4477ac */ /* 0x000f220008000800 */
[----:B------:R-:W1:Y:S01]  /*1450*/  LDCU.64 UR60, c[0x0][0x348] ;  /* 0x00006900ff3c77ac */ /* 0x000e620008000a00 */
[----:B------:R-:W1:Y:S01]  /*1460*/  LDCU UR67, c[0x0][0x374] ;  /* 0x00006e80ff4377ac */ /* 0x000e620008000800 */
[----:B--2---:R-:W-:Y:S02]  /*1470*/  UIADD3 UR5, UPT, UPT, UR7, 0x1f, URZ ;  /* 0x0000001f07057890 */ /* 0x004fe4000fffe0ff */
[----:B---3--:R-:W-:-:S02]  /*1480*/  UIADD3 UR6, UPT, UPT, UR6, 0x7f, URZ ;  /* 0x0000007f06067890 */ /* 0x008fc4000fffe0ff */
[----:B------:R-:W-:Y:S02]  /*1490*/  USHF.R.S32.HI UR4, URZ, 0x1f, UR5 ;  /* 0x0000001fff047899 */ /* 0x000fe40008011405 */
[----:B------:R-:W-:Y:S02]  /*14a0*/  UIADD3 UR72, UPT, UPT, UR7, 0x3e, URZ ;  /* 0x0000003e07487890 */ /* 0x000fe4000fffe0ff */
[----:B------:R-:W-:Y:S02]  /*14b0*/  ULEA.HI UR4, UR4, UR5, URZ, 0x5 ;  /* 0x0000000504047291 */ /* 0x000fe4000f8f28ff */
[----:B------:R-:W-:Y:S02]  /*14c0*/  UIADD3 UR5, UPT, UPT, UR7, -0x1, URZ ;  /* 0xffffffff07057890 */ /* 0x000fe4000fffe0ff */
[----:B------:R-:W-:Y:S02]  /*14d0*/  USHF.R.S32.HI UR70, URZ, 0x5, UR4 ;  /* 0x00000005ff467899 */ /* 0x000fe40008011404 */
[----:B------:R-:W-:-:S02]  /*14e0*/  UISETP.GE.U32.AND UP1, UPT, UR5, -0x3f, UPT ;  /* 0xffffffc10500788c */ /* 0x000fc4000bf26070 */
[----:B------:R-:W-:Y:S02]  /*14f0*/  UISETP.LT.U32.AND UP0, UPT, UR70, 0xc, UPT ;  /* 0x0000000c4600788c */ /* 0x000fe4000bf01070 */
[----:B------:R-:W-:Y:S02]  /*1500*/  USHF.R.S32.HI UR4, URZ, 0x1f, UR6 ;  /* 0x0000001fff047899 */ /* 0x000fe40008011406 */
[----:B------:R-:W-:Y:S02]  /*1510*/  USEL UR69, UR70, 0xc, UP0 ;  /* 0x0000000c46457887 */ /* 0x000fe40008000000 */
[----:B------:R-:W-:Y:S02]  /*1520*/  ULEA.HI UR4, UR4, UR6, URZ, 0x7 ;  /* 0x0000000604047291 */ /* 0x000fe4000f8f38ff */
[----:B------:R-:W-:Y:S02]  /*1530*/  UIADD3 UR58, UPT, UPT, UR69, -0x1, URZ ;  /* 0xffffffff453a7890 */ /* 0x000fe4000fffe0ff */
[----:B------:R-:W-:-:S02]  /*1540*/  @UP1 UIADD3 UR58, UPT, UPT, UR69, URZ, URZ ;  /* 0x000000ff453a1290 */ /* 0x000fc4000fffe0ff */
[----:B------:R-:W-:Y:S02]  /*1550*/  USHF.R.S32.HI UR66, URZ, 0x7, UR4 ;  /* 0x00000007ff427899 */ /* 0x000fe40008011404 */
[----:B------:R-:W-:Y:S02]  /*1560*/  UIADD3 UR71, UPT, UPT, UR70, -UR69, URZ ;  /* 0x8000004546477290 */ /* 0x000fe4000fffe0ff */
[----:B------:R-:W-:Y:S01]  /*1570*/  UIADD3 UR58, UPT, UPT, UR58, 0x1, URZ ;  /* 0x000000013a3a7890 */ /* 0x000fe2000fffe0ff */
[----:B------:R-:W-:Y:S01]  /*1580*/  UMOV UR35, 0x1 ;  /* 0x0000000100237882 */ /* 0x000fe20000000000 */
[----:B-1--4-:R-:W-:-:S10]  /*1590*/  UMOV UR38, URZ ;  /* 0x000000ff00267c82 */ /* 0x012fd40008000000 */
.L_x_33:
[----:B------:R-:W-:Y:S01]  /*15a0*/  IMAD.U32 R4, RZ, RZ, UR66 ;  /* 0x00000042ff047e24 */ /* 0x000fe2000f8e00ff */
[----:B------:R-:W1:Y:S04]  /*15b0*/  LDCU UR63, c[0x0][0x5dc] ;  /* 0x0000bb80ff3f77ac */ /* 0x000e680008000800 */
[-C--:B------:R-:W-:Y:S01]  /*15c0*/  IABS R0, R4.reuse ;  /* 0x0000000400007213 */ /* 0x080fe20000000000 */
[----:B------:R-:W2:Y:S01]  /*15d0*/  LDCU UR62, c[0x0][0x5e0] ;  /* 0x0000bc00ff3e77ac */ /* 0x000ea20008000800 */
[----:B------:R-:W-:Y:S02]  /*15e0*/  IABS R4, R4 ;  /* 0x0000000400047213 */ /* 0x000fe40000000000 */
[----:B------:R-:W-:Y:S01]  /*15f0*/  R2UR UR6, R0 ;  /* 0x00000000000672ca */ /* 0x000fe200000e0000 */
[----:B------:R-:W-:Y:S01]  /*1600*/  UMOV UR48, 0x400 ;  /* 0x0000040000307882 */ /* 0x000fe20000000000 */
[----:B------:R-:W-:Y:S01]  /*1610*/  USHF.L.U32 UR46, UR28, 0x7, URZ ;  /* 0x000000071c2e7899 */ /* 0x000fe200080006ff */
[----:B------:R-:W-:Y:S01]  /*1620*/  UMOV UR15, URZ ;  /* 0x000000ff000f7c82 */ /* 0x000fe20008000000 */
[----:B-1----:R-:W-:-:S09]  /*1630*/  IMAD.U32 R3, RZ, RZ, UR63 ;  /* 0x0000003fff037e24 */ /* 0x002fd2000f8e00ff */
[----:B------:R-:W1:Y:S08]  /*1640*/  I2F.RP R6, UR6 ;  /* 0x0000000600067d06 */ /* 0x000e700008209400 */
[----:B-1----:R-:W1:Y:S02]  /*1650*/  MUFU.RCP R5, R6 ;  /* 0x0000000600057308 */ /* 0x002e640000001000 */
[----:B-1----:R-:W-:-:S06]  /*1660*/  VIADD R5, R5, 0xffffffe ;  /* 0x0ffffffe05057836 */ /* 0x002fcc0000000000 */
[----:B------:R-:W1:Y:S02]  /*1670*/  F2I.FTZ.U32.TRUNC.NTZ R0, R5 ;  /* 0x0000000500007305 */ /* 0x000e64000021f000 */
[----:B-1----:R-:W-:Y:S02]  /*1680*/  R2UR UR5, R0 ;  /* 0x00000000000572ca */ /* 0x002fe400000e0000 */
[----:B------:R-:W-:Y:S01]  /*1690*/  IABS R0, R3 ;  /* 0x0000000300007213 */ /* 0x000fe20000000000 */
[----:B------:R-:W-:-:S03]  /*16a0*/  IMAD.U32 R3, RZ, RZ, UR21 ;  /* 0x00000015ff037e24 */ /* 0x000fc6000f8e00ff */
[----:B------:R-:W-:Y:S01]  /*16b0*/  R2UR UR8, R0 ;  /* 0x00000000000872ca */ /* 0x000fe200000e0000 */
[----:B------:R-:W-:Y:S01]  /*16c0*/  IMAD.MOV R0, RZ, RZ, -R4 ;  /* 0x000000ffff007224 */ /* 0x000fe200078e0a04 */
[----:B------:R-:W-:-:S04]  /*16d0*/  IABS R3, R3 ;  /* 0x0000000300037213 */ /* 0x000fc80000000000 */
[----:B------:R-:W-:Y:S01]  /*16e0*/  R2UR UR9, R3 ;  /* 0x00000000030972ca */ /* 0x000fe200000e0000 */
[----:B------:R-:W-:-:S04]  /*16f0*/  UIADD3 UR4, UPT, UPT, URZ, -UR5, URZ ;  /* 0x80000005ff047290 */ /* 0x000fc8000fffe0ff */
[----:B------:R-:W-:Y:S02]  /*1700*/  UIMAD UR7, UR4, UR6, URZ ;  /* 0x00000006040772a4 */ /* 0x000fe4000f8e02ff */
[----:B------:R-:W1:Y:S01]  /*1710*/  I2F.RP R3, UR8 ;  /* 0x0000000800037d06 */ /* 0x000e620008209400 */
[----:B------:R-:W-:Y:S02]  /*1720*/  UMOV UR4, URZ ;  /* 0x000000ff00047c82 */ /* 0x000fe40008000000 */
[----:B------:R-:W-:Y:S02]  /*1730*/  UIMAD.WIDE.U32 UR4, UR5, UR7, UR4 ;  /* 0x00000007050472a5 */ /* 0x000fe4000f8e0004 */
[----:B------:R-:W-:-:S05]  /*1740*/  R2UR UR7, R0 ;  /* 0x00000000000772ca */ /* 0x000fca00000e0000 */
[----:B------:R-:W-:Y:S02]  /*1750*/  UMOV UR4, UR5 ;  /* 0x0000000500047c82 */ /* 0x000fe40008000000 */
[----:B------:R-:W-:Y:S01]  /*1760*/  UIMAD.WIDE.U32 UR4, UR4, UR9, URZ ;  /* 0x00000009040472a5 */ /* 0x000fe2000f8e00ff */
[----:B-1----:R-:W1:Y:S06]  /*1770*/  MUFU.RCP R3, R3 ;  /* 0x0000000300037308 */ /* 0x002e6c0000001000 */
[----:B------:R-:W-:Y:S02]  /*1780*/  UMOV UR4, UR5 ;  /* 0x0000000500047c82 */ /* 0x000fe40008000000 */
[----:B------:R-:W-:-:S04]  /*1790*/  UIMAD UR5, UR4, UR7, UR9 ;  /* 0x00000007040572a4 */ /* 0x000fc8000f8e0209 */
[----:B------:R-:W-:Y:S01]  /*17a0*/  UISETP.GT.U32.AND UP0, UPT, UR6, UR5, UPT ;  /* 0x000000050600728c */ /* 0x000fe2000bf04070 */
[----:B-1----:R-:W-:-:S10]  /*17b0*/  VIADD R4, R3, 0xffffffe ;  /* 0x0ffffffe03047836 */ /* 0x002fd40000000000 */
[----:B------:R-:W-:Y:S01]  /*17c0*/  @!UP0 UIADD3 UR5, UPT, UPT, UR5, -UR6, URZ ;  /* 0x8000000605058290 */ /* 0x000fe2000fffe0ff */
[----:B------:R-:W1:Y:S01]  /*17d0*/  F2I.FTZ.U32.TRUNC.NTZ R0, R4 ;  /* 0x0000000400007305 */ /* 0x000e62000021f000 */
[----:B------:R-:W-:Y:S02]  /*17e0*/  @!UP0 UIADD3 UR4, UPT, UPT, UR4, 0x1, URZ ;  /* 0x0000000104048890 */ /* 0x000fe4000fffe0ff */
[----:B------:R-:W-:Y:S02]  /*17f0*/  UISETP.GE.U32.AND UP1, UPT, UR5, UR6, UPT ;  /* 0x000000060500728c */ /* 0x000fe4000bf26070 */
[----:B------:R-:W-:-:S04]  /*1800*/  ULOP3.LUT UR5, UR21, UR66, URZ, 0x3c, !UPT ;  /* 0x0000004215057292 */ /* 0x000fc8000f8e3cff */
[----:B------:R-:W-:-:S05]  /*1810*/  UISETP.GE.AND UP0, UPT, UR5, URZ, UPT ;  /* 0x000000ff0500728c */ /* 0x000fca000bf06270 */
[----:B------:R-:W-:Y:S01]  /*1820*/  @UP1 UIADD3 UR4, UPT, UPT, UR4, 0x1, URZ ;  /* 0x0000000104041890 */ /* 0x000fe2000fffe0ff */
[----:B-1----:R-:W-:Y:S01]  /*1830*/  R2UR UR5, R0 ;  /* 0x00000000000572ca */ /* 0x002fe200000e0000 */
[----:B------:R-:W-:Y:S01]  /*1840*/  UISETP.NE.AND UP1, UPT, UR66, URZ, UPT ;  /* 0x000000ff4200728c */ /* 0x000fe2000bf25270 */
[----:B--2---:R-:W-:-:S04]  /*1850*/  IMAD.U32 R0, RZ, RZ, UR62 ;  /* 0x0000003eff007e24 */ /* 0x004fc8000f8e00ff */
[----:B------:R-:W-:Y:S01]  /*1860*/  UMOV UR7, UR4 ;  /* 0x0000000400077c82 */ /* 0x000fe20008000000 */
[----:B------:R-:W-:Y:S01]  /*1870*/  IABS R0, R0 ;  /* 0x0000000000007213 */ /* 0x000fe20000000000 */
[----:B------:R-:W-:-:S03]  /*1880*/  @!UP0 UIADD3 UR7, UPT, UPT, -UR7, URZ, URZ ;  /* 0x000000ff07078290 */ /* 0x000fc6000fffe1ff */
[----:B------:R-:W-:Y:S01]  /*1890*/  R2UR UR9, R0 ;  /* 0x00000000000972ca */ /* 0x000fe200000e0000 */
[----:B------:R-:W-:Y:S02]  /*18a0*/  @!UP1 ULOP3.LUT UR7, URZ, UR66, URZ, 0x33, !UPT ;  /* 0x00000042ff079292 */ /* 0x000fe4000f8e33ff */
[----:B------:R-:W-:-:S04]  /*18b0*/  UIADD3 UR4, UPT, UPT, URZ, -UR5, URZ ;  /* 0x80000005ff047290 */ /* 0x000fc8000fffe0ff */
[----:B------:R-:W-:Y:S01]  /*18c0*/  IMAD.U32 R3, RZ, RZ, UR7 ;  /* 0x00000007ff037e24 */ /* 0x000fe2000f8e00ff */
[----:B------:R-:W-:-:S03]  /*18d0*/  UIMAD UR6, UR4, UR8, URZ ;  /* 0x00000008040672a4 */ /* 0x000fc6000f8e02ff */
[----:B------:R-:W-:Y:S01]  /*18e0*/  UMOV UR4, URZ ;  /* 0x000000ff00047c82 */ /* 0x000fe20008000000 */
[----:B------:R-:W-:Y:S01]  /*18f0*/  IABS R3, R3 ;  /* 0x0000000300037213 */ /* 0x000fe20000000000 */
[----:B------:R-:W-:-:S03]  /*1900*/  UIMAD.WIDE.U32 UR4, UR5, UR6, UR4 ;  /* 0x00000006050472a5 */ /* 0x000fc6000f8e0004 */
[----:B------:R-:W-:Y:S02]  /*1910*/  R2UR UR10, R3 ;  /* 0x00000000030a72ca */ /* 0x000fe400000e0000 */
[----:B------:R-:W1:Y:S02]  /*1920*/  I2F.RP R3, UR9 ;  /* 0x0000000900037d06 */ /* 0x000e640008209400 */
[----:B------:R-:W-:-:S09]  /*1930*/  UMOV UR4, UR5 ;  /* 0x0000000500047c82 */ /* 0x000fd20008000000 */
[----:B------:R-:W-:Y:S01]  /*1940*/  UIMAD.WIDE.U32 UR4, UR4, UR10, URZ ;  /* 0x0000000a040472a5 */ /* 0x000fe2000f8e00ff */
[----:B-1----:R-:W1:Y:S06]  /*1950*/  MUFU.RCP R0, R3 ;  /* 0x0000000300007308 */ /* 0x002e6c0000001000 */
[----:B------:R-:W-:Y:S02]  /*1960*/  UMOV UR4, UR5 ;  /* 0x0000000500047c82 */ /* 0x000fe40008000000 */
[----:B------:R-:W-:-:S04]  /*1970*/  UIADD3 UR5, UPT, UPT, -UR4, URZ, URZ ;  /* 0x000000ff04057290 */ /* 0x000fc8000fffe1ff */
[----:B------:R-:W-:-:S04]  /*1980*/  UIMAD UR5, UR8, UR5, UR10 ;  /* 0x00000005080572a4 */ /* 0x000fc8000f8e020a */
[----:B------:R-:W-:Y:S01]  /*1990*/  UISETP.GT.U32.AND UP0, UPT, UR8, UR5, UPT ;  /* 0x000000050800728c */ /* 0x000fe2000bf04070 */
[----:B-1----:R-:W-:Y:S02]  /*19a0*/  VIADD R0, R0, 0xffffffe ;  /* 0x0ffffffe00007836 */ /* 0x002fe40000000000 */
[----:B------:R-:W-:-:S04]  /*19b0*/  IMAD.U32 R3, RZ, RZ, UR35 ;  /* 0x00000023ff037e24 */ /* 0x000fc8000f8e00ff */
[----:B------:R-:W1:Y:S04]  /*19c0*/  F2I.FTZ.U32.TRUNC.NTZ R0, R0 ;  /* 0x0000000000007305 */ /* 0x000e68000021f000 */
[----:B------:R-:W-:Y:S01]  /*19d0*/  @!UP0 UIADD3 UR5, UPT, UPT, UR5, -UR8, URZ ;  /* 0x8000000805058290 */ /* 0x000fe2000fffe0ff */
[----:B------:R-:W-:Y:S01]  /*19e0*/  SHF.L.U32 R3, R3, 0x1f, RZ ;  /* 0x0000001f03037819 */ /* 0x000fe200000006ff */
[----:B------:R-:W-:Y:S02]  /*19f0*/  @!UP0 UIADD3 UR4, UPT, UPT, UR4, 0x1, URZ ;  /* 0x0000000104048890 */ /* 0x000fe4000fffe0ff */
[----:B------:R-:W-:Y:S01]  /*1a00*/  UISETP.GE.U32.AND UP1, UPT, UR5, UR8, UPT ;  /* 0x000000080500728c */ /* 0x000fe2000bf26070 */
[----:B------:R-:W2:Y:S01]  /*1a10*/  S2UR UR8, SR_CgaCtaId ;  /* 0x00000000000879c3 */ /* 0x000ea20000008800 */
[----:B------:R-:W-:-:S04]  /*1a20*/  ULOP3.LUT UR5, UR7, UR63, URZ, 0x3c, !UPT ;  /* 0x0000003f07057292 */ /* 0x000fc8000f8e3cff */
[----:B------:R-:W-:-:S03]  /*1a30*/  UISETP.GE.AND UP0, UPT, UR5, URZ, UPT ;  /* 0x000000ff0500728c */ /* 0x000fc6000bf06270 */
[----:B-1----:R-:W-:Y:S02]  /*1a40*/  R2UR UR5, R0 ;  /* 0x00000000000572ca */ /* 0x002fe400000e0000 */
[----:B------:R-:W-:Y:S02]  /*1a50*/  @UP1 UIADD3 UR4, UPT, UPT, UR4, 0x1, URZ ;  /* 0x0000000104041890 */ /* 0x000fe4000fffe0ff */
[----:B------:R-:W-:-:S05]  /*1a60*/  UISETP.NE.AND UP1, UPT, UR63, URZ, UPT ;  /* 0x000000ff3f00728c */ /* 0x000fca000bf25270 */
[----:B------:R-:W-:Y:S02]  /*1a70*/  UMOV UR6, UR4 ;  /* 0x0000000400067c82 */ /* 0x000fe40008000000 */
[----:B------:R-:W-:Y:S02]  /*1a80*/  @!UP0 UIADD3 UR6, UPT, UPT, -UR6, URZ, URZ ;  /* 0x000000ff06068290 */ /* 0x000fe4000fffe1ff */
[----:B------:R-:W-:Y:S02]  /*1a90*/  UIADD3 UR4, UPT, UPT, URZ, -UR5, URZ ;  /* 0x80000005ff047290 */ /* 0x000fe4000fffe0ff */
[----:B------:R-:W-:Y:S02]  /*1aa0*/  @!UP1 ULOP3.LUT UR6, URZ, UR63, URZ, 0x33, !UPT ;  /* 0x0000003fff069292 */ /* 0x000fe4000f8e33ff */
[----:B--2---:R-:W-:-:S04]  /*1ab0*/  ULEA UR48, UR8, UR48, 0x18 ;  /* 0x0000003008307291 */ /* 0x004fc8000f8ec0ff */
[----:B------:R-:W-:Y:S01]  /*1ac0*/  ULEA UR8, UR38, UR48, 0x3 ;  /* 0x0000003026087291 */ /* 0x000fe2000f8e18ff */
[----:B------:R-:W-:-:S05]  /*1ad0*/  IMAD.U32 R0, RZ, RZ, UR6 ;  /* 0x00000006ff007e24 */ /* 0x000fca000f8e00ff */
[----:B------:R-:W-:-:S03]  /*1ae0*/  IABS R0, R0 ;  /* 0x0000000000007213 */ /* 0x000fc60000000000 */
[----:B------:R1:W2:Y:S01]  /*1af0*/  SYNCS.PHASECHK.TRANS64.TRYWAIT P0, [UR8+0x60], R3 ;  /* 0x00006003ff0075a7 */ /* 0x0002a20008001108 */
[----:B------:R-:W-:Y:S01]  /*1b00*/  R2UR UR10, R0 ;  /* 0x00000000000a72ca */ /* 0x000fe200000e0000 */
[----:B------:R-:W-:-:S03]  /*1b10*/  UIMAD UR8, UR4, UR9, URZ ;  /* 0x00000009040872a4 */ /* 0x000fc6000f8e02ff */
[----:B------:R-:W-:Y:S02]  /*1b20*/  UMOV UR4, URZ ;  /* 0x000000ff00047c82 */ /* 0x000fe40008000000 */
[----:B------:R-:W-:Y:S02]  /*1b30*/  UIMAD.WIDE.U32 UR4, UR5, UR8, UR4 ;  /* 0x00000008050472a5 */ /* 0x000fe4000f8e0004 */
[----:B------:R-:W-:-:S04]  /*1b40*/  UIADD3 UR8, UPT, UPT, -UR6, URZ, URZ ;  /* 0x000000ff06087290 */ /* 0x000fc8000fffe1ff */
[----:B------:R-:W-:Y:S01]  /*1b50*/  UIMAD UR63, UR63, UR8, UR7 ;  /* 0x000000083f3f72a4 */ /* 0x000fe2000f8e0207 */
[----:B------:R-:W-:Y:S02]  /*1b60*/  UMOV UR4, UR5 ;  /* 0x0000000500047c82 */ /* 0x000fe40008000000 */
[----:B------:R-:W-:-:S07]  /*1b70*/  UIMAD.WIDE.U32 UR4, UR4, UR10, URZ ;  /* 0x0000000a040472a5 */ /* 0x000fce000f8e00ff */
[----:B------:R-:W-:Y:S02]  /*1b80*/  UMOV UR4, UR5 ;  /* 0x0000000500047c82 */ /* 0x000fe40008000000 */
[----:B------:R-:W-:-:S04]  /*1b90*/  UIADD3 UR5, UPT, UPT, -UR4, URZ, URZ ;  /* 0x000000ff04057290 */ /* 0x000fc8000fffe1ff */
[----:B------:R-:W-:-:S04]  /*1ba0*/  UIMAD UR5, UR9, UR5, UR10 ;  /* 0x00000005090572a4 */ /* 0x000fc8000f8e020a */
[----:B------:R-:W-:-:S11]  /*1bb0*/  UISETP.GT.U32.AND UP0, UPT, UR9, UR5, UPT ;  /* 0x000000050900728c */ /* 0x000fd6000bf04070 */
[----:B------:R-:W-:Y:S02]  /*1bc0*/  @!UP0 UIADD3 UR5, UPT, UPT, UR5, -UR9, URZ ;  /* 0x8000000905058290 */ /* 0x000fe4000fffe0ff */
[----:B------:R-:W-:Y:S02]  /*1bd0*/  @!UP0 UIADD3 UR4, UPT, UPT, UR4, 0x1, URZ ;  /* 0x0000000104048890 */ /* 0x000fe4000fffe0ff */
[----:B------:R-:W-:Y:S02]  /*1be0*/  UISETP.GE.U32.AND UP1, UPT, UR5, UR9, UPT ;  /* 0x000000090500728c */ /* 0x000fe4000bf26070 */
[----:B------:R-:W-:-:S04]  /*1bf0*/  ULOP3.LUT UR5, UR6, UR62, URZ, 0x3c, !UPT ;  /* 0x0000003e06057292 */ /* 0x000fc8000f8e3cff */
[----:B------:R-:W-:-:S05]  /*1c00*/  UISETP.GE.AND UP0, UPT, UR5, URZ, UPT ;  /* 0x000000ff0500728c */ /* 0x000fca000bf06270 */
[----:B------:R-:W-:Y:S02]  /*1c10*/  @UP1 UIADD3 UR4, UPT, UPT, UR4, 0x1, URZ ;  /* 0x0000000104041890 */ /* 0x000fe4000fffe0ff */
[----:B------:R-:W-:-:S05]  /*1c20*/  UISETP.NE.AND UP1, UPT, UR62, URZ, UPT ;  /* 0x000000ff3e00728c */ /* 0x000fca000bf25270 */
[----:B------:R-:W-:Y:S01]  /*1c30*/  UMOV UR59, UR4 ;  /* 0x00000004003b7c82 */ /* 0x000fe20008000000 */
[----:B------:R-:W-:Y:S02]  /*1c40*/  UIADD3 UR4, UPT, UPT, -UR7, URZ, URZ ;  /* 0x000000ff07047290 */ /* 0x000fe4000fffe1ff */
[----:B------:R-:W-:Y:S02]  /*1c50*/  @!UP0 UIADD3 UR59, UPT, UPT, -UR59, URZ, URZ ;  /* 0x000000ff3b3b8290 */ /* 0x000fe4000fffe1ff */
[----:B------:R-:W-:Y:S02]  /*1c60*/  UISETP.GE.U32.AND UP0, UPT, UR72, 0x3f, UPT ;  /* 0x0000003f4800788c */ /* 0x000fe4000bf06070 */
[----:B------:R-:W-:Y:S02]  /*1c70*/  @!UP1 ULOP3.LUT UR59, URZ, UR62, URZ, 0x33, !UPT ;  /* 0x0000003eff3b9292 */ /* 0x000fe4000f8e33ff */
[----:B------:R-:W-:Y:S02]  /*1c80*/  UIMAD UR4, UR66, UR4, UR21 ;  /* 0x00000004420472a4 */ /* 0x000fe4000f8e0215 */
[----:B------:R-:W-:-:S02]  /*1c90*/  UIADD3 UR5, UPT, UPT, -UR59, URZ, URZ ;  /* 0x000000ff3b057290 */ /* 0x000fc4000fffe1ff */
[----:B------:R-:W-:Y:S02]  /*1ca0*/  USHF.L.U32 UR18, UR4, 0x7, URZ ;  /* 0x0000000704127899 */ /* 0x000fe400080006ff */
[----:B------:R-:W-:Y:S01]  /*1cb0*/  UIMAD UR62, UR62, UR5, UR6 ;  /* 0x000000053e3e72a4 */ /* 0x000fe2000f8e0206 */
[----:B-1----:R-:W-:Y:S11]  /*1cc0*/  BRA.U !UP0, `(.L_x_18) ;  /* 0x0000000508907547 */ /* 0x002ff6000b800000 */
[----:B------:R-:W1:Y:S01]  /*1cd0*/  LDCU.64 UR8, c[0x0][0x5c0] ;  /* 0x0000b800ff0877ac */ /* 0x000e620008000a00 */
[----:B------:R-:W1:Y:S01]  /*1ce0*/  LDCU.64 UR50, c[0x0][0x5f8] ;  /* 0x0000bf00ff3277ac */ /* 0x000e620008000a00 */
[----:B------:R-:W3:Y:S01]  /*1cf0*/  LDCU UR11, c[0x0][0x5c8] ;  /* 0x0000b900ff0b77ac */ /* 0x000ee20008000800 */
[----:B------:R-:W3:Y:S01]  /*1d00*/  LDCU UR43, c[0x0][0x600] ;  /* 0x0000c000ff2b77ac */ /* 0x000ee20008000800 */
[----:B------:R-:W4:Y:S01]  /*1d10*/  LDCU UR30, c[0x0][0x5a8] ;  /* 0x0000b500ff1e77ac */ /* 0x000f220008000800 */
[----:B------:R-:W2:Y:S01]  /*1d20*/  LDCU UR29, c[0x0][0x59c] ;  /* 0x0000b380ff1d77ac */ /* 0x000ea20008000800 */
[----:B------:R-:W2:Y:S01]  /*1d30*/  LDCU UR28, c[0x0][0x590] ;  /* 0x0000b200ff1c77ac */ /* 0x000ea20008000800 */
[----:B------:R-:W2:Y:S01]  /*1d40*/  LDCU UR34, c[0x0][0x594] ;  /* 0x0000b280ff2277ac */ /* 0x000ea20008000800 */
[----:B------:R-:W2:Y:S01]  /*1d50*/  LDCU UR33, c[0x0][0x598] ;  /* 0x0000b300ff2177ac */ /* 0x000ea20008000800 */
[----:B------:R-:W2:Y:S01]  /*1d60*/  LDCU UR32, c[0x0][0x5ac] ;  /* 0x0000b580ff2077ac */ /* 0x000ea20008000800 */
[----:B------:R-:W2:Y:S01]  /*1d70*/  LDCU UR31, c[0x0][0x5b0] ;  /* 0x0000b600ff1f77ac */ /* 0x000ea20008000800 */
[----:B------:R-:W2:Y:S01]  /*1d80*/  LDCU UR5, c[0x0][0x5cc] ;  /* 0x0000b980ff0577ac */ /* 0x000ea20008000800 */
[----:B------:R-:W2:Y:S01]  /*1d90*/  LDCU UR4, c[0x0][0x5ec] ;  /* 0x0000bd80ff0477ac */ /* 0x000ea20008000800 */
[----:B------:R-:W2:Y:S01]  /*1da0*/  LDCU.64 UR26, c[0x0][0x5a0] ;  /* 0x0000b400ff1a77ac */ /* 0x000ea20008000a00 */
[----:B------:R-:W2:Y:S01]  /*1db0*/  LDCU.64 UR24, c[0x0][0x5d0] ;  /* 0x0000ba00ff1877ac */ /* 0x000ea20008000a00 */
[----:B------:R-:W2:Y:S01]  /*1dc0*/  LDCU.64 UR6, c[0x0][0x5f0] ;  /* 0x0000be00ff0677ac */ /* 0x000ea20008000a00 */
[----:B-1----:R-:W-:-:S02]  /*1dd0*/  UIMAD UR50, UR63, UR8, UR50 ;  /* 0x000000083f3272a4 */ /* 0x002fc4000f8e0232 */
[----:B------:R-:W-:Y:S02]  /*1de0*/  UIMAD UR49, UR62, UR9, UR51 ;  /* 0x000000093e3172a4 */ /* 0x000fe4000f8e0233 */
[----:B------:R-:W-:Y:S02]  /*1df0*/  UIADD3 UR54, UPT, UPT, UR46, 0x40, URZ ;  /* 0x000000402e367890 */ /* 0x000fe4000fffe0ff */
[----:B------:R-:W-:Y:S02]  /*1e00*/  UIADD3 UR10, UPT, UPT, UR18, 0x40, URZ ;  /* 0x00000040120a7890 */ /* 0x000fe4000fffe0ff */
[----:B---3--:R-:W-:Y:S01]  /*1e10*/  UIMAD UR43, UR59, UR11, UR43 ;  /* 0x0000000b3b2b72a4 */ /* 0x008fe2000f8e022b */
[----:B------:R-:W-:Y:S01]  /*1e20*/  UMOV UR23, URZ ;  /* 0x000000ff00177c82 */ /* 0x000fe20008000000 */
[----:B----4-:R-:W-:-:S10]  /*1e30*/  UMOV UR12, UR38 ;  /* 0x00000026000c7c82 */ /* 0x010fd40008000000 */
.L_x_23:
[----:B------:R-:W-:Y:S01]  /*1e40*/  @!P3 MOV R3, 0x4000 ;  /* 0x000040000003b802 */ /* 0x000fe20000000f00 */
[----:B------:R-:W-:Y:S01]  /*1e50*/  ULEA UR45, UR12, UR48, 0x3 ;  /* 0x000000300c2d7291 */ /* 0x000fe2000f8e18ff */
[----:B--23--:R-:W-:Y:S11]  /*1e60*/  @P0 BRA `(.L_x_19) ;  /* 0x0000000000100947 */ /* 0x00cff60003800000 */
[----:B------:R-:W-:Y:S04]  /*1e70*/  MOV R0, UR35 ;  /* 0x0000002300007c02 */ /* 0x000fe80008000f00 */
[----:B------:R-:W-:Y:S04]  /*1e80*/  SHF.L.U32 R5, R0, 0x1f, RZ ;  /* 0x0000001f00057819 */ /* 0x000fe800000006ff */
[----:B------:R-:W1:Y:S02]  /*1e90*/  SYNCS.PHASECHK.TRANS64.TRYWAIT P0, [UR45+0x60], R5 ;  /* 0x00006005ff0075a7 */ /* 0x000e64000800112d */
[----:B-1----:R-:W-:Y:S05]  /*1ea0*/  @!P0 BRA `(.L_x_20) ;  /* 0x0000008c00148947 */ /* 0x002fea0003800000 */
.L_x_19:
[----:B------:R2:W-:Y:S01]  /*1eb0*/  @!P3 SYNCS.ARRIVE.TRANS64 RZ, [UR45], R3 ;  /* 0x00000003ffffb9a7 */ /* 0x0005e2000800002d */
[----:B------:R-:W-:Y:S04]  /*1ec0*/  BSSY.RECONVERGENT B0, `(.L_x_21) ;  /* 0x0000003000007945 */ /* 0x000fe80003800200 */
[----:B------:R-:W-:Y:S05]  /*1ed0*/  @P2 BRA `(.L_x_22) ;  /* 0x0000000000042947 */ /* 0x000fea0003800000 */
[----:B------:R-:W-:Y:S05]  /*1ee0*/  BPT.TRAP 0x1 ;  /* 0x000000040000795c */ /* 0x000fea0000300000 */
.L_x_22:
[----:B------:R-:W-:Y:S05]  /*1ef0*/  BSYNC.RECONVERGENT B0 ;  /* 0x0000000000007941 */ /* 0x000fea0003800200 */
.L_x_21:
[----:B------:R-:W-:Y:S02]  /*1f00*/  UIADD3 UR8, UPT, UPT, UR12, 0x1, URZ ;  /* 0x000000010c087890 */ /* 0x000fe4000fffe0ff */
[----:B------:R-:W-:Y:S02]  /*1f10*/  USHF.L.U32 UR47, UR23, 0x5, URZ ;  /* 0x00000005172f7899 */ /* 0x000fe400080006ff */
[----:B------:R-:W-:Y:S02]  /*1f20*/  UISETP.NE.AND UP0, UPT, UR8, 0xc, UPT ;  /* 0x0000000c0800788c */ /* 0x000fe4000bf05270 */
[----:B------:R-:W-:Y:S02]  /*1f30*/  UISETP.NE.AND UP2, UPT, UR28, 0x1, UPT ;  /* 0x000000011c00788c */ /* 0x000fe4000bf45270 */
[----:B------:R-:W-:Y:S02]  /*1f40*/  USEL UR9, URZ, 0x1, UP0 ;  /* 0x00000001ff097887 */ /* 0x000fe40008000000 */
[----:B------:R-:W-:Y:S02]  /*1f50*/  USEL UR38, UR8, URZ, UP0 ;  /* 0x000000ff08267287 */ /* 0x000fe40008000000 */
[----:B------:R-:W-:Y:S02]  /*1f60*/  ULOP3.LUT UR35, UR35, UR9, URZ, 0x3c, !UPT ;  /* 0x0000000923237292 */ /* 0x000fe4000f8e3cff */
[----:B------:R-:W-:Y:S02]  /*1f70*/  ULEA UR8, UR38, UR48, 0x3 ;  /* 0x0000003026087291 */ /* 0x000fe4000f8e18ff */
[----:B------:R-:W-:Y:S02]  /*1f80*/  ULEA UR20, UR12, UR48, 0xd ;  /* 0x000000300c147291 */ /* 0x000fe4000f8e68ff */
[----:B------:R-:W-:Y:S01]  /*1f90*/  UISETP.NE.AND UP3, UPT, UR29, 0x1, UPT ;  /* 0x000000011d00788c */ /* 0x000fe2000bf65270 */
[----:B-1----:R-:W-:Y:S01]  /*1fa0*/  MOV R0, UR35 ;  /* 0x0000002300007c02 */ /* 0x002fe20008000f00 */
[----:B------:R-:W-:Y:S02]  /*1fb0*/  ULEA UR14, UR49, UR50, 0x5 ;  /* 0x00000032310e7291 */ /* 0x000fe4000f8e28ff */
[----:B------:R-:W-:Y:S01]  /*1fc0*/  UIADD3 UR36, UP1, UPT, UR60, 0x80, URZ ;  /* 0x000000803c247890 */ /* 0x000fe2000ff3e0ff */
[----:B--2---:R-:W-:Y:S01]  /*1fd0*/  SHF.L.U32 R3, R0, 0x1f, RZ ;  /* 0x0000001f00037819 */ /* 0x004fe200000006ff */
[----:B------:R-:W-:Y:S02]  /*1fe0*/  ULEA UR42, UR43, UR14, 0xa ;  /* 0x0000000e2b2a7291 */ /* 0x000fe4000f8e50ff */
[----:B------:R-:W-:Y:S01]  /*1ff0*/  UIADD3.X UR37, UPT, UPT, URZ, UR61, URZ, UP1, !UPT ;  /* 0x0000003dff257290 */ /* 0x000fe20008ffe4ff */
[----:B------:R1:W3:Y:S01]  /*2000*/  SYNCS.PHASECHK.TRANS64.TRYWAIT P0, [UR8+0x60], R3 ;  /* 0x00006003ff0075a7 */ /* 0x0002e20008001108 */
[----:B------:R-:W-:Y:S02]  /*2010*/  UIMAD.WIDE.U32 UR8, UR47, UR34, URZ ;  /* 0x000000222f0872a5 */ /* 0x000fe4000f8e00ff */
[----:B------:R-:W-:Y:S02]  /*2020*/  UIADD3 UR44, UPT, UPT, UR20, 0x8400, URZ ;  /* 0x00008400142c7890 */ /* 0x000fe4000fffe0ff */
[----:B------:R-:W-:Y:S02]  /*2030*/  UIADD3 UR52, UPT, UPT, UR20, 0x9400, URZ ;  /* 0x0000940014347890 */ /* 0x000fe4000fffe0ff */
[----:B------:R-:W-:Y:S02]  /*2040*/  UIADD3 UR40, UP0, UPT, UR60, 0x180, URZ ;  /* 0x000001803c287890 */ /* 0x000fe4000ff1e0ff */
[----:B------:R-:W-:Y:S02]  /*2050*/  UIADD3 UR16, UPT, UPT, UR20, 0x20400, URZ ;  /* 0x0002040014107890 */ /* 0x000fe4000fffe0ff */
[----:B------:R-:W-:Y:S02]  /*2060*/  UIADD3.X UR41, UPT, UPT, URZ, UR61, URZ, UP0, !UPT ;  /* 0x0000003dff297290 */ /* 0x000fe400087fe4ff */
[----:B------:R-:W-:Y:S01]  /*2070*/  UIADD3 UR23, UPT, UPT, UR23, 0x1, URZ ;  /* 0x0000000117177890 */ /* 0x000fe2000fffe0ff */
[----:B------:R-:W-:Y:S01]  /*2080*/  UMOV UR56, 0x0 ;  /* 0x0000000000387882 */ /* 0x000fe20000000000 */
[----:B------:R-:W-:Y:S02]  /*2090*/  UMOV UR57, 0x10000000 ;  /* 0x1000000000397882 */ /* 0x000fe40000000000 */
[----:B------:R-:W-:Y:S01]  /*20a0*/  UISETP.NE.AND UP0, UPT, UR23, UR58, UPT ;  /* 0x0000003a1700728c */ /* 0x000fe2000bf05270 */
[----:B------:R-:W-:Y:S01]  /*20b0*/  UTMALDG.2D [UR44], [UR36], desc[UR56] ;  /* 0x0000382c240075b4 */ /* 0x000fe20008009000 */
[----:B------:R-:W-:Y:S01]  /*20c0*/  UMOV UR53, UR45 ;  /* 0x0000002d00357c82 */ /* 0x000fe20008000000 */
[----:B------:R-:W-:Y:S01]  /*20d0*/  UMOV UR55, UR47 ;  /* 0x0000002f00377c82 */ /* 0x000fe20008000000 */
[----:B------:R-:W-:Y:S01]  /*20e0*/  UMOV UR17, UR45 ;  /* 0x0000002d00117c82 */ /* 0x000fe20008000000 */
[----:B------:R-:W-:Y:S01]  /*20f0*/  UMOV UR8, UR9 ;  /* 0x0000000900087c82 */ /* 0x000fe20008000000 */
[----:B------:R-:W-:Y:S01]  /*2100*/  UMOV UR9, UR45 ;  /* 0x0000002d00097c82 */ /* 0x000fe20008000000 */
[----:B------:R-:W-:Y:S01]  /*2110*/  USHF.R.U32.HI UR11, URZ, UR33, UR8 ;  /* 0x00000021ff0b7299 */ /* 0x000fe20008011608 */
[----:B------:R-:W-:Y:S03]  /*2120*/  UTMALDG.2D [UR52], [UR36], desc[UR56] ;  /* 0x00003834240075b4 */ /* 0x000fe60008009000 */
[----:B------:R-:W-:Y:S02]  /*2130*/  USEL UR11, UR47, UR11, !UP2 ;  /* 0x0000000b2f0b7287 */ /* 0x000fe4000d000000 */
[----:B------:R-:W-:Y:S02]  /*2140*/  UISETP.NE.AND UP2, UPT, UR30, 0x1, UPT ;  /* 0x000000011e00788c */ /* 0x000fe4000bf45270 */
[----:B------:R-:W-:Y:S02]  /*2150*/  UIMAD.WIDE.U32 UR12, UR11, UR26, URZ ;  /* 0x0000001a0b0c72a5 */ /* 0x000fe4000f8e00ff */
[----:B------:R-:W-:Y:S04]  /*2160*/  UIADD3 UR8, UPT, UPT, -UR11, URZ, URZ ;  /* 0x000000ff0b087290 */ /* 0x000fe8000fffe1ff */
[----:B------:R-:W-:Y:S01]  /*2170*/  UIMAD UR19, UR28, UR8, UR47 ;  /* 0x000000081c1372a4 */ /* 0x000fe2000f8e022f */
[----:B------:R-:W-:Y:S02]  /*2180*/  UMOV UR12, UR13 ;  /* 0x0000000d000c7c82 */ /* 0x000fe40008000000 */
[----:B------:R-:W-:Y:S02]  /*2190*/  USHF.R.U32.HI UR12, URZ, UR27, UR12 ;  /* 0x0000001bff0c7299 */ /* 0x000fe4000801160c */
[----:B------:R-:W-:Y:S02]  /*21a0*/  UIMAD UR19, UR19, UR5, UR4 ;  /* 0x00000005131372a4 */ /* 0x000fe4000f8e0204 */
[----:B------:R-:W-:Y:S04]  /*21b0*/  USEL UR12, UR11, UR12, !UP3 ;  /* 0x0000000c0b0c7287 */ /* 0x000fe8000d800000 */
[----:B------:R-:W-:Y:S07]  /*21c0*/  UIMAD.WIDE.U32 UR14, UR12, UR32, URZ ;  /* 0x000000200c0e72a5 */ /* 0x000fee000f8e00ff */
[----:B------:R-:W-:Y:S01]  /*21d0*/  UMOV UR8, UR15 ;  /* 0x0000000f00087c82 */ /* 0x000fe20008000000 */
[----:B------:R-:W-:Y:S02]  /*21e0*/  UPRMT UR15, UR42, 0x5410, URZ ;  /* 0x000054102a0f7896 */ /* 0x000fe400080000ff */
[----:B------:R-:W-:Y:S02]  /*21f0*/  USHF.R.U32.HI UR13, URZ, UR31, UR8 ;  /* 0x0000001fff0d7299 */ /* 0x000fe40008011608 */
[----:B------:R-:W-:Y:S02]  /*2200*/  UIADD3 UR8, UPT, UPT, UR20, 0x21400, URZ ;  /* 0x0002140014087890 */ /* 0x000fe4000fffe0ff */
[----:B------:R-:W-:Y:S02]  /*2210*/  USEL UR22, UR12, UR13, !UP2 ;  /* 0x0000000d0c167287 */ /* 0x000fe4000d000000 */
[----:B------:R-:W-:Y:S02]  /*2220*/  UIADD3 UR13, UPT, UPT, -UR12, URZ, URZ ;  /* 0x000000ff0c0d7290 */ /* 0x000fe4000fffe1ff */
[----:B------:R-:W-:Y:S02]  /*2230*/  UIADD3 UR14, UPT, UPT, -UR22, URZ, URZ ;  /* 0x000000ff160e7290 */ /* 0x000fe4000fffe1ff */
[----:B------:R-:W-:Y:S02]  /*2240*/  UIMAD UR11, UR29, UR13, UR11 ;  /* 0x0000000d1d0b72a4 */ /* 0x000fe4000f8e020b */
[----:B------:R-:W-:Y:S02]  /*2250*/  UIMAD UR12, UR30, UR14, UR12 ;  /* 0x0000000e1e0c72a4 */ /* 0x000fe4000f8e020c */
[----:B------:R-:W-:Y:S02]  /*2260*/  UIMAD UR20, UR11, UR24, UR6 ;  /* 0x000000180b1472a4 */ /* 0x000fe4000f8e0206 */
[----:B------:R-:W-:Y:S01]  /*2270*/  UIMAD UR21, UR12, UR25, UR7 ;  /* 0x000000190c1572a4 */ /* 0x000fe2000f8e0207 */
[----:B------:R-:W-:Y:S01]  /*2280*/  UMOV UR11, UR19 ;  /* 0x00000013000b7c82 */ /* 0x000fe20008000000 */
[----:B------:R-:W-:Y:S03]  /*2290*/  UMOV UR14, UR22 ;  /* 0x00000016000e7c82 */ /* 0x000fe60008000000 */
[----:B------:R-:W-:Y:S02]  /*22a0*/  UMOV UR12, UR20 ;  /* 0x00000014000c7c82 */ /* 0x000fe40008000000 */
[----:B------:R-:W-:Y:S02]  /*22b0*/  UMOV UR13, UR21 ;  /* 0x00000015000d7c82 */ /* 0x000fe40008000000 */
[----:B------:R-:W-:Y:S01]  /*22c0*/  UTMALDG.5D.IM2COL [UR16], [UR40], UR15 ;  /* 0x00000010280073b4 */ /* 0x000fe2000806000f */
[----:B------:R2:W-:Y:S02]  /*22d0*/  UTMALDG.5D.IM2COL [UR8], [UR40], UR15 ;  /* 0x00000008280073b4 */ /* 0x0005e4000806000f */
[----:B--2---:R-:W-:Y:S01]  /*22e0*/  UMOV UR15, UR58 ;  /* 0x0000003a000f7c82 */ /* 0x004fe20008000000 */
[----:B------:R-:W-:Y:S01]  /*22f0*/  UMOV UR12, UR38 ;  /* 0x00000026000c7c82 */ /* 0x000fe20008000000 */
[----:B-1----:R-:W-:Y:S05]  /*2300*/  BRA.U UP0, `(.L_x_23) ;  /* 0xfffffff900cc7547 */ /* 0x002fea000b83ffff */
.L_x_18:
[----:B------:R-:W-:Y:S01]  /*2310*/  ULEA UR4, UR38, UR48, 0x3 ;  /* 0x0000003026047291 */ /* 0x000fe2000f8e18ff */
[----:B------:R-:W-:Y:S01]  /*2320*/  MOV R0, UR35 ;  /* 0x0000002300007c02 */ /* 0x000fe20008000f00 */
[----:B------:R-:W-:Y:S01]  /*2330*/  @!P1 SYNCS.ARRIVE.TRANS64.A1T0 RZ, [UR48+0x108], RZ ;  /* 0x000108ffffff99a7 */ /* 0x000fe20008100030 */
[----:B------:R-:W-:Y:S02]  /*2340*/  UISETP.GT.AND UP0, UPT, UR70, UR69, UPT ;  /* 0x000000454600728c */ /* 0x000fe4000bf04270 */
[----:B------:R-:W-:-:S04]  /*2350*/  SHF.L.U32 R0, R0, 0x1f, RZ ;  /* 0x0000001f00007819 */ /* 0x000fc800000006ff */
[----:B--23--:R1:W2:Y:S03]  /*2360*/  SYNCS.PHASECHK.TRANS64.TRYWAIT P0, [UR4+0x60], R0 ;  /* 0x00006000ff0075a7 */ /* 0x00c2a60008001104 */
[----:B------:R-:W-:Y:S05]  /*2370*/  BRA.U !UP0, `(.L_x_24) ;  /* 0x0000000508907547 */ /* 0x000fea000b800000 */
[----:B------:R-:W3:Y:S01]  /*2380*/  LDCU.64 UR56, c[0x0][0x5c0] ;  /* 0x0000b800ff3877ac */ /* 0x000ee20008000a00 */
[----:B------:R-:W3:Y:S01]  /*2390*/  LDCU.64 UR4, c[0x0][0x5f8] ;  /* 0x0000bf00ff0477ac */ /* 0x000ee20008000a00 */
[----:B------:R-:W4:Y:S01]  /*23a0*/  LDCU UR8, c[0x0][0x5c8] ;  /* 0x0000b900ff0877ac */ /* 0x000f220008000800 */
[----:B------:R-:W4:Y:S01]  /*23b0*/  LDCU UR49, c[0x0][0x600] ;  /* 0x0000c000ff3177ac */ /* 0x000f220008000800 */
[----:B------:R-:W1:Y:S01]  /*23c0*/  LDCU UR29, c[0x0][0x5a8] ;  /* 0x0000b500ff1d77ac */ /* 0x000e620008000800 */
[----:B------:R-:W1:Y:S01]  /*23d0*/  LDCU UR28, c[0x0][0x59c] ;  /* 0x0000b380ff1c77ac */ /* 0x000e620008000800 */
[----:B---3--:R-:W-:Y:S02]  /*23e0*/  UIMAD UR56, UR63, UR56, UR4 ;  /* 0x000000383f3872a4 */ /* 0x008fe4000f8e0204 */
[----:B------:R-:W-:Y:S01]  /*23f0*/  UIMAD UR50, UR62, UR57, UR5 ;  /* 0x000000393e3272a4 */ /* 0x000fe2000f8e0205 */
[----:B------:R-:W3:Y:S01]  /*2400*/  LDCU UR23, c[0x0][0x590] ;  /* 0x0000b200ff1777ac */ /* 0x000ee20008000800 */
[----:B------:R-:W1:Y:S01]  /*2410*/  LDCU UR33, c[0x0][0x594] ;  /* 0x0000b280ff2177ac */ /* 0x000e620008000800 */
[----:B------:R-:W1:Y:S01]  /*2420*/  LDCU UR32, c[0x0][0x598] ;  /* 0x0000b300ff2077ac */ /* 0x000e620008000800 */
[----:B------:R-:W1:Y:S01]  /*2430*/  LDCU UR31, c[0x0][0x5ac] ;  /* 0x0000b580ff1f77ac */ /* 0x000e620008000800 */
[----:B------:R-:W1:Y:S01]  /*2440*/  LDCU UR30, c[0x0][0x5b0] ;  /* 0x0000b600ff1e77ac */ /* 0x000e620008000800 */
[----:B------:R-:W1:Y:S01]  /*2450*/  LDCU UR5, c[0x0][0x5cc] ;  /* 0x0000b980ff0577ac */ /* 0x000e620008000800 */
[----:B------:R-:W1:Y:S01]  /*2460*/  LDCU UR4, c[0x0][0x5ec] ;  /* 0x0000bd80ff0477ac */ /* 0x000e620008000800 */
[----:B------:R-:W1:Y:S01]  /*2470*/  LDCU.64 UR26, c[0x0][0x5a0] ;  /* 0x0000b400ff1a77ac */ /* 0x000e620008000a00 */
[----:B------:R-:W1:Y:S01]  /*2480*/  LDCU.64 UR24, c[0x0][0x5d0] ;  /* 0x0000ba00ff1877ac */ /* 0x000e620008000a00 */
[----:B------:R-:W1:Y:S01]  /*2490*/  LDCU.64 UR6, c[0x0][0x5f0] ;  /* 0x0000be00ff0677ac */ /* 0x000e620008000a00 */
[----:B------:R-:W-:-:S02]  /*24a0*/  UIADD3 UR51, UPT, UPT, UR71, UR15, URZ ;  /* 0x0000000f47337290 */ /* 0x000fc4000fffe0ff */
[----:B------:R-:W-:Y:S02]  /*24b0*/  UIADD3 UR54, UPT, UPT, UR46, 0x40, URZ ;  /* 0x000000402e367890 */ /* 0x000fe4000fffe0ff */
[----:B------:R-:W-:Y:S02]  /*24c0*/  UIADD3 UR10, UPT, UPT, UR18, 0x40, URZ ;  /* 0x00000040120a7890 */ /* 0x000fe4000fffe0ff */
[----:B----4-:R-:W-:Y:S01]  /*24d0*/  UIMAD UR49, UR59, UR8, UR49 ;  /* 0x000000083b3172a4 */ /* 0x010fe2000f8e0231 */
[----:B------:R-:W-:-:S11]  /*24e0*/  UMOV UR11, UR38 ;  /* 0x00000026000b7c82 */ /* 0x000fd60008000000 */
.L_x_29:
[----:B------:R-:W-:Y:S01]  /*24f0*/  @!P3 MOV R3, 0x4000 ;  /* 0x000040000003b802 */ /* 0x000fe20000000f00 */
[----:B------:R-:W-:Y:S01]  /*2500*/  ULEA UR41, UR11, UR48, 0x3 ;  /* 0x000000300b297291 */ /* 0x000fe2000f8e18ff */
[----:B--2---:R-:W-:Y:S11]  /*2510*/  @P0 BRA `(.L_x_25) ;  /* 0x0000000000100947 */ /* 0x004ff60003800000 */
[----:B-1----:R-:W-:Y:S04]  /*2520*/  MOV R0, UR35 ;  /* 0x0000002300007c02 */ /* 0x002fe80008000f00 */
[----:B------:R-:W-:Y:S04]  /*2530*/  SHF.L.U32 R5, R0, 0x1f, RZ ;  /* 0x0000001f00057819 */ /* 0x000fe800000006ff */
[----:B------:R-:W1:Y:S02]  /*2540*/  SYNCS.PHASECHK.TRANS64.TRYWAIT P0, [UR41+0x60], R5 ;  /* 0x00006005ff0075a7 */ /* 0x000e640008001129 */
[----:B-1----:R-:W-:Y:S05]  /*2550*/  @!P0 BRA `(.L_x_26) ;  /* 0x0000008400808947 */ /* 0x002fea0003800000 */
.L_x_25:
[----:B------:R2:W-:Y:S01]  /*2560*/  @!P3 SYNCS.ARRIVE.TRANS64 RZ, [UR41], R3 ;  /* 0x00000003ffffb9a7 */ /* 0x0005e20008000029 */
[----:B------:R-:W-:Y:S04]  /*2570*/  BSSY.RECONVERGENT B0, `(.L_x_27) ;  /* 0x0000003000007945 */ /* 0x000fe80003800200 */
[----:B------:R-:W-:Y:S05]  /*2580*/  @P2 BRA `(.L_x_28) ;  /* 0x0000000000042947 */ /* 0x000fea0003800000 */
[----:B-1-3--:R-:W-:Y:S05]  /*2590*/  BPT.TRAP 0x1 ;  /* 0x000000040000795c */ /* 0x00afea0000300000 */
.L_x_28:
[----:B-1-3--:R-:W-:Y:S05]  /*25a0*/  BSYNC.RECONVERGENT B0 ;  /* 0x0000000000007941 */ /* 0x00afea0003800200 */
.L_x_27:
        /* <DEDUP_REMOVED lines=10> */
[----:B------:R-:W-:Y:S01]  /*2650*/  MOV R0, UR35 ;  /* 0x0000002300007c02 */ /* 0x000fe20008000f00 */
[----:B------:R-:W-:Y:S02]  /*2660*/  UIADD3 UR44, UP1, UPT, UR60, 0x80, URZ ;  /* 0x000000803c2c7890 */ /* 0x000fe4000ff3e0ff */
[----:B------:R-:W-:Y:S01]  /*2670*/  ULEA UR14, UR50, UR56, 0x5 ;  /* 0x00000038320e7291 */ /* 0x000fe2000f8e28ff */
[----:B--2---:R-:W-:Y:S01]  /*2680*/  SHF.L.U32 R3, R0, 0x1f, RZ ;  /* 0x0000001f00037819 */ /* 0x004fe200000006ff */
[----:B------:R-:W-:Y:S02]  /*2690*/  UIADD3.X UR45, UPT, UPT, URZ, UR61, URZ, UP1, !UPT ;  /* 0x0000003dff2d7290 */ /* 0x000fe40008ffe4ff */
[----:B------:R-:W-:Y:S01]  /*26a0*/  UIADD3 UR40, UPT, UPT, UR34, 0x8400, URZ ;  /* 0x0000840022287890 */ /* 0x000fe2000fffe0ff */
[----:B------:R4:W1:Y:S01]  /*26b0*/  SYNCS.PHASECHK.TRANS64.TRYWAIT P0, [UR8+0x60], R3 ;  /* 0x00006003ff0075a7 */ /* 0x0008620008001108 */
[----:B------:R-:W-:Y:S02]  /*26c0*/  UIMAD.WIDE.U32 UR8, UR43, UR33, URZ ;  /* 0x000000212b0872a5 */ /* 0x000fe4000f8e00ff */
[----:B------:R-:W-:Y:S02]  /*26d0*/  ULEA UR47, UR49, UR14, 0xa ;  /* 0x0000000e312f7291 */ /* 0x000fe4000f8e50ff */
        /* <DEDUP_REMOVED lines=8> */
[----:B------:R-:W-:Y:S01]  /*2760*/  UMOV UR42, UR46 ;  /* 0x0000002e002a7c82 */ /* 0x000fe20008000000 */
[----:B------:R-:W-:Y:S01]  /*2770*/  UMOV UR53, UR41 ;  /* 0x0000002900357c82 */ /* 0x000fe20008000000 */
[----:B------:R-:W-:Y:S01]  /*2780*/  UTMALDG.2D [UR40], [UR44], desc[UR62] ;  /* 0x00003e282c0075b4 */ /* 0x000fe20008009000 */
        /* <DEDUP_REMOVED lines=16> */
[----:B------:R-:W-:Y:S02]  /*2890*/  UMOV UR12, UR13 ;  /* 0x0000000d000c7c82 */ /* 0x000fe40008000000 */
[----:B------:R-:W-:Y:S04]  /*28a0*/  USHF.R.U32.HI UR12, URZ, UR30, UR12 ;  /* 0x0000001eff0c7299 */ /* 0x000fe8000801160c */
[----:B------:R-:W-:Y:S02]  /*28b0*/  USEL UR22, UR11, UR12, !UP2 ;  /* 0x0000000c0b167287 */ /* 0x000fe4000d000000 */
[----:B------:R-:W-:Y:S02]  /*28c0*/  UIADD3 UR12, UPT, UPT, -UR11, URZ, URZ ;  /* 0x000000ff0b0c7290 */ /* 0x000fe4000fffe1ff */
[----:B------:R-:W-:Y:S02]  /*28d0*/  UIADD3 UR13, UPT, UPT, -UR22, URZ, URZ ;  /* 0x000000ff160d7290 */ /* 0x000fe4000fffe1ff */
[----:B------:R-:W-:Y:S02]  /*28e0*/  UIMAD UR8, UR28, UR12, UR8 ;  /* 0x0000000c1c0872a4 */ /* 0x000fe4000f8e0208 */
[----:B------:R-:W-:Y:S02]  /*28f0*/  UIMAD UR11, UR29, UR13, UR11 ;  /* 0x0000000d1d0b72a4 */ /* 0x000fe4000f8e020b */
[----:B------:R-:W-:Y:S02]  /*2900*/  UIMAD UR20, UR8, UR24, UR6 ;  /* 0x00000018081472a4 */ /* 0x000fe4000f8e0206 */
[----:B------:R-:W-:Y:S02]  /*2910*/  UIADD3 UR8, UPT, UPT, UR34, 0x21400, URZ ;  /* 0x0002140022087890 */ /* 0x000fe4000fffe0ff */
[----:B------:R-:W-:Y:S02]  /*2920*/  UIMAD UR21, UR11, UR25, UR7 ;  /* 0x000000190b1572a4 */ /* 0x000fe4000f8e0207 */
[----:B------:R-:W-:Y:S01]  /*2930*/  UPRMT UR34, UR47, 0x5410, URZ ;  /* 0x000054102f227896 */ /* 0x000fe200080000ff */
[----:B------:R-:W-:Y:S01]  /*2940*/  UMOV UR11, UR19 ;  /* 0x00000013000b7c82 */ /* 0x000fe20008000000 */
[----:B------:R-:W-:Y:S01]  /*2950*/  UMOV UR12, UR20 ;  /* 0x00000014000c7c82 */ /* 0x000fe20008000000 */
[----:B------:R-:W-:Y:S02]  /*2960*/  UMOV UR14, UR22 ;  /* 0x00000016000e7c82 */ /* 0x000fe40008000000 */
[----:B------:R-:W-:Y:S04]  /*2970*/  UMOV UR13, UR21 ;  /* 0x00000015000d7c82 */ /* 0x000fe80008000000 */
[----:B------:R-:W-:Y:S01]  /*2980*/  UTMALDG.5D.IM2COL [UR16], [UR36], UR34 ;  /* 0x00000010240073b4 */ /* 0x000fe20008060022 */
[----:B------:R2:W-:Y:S02]  /*2990*/  UTMALDG.5D.IM2COL [UR8], [UR36], UR34 ;  /* 0x00000008240073b4 */ /* 0x0005e40008060022 */
[----:B--2---:R-:W-:Y:S01]  /*29a0*/  UMOV UR11, UR38 ;  /* 0x00000026000b7c82 */ /* 0x004fe20008000000 */
[----:B-1--4-:R-:W-:Y:S05]  /*29b0*/  BRA.U UP0, `(.L_x_29) ;  /* 0xfffffff900cc7547 */ /* 0x012fea000b83ffff */
.L_x_24:
[----:B------:R-:W-:Y:S01]  /*29c0*/  SHF.L.U32 R3, R2, 0x1f, RZ ;  /* 0x0000001f02037819 */ /* 0x000fe200000006ff */
[----:B------:R-:W-:-:S03]  /*29d0*/  NOP ;  /* 0x0000000000007918 */ /* 0x000fc60000000000 */
[----:B--2---:R-:W2:Y:S02]  /*29e0*/  SYNCS.PHASECHK.TRANS64.TRYWAIT P0, [UR48+0x110], R3 ;  /* 0x00011003ff0075a7 */ /* 0x004ea40008001130 */
[----:B--2---:R-:W-:Y:S05]  /*29f0*/  @!P0 BRA `(.L_x_30) ;  /* 0x0000008000708947 */ /* 0x004fea0003800000 */
.L_x_135:
[----:B------:R-:W2:Y:S01]  /*2a00*/  LDS.128 R4, [UR48+0x150] ;  /* 0x00015030ff047984 */ /* 0x000ea20008000c00 */
[----:B------:R-:W-:Y:S02]  /*2a10*/  UIADD3 UR4, UPT, UPT, UR48, 0x118, URZ ;  /* 0x0000011830047890 */ /* 0x000fe4000fffe0ff */
[----:B------:R-:W-:Y:S01]  /*2a20*/  UISETP.GE.AND UP0, UPT, UR39, 0x1, UPT ;  /* 0x000000012700788c */ /* 0x000fe2000bf06270 */
[----:B------:R-:W-:Y:S01]  /*2a30*/  @!PT LDS RZ, [RZ] ;  /* 0x00000000fffff984 */ /* 0x000fe20000000800 */
[----:B------:R-:W-:Y:S01]  /*2a40*/  @!PT LDS RZ, [RZ] ;  /* 0x00000000fffff984 */ /* 0x000fe20000000800 */
[----:B------:R-:W-:Y:S01]  /*2a50*/  @!PT LDS RZ, [RZ] ;  /* 0x00000000fffff984 */ /* 0x000fe20000000800 */
[----:B------:R-:W-:Y:S01]  /*2a60*/  @!PT LDS RZ, [RZ] ;  /* 0x00000000fffff984 */ /* 0x000fe20000000800 */
[----:B------:R3:W-:Y:S06]  /*2a70*/  MEMBAR.ALL.CTA ;  /* 0x0000000000007992 */ /* 0x0007ec0000008000 */
[----:B---3--:R-:W3:Y:S01]  /*2a80*/  FENCE.VIEW.ASYNC.S ;  /* 0x00000000000073c6 */ /* 0x008ee20000000000 */
[----:B------:R-:W-:-:S09]  /*2a90*/  UPRMT UR4, URZ, 0x654, UR4 ;  /* 0x00000654ff047896 */ /* 0x000fd20008000004 */
[----:B---3--:R-:W-:Y:S01]  /*2aa0*/  SYNCS.ARRIVE.TRANS64.RED.A1T0 RZ, [UR4], RZ ;  /* 0x000000ffffff79a7 */ /* 0x008fe20008100404 */
[----:B--2---:R-:W-:-:S13]  /*2ab0*/  LOP3.LUT P0, RZ, R6, 0x1, RZ, 0xc0, !PT ;  /* 0x0000000106ff7812 */ /* 0x004fda000780c0ff */
[----:B------:R-:W-:Y:S01]  /*2ac0*/  VOTEU.ANY UP1, P0 ;  /* 0x0000000000ff7886 */ /* 0x000fe20000020100 */
[----:B------:R-:W-:-:S13]  /*2ad0*/  PLOP3.LUT P0, PT, PT, PT, UP1, 0x80, 0x8 ;  /* 0x000000000008781c */ /* 0x000fda0003f0f018 */
[----:B-1----:R-:W-:Y:S02]  /*2ae0*/  @P0 MOV R0, R4 ;  /* 0x0000000400000202 */ /* 0x002fe40000000f00 */
[----:B------:R-:W-:Y:S02]  /*2af0*/  @P0 LOP3.LUT R4, R5, 0xffff, RZ, 0xc0, !PT ;  /* 0x0000ffff05040812 */ /* 0x000fe400078ec0ff */
[----:B------:R-:W-:Y:S02]  /*2b00*/  @P0 R2UR UR6, R0 ;  /* 0x00000000000602ca */ /* 0x000fe400000e0000 */
[----:B------:R-:W-:-:S11]  /*2b10*/  @P0 R2UR UR5, R4 ;  /* 0x00000000040502ca */ /* 0x000fd600000e0000 */
[----:B------:R-:W-:Y:S02]  /*2b20*/  @UP1 UMOV UR65, UR6 ;  /* 0x0000000600411c82 */ /* 0x000fe40008000000 */
[----:B------:R-:W-:Y:S01]  /*2b30*/  @UP1 UMOV UR64, UR5 ;  /* 0x0000000500401c82 */ /* 0x000fe20008000000 */
[----:B------:R-:W-:Y:S05]  /*2b40*/  BRA.U !UP0, `(.L_x_31) ;  /* 0x0000000108d47547 */ /* 0x000fea000b800000 */
[----:B------:R-:W1:Y:S01]  /*2b50*/  LDCU.128 UR16, c[0x0][0xc10] ;  /* 0x00018200ff1077ac */ /* 0x000e620008000c00 */
[----:B------:R-:W2:Y:S01]  /*2b60*/  LDCU UR20, c[0x0][0xc20] ;  /* 0x00018400ff1477ac */ /* 0x000ea20008000800 */
[----:B------:R-:W3:Y:S01]  /*2b70*/  LDCU UR13, c[0x0][0xc0c] ;  /* 0x00018180ff0d77ac */ /* 0x000ee20008000800 */
[----:B------:R-:W4:Y:S01]  /*2b80*/  LDCU.64 UR14, c[0x0][0xc28] ;  /* 0x00018500ff0e77ac */ /* 0x000f220008000a00 */
[----:B------:R-:W-:Y:S02]  /*2b90*/  UISETP.NE.AND UP3, UPT, UR39, 0x1, UPT ;  /* 0x000000012700788c */ /* 0x000fe4000bf65270 */
[----:B-1----:R-:W-:Y:S02]  /*2ba0*/  UIMAD.WIDE.U32 UR4, UR67, UR19, URZ ;  /* 0x00000013430472a5 */ /* 0x002fe4000f8e00ff */
[----:B------:R-:W-:Y:S02]  /*2bb0*/  UIMAD.WIDE.U32 UR6, UR68, UR16, URZ ;  /* 0x00000010440672a5 */ /* 0x000fe4000f8e00ff */
[----:B------:R-:W-:-:S02]  /*2bc0*/  UISETP.NE.AND UP0, UPT, UR18, 0x1, UPT ;  /* 0x000000011200788c */ /* 0x000fc4000bf05270 */
[----:B------:R-:W-:Y:S01]  /*2bd0*/  UIMAD.WIDE.U32 UR10, UR64, UR19, URZ ;  /* 0x00000013400a72a5 */ /* 0x000fe2000f8e00ff */
[----:B------:R-:W-:Y:S01]  /*2be0*/  UMOV UR4, UR5 ;  /* 0x0000000500047c82 */ /* 0x000fe20008000000 */
[----:B---3--:R-:W-:Y:S02]  /*2bf0*/  UISETP.NE.AND UP2, UPT, UR13, 0x1, UPT ;  /* 0x000000010d00788c */ /* 0x008fe4000bf45270 */
[----:B--2---:R-:W-:Y:S02]  /*2c00*/  USHF.R.U32.HI UR5, URZ, UR20, UR4 ;  /* 0x00000014ff057299 */ /* 0x004fe40008011604 */
[----:B------:R-:W-:Y:S01]  /*2c10*/  UIMAD.WIDE.U32 UR8, UR65, UR16, URZ ;  /* 0x00000010410872a5 */ /* 0x000fe2000f8e00ff */
[----:B------:R-:W-:Y:S01]  /*2c20*/  UMOV UR4, UR7 ;  /* 0x0000000700047c82 */ /* 0x000fe20008000000 */
[----:B------:R-:W-:Y:S02]  /*2c30*/  USEL UR5, UR67, UR5, !UP0 ;  /* 0x0000000543057287 */ /* 0x000fe4000c000000 */
[----:B------:R-:W-:-:S02]  /*2c40*/  USHF.R.U32.HI UR4, URZ, UR17, UR4 ;  /* 0x00000011ff047299 */ /* 0x000fc40008011604 */
[----:B----4-:R-:W-:Y:S02]  /*2c50*/  UIMAD.WIDE.U32 UR6, UR5, UR14, URZ ;  /* 0x0000000e050672a5 */ /* 0x010fe4000f8e00ff */
[----:B------:R-:W-:Y:S01]  /*2c60*/  USEL UR12, UR68, UR4, !UP2 ;  /* 0x00000004440c7287 */ /* 0x000fe2000d000000 */
[----:B------:R-:W-:Y:S02]  /*2c70*/  UMOV UR8, UR9 ;  /* 0x0000000900087c82 */ /* 0x000fe40008000000 */
[----:B------:R-:W-:Y:S01]  /*2c80*/  UMOV UR4, UR11 ;  /* 0x0000000b00047c82 */ /* 0x000fe20008000000 */
[----:B------:R-:W-:Y:S01]  /*2c90*/  UIMAD.WIDE.U32 UR10, UR12, UR14, URZ ;  /* 0x0000000e0c0a72a5 */ /* 0x000fe2000f8e00ff */
[----:B------:R-:W-:Y:S01]  /*2ca0*/  UMOV UR6, UR7 ;  /* 0x0000000700067c82 */ /* 0x000fe20008000000 */
[----:B------:R-:W-:Y:S02]  /*2cb0*/  USHF.R.U32.HI UR4, URZ, UR20, UR4 ;  /* 0x00000014ff047299 */ /* 0x000fe40008011604 */
[----:B------:R-:W-:-:S02]  /*2cc0*/  @UP3 USHF.R.U32.HI UR5, URZ, UR15, UR6 ;  /* 0x0000000fff053299 */ /* 0x000fc40008011606 */
[----:B------:R-:W-:Y:S01]  /*2cd0*/  USHF.R.U32.HI UR17, URZ, UR17, UR8 ;  /* 0x00000011ff117299 */ /* 0x000fe20008011608 */
[----:B------:R-:W-:Y:S01]  /*2ce0*/  UMOV UR6, UR11 ;  /* 0x0000000b00067c82 */ /* 0x000fe20008000000 */
[----:B------:R-:W-:Y:S02]  /*2cf0*/  USEL UR4, UR64, UR4, !UP0 ;  /* 0x0000000440047287 */ /* 0x000fe4000c000000 */
[----:B------:R-:W-:Y:S02]  /*2d00*/  @UP3 USHF.R.U32.HI UR12, URZ, UR15, UR6 ;  /* 0x0000000fff0c3299 */ /* 0x000fe40008011606 */
[----:B------:R-:W-:Y:S02]  /*2d10*/  UIMAD UR6, UR39, UR5, URZ ;  /* 0x00000005270672a4 */ /* 0x000fe4000f8e02ff */
[----:B------:R-:W-:Y:S02]  /*2d20*/  USEL UR5, UR65, UR17, !UP2 ;  /* 0x0000001141057287 */ /* 0x000fe4000d000000 */
[----:B------:R-:W-:-:S02]  /*2d30*/  UIMAD UR8, UR39, UR12, URZ ;  /* 0x0000000c270872a4 */ /* 0x000fc4000f8e02ff */
[----:B------:R-:W-:Y:S02]  /*2d40*/  UISETP.GE.AND UP0, UPT, UR4, UR6, UPT ;  /* 0x000000060400728c */ /* 0x000fe4000bf06270 */
[----:B------:R-:W-:Y:S02]  /*2d50*/  UIMAD.WIDE.U32 UR6, UR4, UR14, URZ ;  /* 0x0000000e040672a5 */ /* 0x000fe4000f8e00ff */
[----:B------:R-:W-:Y:S02]  /*2d60*/  UISETP.GE.OR UP0, UPT, UR5, UR8, UP0 ;  /* 0x000000080500728c */ /* 0x000fe40008706670 */
[----:B------:R-:W-:Y:S02]  /*2d70*/  UIMAD.WIDE.U32 UR8, UR5, UR14, URZ ;  /* 0x0000000e050872a5 */ /* 0x000fe4000f8e00ff */
[----:B------:R-:W-:Y:S01]  /*2d80*/  UIADD3 UR10, UPT, UPT, -UR4, URZ, URZ ;  /* 0x000000ff040a7290 */ /* 0x000fe2000fffe1ff */
[----:B------:R-:W-:Y:S02]  /*2d90*/  UMOV UR6, UR7 ;  /* 0x0000000700067c82 */ /* 0x000fe40008000000 */
[----:B------:R-:W-:-:S02]  /*2da0*/  USHF.R.U32.HI UR6, URZ, UR15, UR6 ;  /* 0x0000000fff067299 */ /* 0x000fc40008011606 */
[----:B------:R-:W-:Y:S02]  /*2db0*/  UIMAD UR10, UR18, UR10, UR64 ;  /* 0x0000000a120a72a4 */ /* 0x000fe4000f8e0240 */
[----:B------:R-:W-:Y:S01]  /*2dc0*/  USEL UR6, UR4, UR6, !UP3 ;  /* 0x0000000604067287 */ /* 0x000fe2000d800000 */
[----:B------:R-:W-:Y:S01]  /*2dd0*/  @!UP0 UMOV UR7, UR9 ;  /* 0x0000000900078c82 */ /* 0x000fe20008000000 */
[----:B------:R-:W-:Y:S02]  /*2de0*/  UIADD3 UR9, UPT, UPT, -UR5, URZ, URZ ;  /* 0x000000ff05097290 */ /* 0x000fe4000fffe1ff */
[----:B------:R-:W-:Y:S02]  /*2df0*/  @!UP0 USHF.R.U32.HI UR7, URZ, UR15, UR7 ;  /* 0x0000000fff078299 */ /* 0x000fe40008011607 */
[----:B------:R-:W-:Y:S02]  /*2e00*/  UIADD3 UR8, UPT, UPT, -UR6, URZ, URZ ;  /* 0x000000ff06087290 */ /* 0x000fe4000fffe1ff */
[----:B------:R-:W-:-:S02]  /*2e10*/  @!UP0 USEL UR7, UR5, UR7, !UP3 ;  /* 0x0000000705078287 */ /* 0x000fc4000d800000 */
[----:B------:R-:W-:Y:S02]  /*2e20*/  UIMAD UR8, UR39, UR8, UR4 ;  /* 0x00000008270872a4 */ /* 0x000fe4000f8e0204 */
[----:B------:R-:W-:Y:S02]  /*2e30*/  @!UP0 UIADD3 UR6, UPT, UPT, UR6, -UR7, URZ ;  /* 0x8000000706068290 */ /* 0x000fe4000fffe0ff */
[----:B------:R-:W-:Y:S02]  /*2e40*/  @!UP0 UIMAD UR7, UR8, UR12, UR7 ;  /* 0x0000000c080782a4 */ /* 0x000fe4000f8e0207 */
[----:B------:R-:W-:Y:S02]  /*2e50*/  @!UP0 UIMAD UR4, UR39, UR6, UR5 ;  /* 0x00000006270482a4 */ /* 0x000fe4000f8e0205 */
[----:B------:R-:W-:Y:S02]  /*2e60*/  UIMAD UR6, UR13, UR9, UR65 ;  /* 0x000000090d0672a4 */ /* 0x000fe4000f8e0241 */
[----:B------:R-:W-:Y:S01]  /*2e70*/  UIMAD UR64, UR4, UR18, UR10 ;  /* 0x00000012044072a4 */ /* 0x000fe2000f8e020a */
[----:B------:R-:W-:-:S02]  /*2e80*/  @!UP0 UMOV UR5, UR7 ;  /* 0x0000000700058c82 */ /* 0x000fc40008000000 */
[----:B------:R-:W-:-:S12]  /*2e90*/  UIMAD UR65, UR5, UR13, UR6 ;  /* 0x0000000d054172a4 */ /* 0x000fd8000f8e0206 */
.L_x_31:
        /* <DEDUP_REMOVED lines=20> */
.L_x_32:
[----:B------:R-:W-:Y:S02]  /*2fe0*/  R2UR UR5, R82 ;  /* 0x00000000520572ca */ /* 0x000fe400000e0000 */
[----:B------:R-:W-:Y:S02]  /*2ff0*/  R2UR UR4, R81 ;  /* 0x00000000510472ca */ /* 0x000fe400000e0000 */
[----:B------:R-:W-:Y:S02]  /*3000*/  PLOP3.LUT P1, PT, PT, PT, PT, 0x80, 0x8 ;  /* 0x000000000008781c */ /* 0x000fe40003f2f070 */
[----:B------:R-:W-:-:S07]  /*3010*/  LOP3.LUT R2, R2, 0x1, RZ, 0x3c, !PT ;  /* 0x0000000102027812 */ /* 0x000fce00078e3cff */
[----:B------:R-:W-:Y:S02]  /*3020*/  UIADD3 UR28, UPT, UPT, UR65, UR5, URZ ;  /* 0x00000005411c7290 */ /* 0x000fe4000fffe0ff */
[----:B------:R-:W-:Y:S01]  /*3030*/  UIADD3 UR21, UPT, UPT, UR64, UR4, URZ ;  /* 0x0000000440157290 */ /* 0x000fe2000fffe0ff */
[----:B------:R-:W-:Y:S11]  /*3040*/  BRA.U UP1, `(.L_x_33) ;  /* 0xffffffe501547547 */ /* 0x000ff6000b83ffff */
[----:B------:R-:W-:Y:S01]  /*3050*/  UIADD3 UR48, UPT, UPT, UR48, 0x60, URZ ;  /* 0x0000006030307890 */ /* 0x000fe2000fffe0ff */
[----:B------:R-:W-:-:S03]  /*3060*/  MOV R3, UR35 ;  /* 0x0000002300037c02 */ /* 0x000fc60008000f00 */
[----:B------:R-:W-:Y:S01]  /*3070*/  ULEA UR4, UR38, UR48, 0x3 ;  /* 0x0000003026047291 */ /* 0x000fe2000f8e18ff */
[----:B------:R-:W-:-:S08]  /*3080*/  SHF.L.U32 R3, R3, 0x1f, RZ ;  /* 0x0000001f03037819 */ /* 0x000fd000000006ff */
[----:B------:R-:W1:Y:S02]  /*3090*/  SYNCS.PHASECHK.TRANS64.TRYWAIT P0, [UR4], R3 ;  /* 0x00000003ff0075a7 */ /* 0x000e640008001104 */
[----:B-1----:R-:W-:Y:S05]  /*30a0*/  @!P0 BRA `(.L_x_34) ;  /* 0x0000007800dc8947 */ /* 0x002fea0003800000 */
.L_x_137:
[----:B------:R-:W-:-:S04]  /*30b0*/  UIADD3 UR4, UPT, UPT, UR38, 0x1, URZ ;  /* 0x0000000126047890 */ /* 0x000fc8000fffe0ff */
[----:B------:R-:W-:-:S04]  /*30c0*/  UISETP.NE.AND UP0, UPT, UR4, 0xc, UPT ;  /* 0x0000000c0400788c */ /* 0x000fc8000bf05270 */
[----:B------:R-:W-:Y:S02]  /*30d0*/  USEL UR5, URZ, 0x1, UP0 ;  /* 0x00000001ff057887 */ /* 0x000fe40008000000 */
[----:B------:R-:W-:Y:S02]  /*30e0*/  USEL UR4, UR4, URZ, UP0 ;  /* 0x000000ff04047287 */ /* 0x000fe40008000000 */
[----:B------:R-:W-:Y:S02]  /*30f0*/  ULOP3.LUT UR6, UR35, UR5, URZ, 0x3c, !UPT ;  /* 0x0000000523067292 */ /* 0x000fe4000f8e3cff */
[----:B------:R-:W-:-:S04]  /*3100*/  ULEA UR5, UR4, UR48, 0x3 ;  /* 0x0000003004057291 */ /* 0x000fc8000f8e18ff */
[----:B-1----:R-:W-:-:S04]  /*3110*/  MOV R3, UR6 ;  /* 0x0000000600037c02 */ /* 0x002fc80008000f00 */
[----:B------:R-:W-:-:S04]  /*3120*/  SHF.L.U32 R3, R3, 0x1f, RZ ;  /* 0x0000001f03037819 */ /* 0x000fc800000006ff */
[----:B------:R-:W1:Y:S02]  /*3130*/  SYNCS.PHASECHK.TRANS64.TRYWAIT P0, [UR5], R3 ;  /* 0x00000003ff0075a7 */ /* 0x000e640008001105 */
[----:B-1----:R-:W-:Y:S05]  /*3140*/  @!P0 BRA `(.L_x_35) ;  /* 0x0000007800cc8947 */ /* 0x002fea0003800000 */
.L_x_139:
        /* <DEDUP_REMOVED lines=10> */
.L_x_141:
        /* <DEDUP_REMOVED lines=10> */
.L_x_143:
        /* <DEDUP_REMOVED lines=10> */
.L_x_145:
        /* <DEDUP_REMOVED lines=10> */
.L_x_147:
        /* <DEDUP_REMOVED lines=10> */
.L_x_149:
        /* <DEDUP_REMOVED lines=10> */
.L_x_151:
        /* <DEDUP_REMOVED lines=10> */
.L_x_153:
        /* <DEDUP_REMOVED lines=10> */
.L_x_155:
        /* <DEDUP_REMOVED lines=10> */
.L_x_157:
[----:B------:R-:W-:-:S04]  /*36f0*/  UIADD3 UR4, UPT, UPT, UR4, 0x1, URZ ;  /* 0x0000000104047890 */ /* 0x000fc8000fffe0ff */
[----:B------:R-:W-:-:S04]  /*3700*/  UISETP.NE.AND UP0, UPT, UR4, 0xc, UPT ;  /* 0x0000000c0400788c */ /* 0x000fc8000bf05270 */
[----:B------:R-:W-:Y:S02]  /*3710*/  USEL UR5, URZ, 0x1, UP0 ;  /* 0x00000001ff057887 */ /* 0x000fe40008000000 */
[----:B------:R-:W-:Y:S02]  /*3720*/  USEL UR4, UR4, URZ, UP0 ;  /* 0x000000ff04047287 */ /* 0x000fe40008000000 */
[----:B------:R-:W-:Y:S02]  /*3730*/  ULOP3.LUT UR5, UR6, UR5, URZ, 0x3c, !UPT ;  /* 0x0000000506057292 */ /* 0x000fe4000f8e3cff */
[----:B------:R-:W-:-:S04]  /*3740*/  ULEA UR4, UR4, UR48, 0x3 ;  /* 0x0000003004047291 */ /* 0x000fc8000f8e18ff */
[----:B------:R-:W-:Y:S02]  /*3750*/  IMAD.U32 R2, RZ, RZ, UR5 ;  /* 0x00000005ff027e24 */ /* 0x000fe4000f8e00ff */
[----:B-1----:R-:W-:-:S03]  /*3760*/  MOV R0, UR4 ;  /* 0x0000000400007c02 */ /* 0x002fc60008000f00 */
[----:B------:R-:W-:-:S07]  /*3770*/  SHF.L.U32 R3, R2, 0x1f, RZ ;  /* 0x0000001f02037819 */ /* 0x000fce00000006ff */
.L_x_45:
[----:B-1----:R1:W2:Y:S02]  /*3780*/  SYNCS.PHASECHK.TRANS64.TRYWAIT P0, [R0+URZ], R3 ;  /* 0x00000003000075a7 */ /* 0x0022a400080011ff */
[----:B--2---:R-:W-:Y:S05]  /*3790*/  @!P0 NANOSLEEP.SYNCS 0x989680 ;  /* 0x009896800000895d */ /* 0x004fea0003900000 */
[----:B------:R-:W2:Y:S02]  /*37a0*/  @!P0 SYNCS.PHASECHK.TRANS64 P0, [R0+URZ], R3 ;  /* 0x00000003000085a7 */ /* 0x000ea400080010ff */
[----:B--2---:R-:W-:Y:S05]  /*37b0*/  @P0 EXIT ;  /* 0x000000000000094d */ /* 0x004fea0003800000 */
[----:B------:R-:W-:Y:S05]  /*37c0*/  BRA `(.L_x_45) ;  /* 0xfffffffc00ec7947 */ /* 0x000fea000383ffff */
.L_x_17:
[----:B------:R-:W2:Y:S02]  /*37d0*/  S2UR UR4, SR_CgaCtaId ;  /* 0x00000000000479c3 */ /* 0x000ea40000008800 */
[----:B--2---:R-:W-:-:S04]  /*37e0*/  UISETP.NE.AND UP0, UPT, UR4, URZ, UPT ;  /* 0x000000ff0400728c */ /* 0x004fc8000bf05270 */
[----:B------:R-:W-:-:S09]  /*37f0*/  UISETP.NE.OR UP0, UPT, UR18, 0x1, UP0 ;  /* 0x000000011200788c */ /* 0x000fd20008705670 */
[----:B------:R-:W-:Y:S05]  /*3800*/  BRA.U UP0, `(.L_x_46) ;  /* 0x0000000100b47547 */ /* 0x000fea000b800000 */
[----:B------:R-:W2:Y:S01]  /*3810*/  S2UR UR5, SR_CgaCtaId ;  /* 0x00000000000579c3 */ /* 0x000ea20000008800 */
[----:B------:R-:W-:Y:S01]  /*3820*/  UMOV UR4, 0x400 ;  /* 0x0000040000047882 */ /* 0x000fe20000000000 */
[----:B------:R-:W-:Y:S01]  /*3830*/  HFMA2 R3, -RZ, RZ, 0, 5.9604644775390625e-08 ;  /* 0x00000001ff037431 */ /* 0x000fe200000001ff */
[----:B------:R-:W-:Y:S01]  /*3840*/  ISETP.NE.AND P0, PT, R0, RZ, PT ;  /* 0x000000ff0000720c */ /* 0x000fe20003f05270 */
[----:B------:R-:W-:Y:S01]  /*3850*/  IMAD.MOV.U32 R8, RZ, RZ, RZ ;  /* 0x000000ffff087224 */ /* 0x000fe200078e00ff */
[----:B--2---:R-:W-:-:S04]  /*3860*/  ULEA UR4, UR5, UR4, 0x18 ;  /* 0x0000000405047291 */ /* 0x004fc8000f8ec0ff */
[----:B------:R-:W-:Y:S02]  /*3870*/  UIADD3 UR5, UPT, UPT, UR4, 0x118, URZ ;  /* 0x0000011804057890 */ /* 0x000fe4000fffe0ff */
[----:B------:R-:W-:Y:S02]  /*3880*/  UIADD3 UR8, UPT, UPT, UR4, 0x110, URZ ;  /* 0x0000011004087890 */ /* 0x000fe4000fffe0ff */
[----:B------:R-:W-:-:S12]  /*3890*/  UPRMT UR5, URZ, 0x654, UR5 ;  /* 0x00000654ff057896 */ /* 0x000fd80008000005 */
.L_x_49:
[----:B------:R-:W-:Y:S01]  /*38a0*/  SHF.L.U32 R7, R3, 0x1f, RZ ;  /* 0x0000001f03077819 */ /* 0x000fe200000006ff */
[----:B------:R-:W-:Y:S02]  /*38b0*/  IMAD.U32 R9, RZ, RZ, UR8 ;  /* 0x00000008ff097e24 */ /* 0x000fe4000f8e00ff */
[----:B------:R-:W-:Y:S01]  /*38c0*/  @!P0 IMAD.MOV.U32 R5, RZ, RZ, 0x10 ;  /* 0x00000010ff058424 */ /* 0x000fe200078e00ff */
[----:B------:R-:W2:Y:S02]  /*38d0*/  SYNCS.PHASECHK.TRANS64.TRYWAIT P1, [UR4+0x118], R7 ;  /* 0x00011807ff0075a7 */ /* 0x000ea40008021104 */
[----:B------:R-:W-:-:S04]  /*38e0*/  PRMT R9, R0, 0x654, R9 ;  /* 0x0000065400097816 */ /* 0x000fc80000000009 */
[----:B------:R-:W-:Y:S01]  /*38f0*/  SEL R2, R9, R2, !P0 ;  /* 0x0000000209027207 */ /* 0x000fe20004000000 */
[----:B--2---:R-:W-:Y:S06]  /*3900*/  @!P1 BRA `(.L_x_47) ;  /* 0x0000007400cc9947 */ /* 0x004fec0003800000 */
.L_x_159:
[----:B------:R-:W-:Y:S01]  /*3910*/  UIADD3 UR6, UPT, UPT, UR4, 0x150, URZ ;  /* 0x0000015004067890 */ /* 0x000fe2000fffe0ff */
[----:B------:R3:W-:Y:S01]  /*3920*/  @!P0 SYNCS.ARRIVE.TRANS64.RED RZ, [R2+URZ], R5 ;  /* 0x0000000502ff89a7 */ /* 0x0007e200080004ff */
[----:B------:R-:W-:Y:S01]  /*3930*/  UIADD3 UR7, UPT, UPT, UR4, 0x110, URZ ;  /* 0x0000011004077890 */ /* 0x000fe2000fffe0ff */
[----:B------:R-:W-:-:S08]  /*3940*/  LOP3.LUT R3, R3, 0x1, RZ, 0x3c, !PT ;  /* 0x0000000103037812 */ /* 0x000fd000078e3cff */
[----:B------:R-:W-:Y:S06]  /*3950*/  UGETNEXTWORKID.BROADCAST [UR6], [UR7] ;  /* 0x00000000060073ca */ /* 0x000fec0008000100 */
[----:B---3--:R-:W-:-:S04]  /*3960*/  SHF.L.U32 R5, R8, 0x1f, RZ ;  /* 0x0000001f08057819 */ /* 0x008fc800000006ff */
[----:B------:R-:W3:Y:S02]  /*3970*/  SYNCS.PHASECHK.TRANS64.TRYWAIT P1, [UR4+0x110], R5 ;  /* 0x00011005ff0075a7 */ /* 0x000ee40008021104 */
[----:B---3--:R-:W-:Y:S05]  /*3980*/  @!P1 BRA `(.L_x_48) ;  /* 0x0000007400c49947 */ /* 0x008fea0003800000 */
.L_x_161:
[----:B--2---:R-:W2:Y:S01]  /*3990*/  LDS.128 R4, [UR4+0x150] ;  /* 0x00015004ff047984 */ /* 0x004ea20008000c00 */
[----:B------:R-:W-:Y:S01]  /*39a0*/  LOP3.LUT R8, R8, 0x1, RZ, 0x3c, !PT ;  /* 0x0000000108087812 */ /* 0x000fe200078e3cff */
[----:B------:R-:W-:Y:S01]  /*39b0*/  @!PT LDS RZ, [RZ] ;  /* 0x00000000fffff984 */ /* 0x000fe20000000800 */
[----:B------:R-:W-:Y:S01]  /*39c0*/  @!PT LDS RZ, [RZ] ;  /* 0x00000000fffff984 */ /* 0x000fe20000000800 */
[----:B------:R-:W-:Y:S01]  /*39d0*/  @!PT LDS RZ, [RZ] ;  /* 0x00000000fffff984 */ /* 0x000fe20000000800 */
[----:B------:R-:W-:Y:S01]  /*39e0*/  @!PT LDS RZ, [RZ] ;  /* 0x00000000fffff984 */ /* 0x000fe20000000800 */
[----:B------:R3:W-:Y:S06]  /*39f0*/  MEMBAR.ALL.CTA ;  /* 0x0000000000007992 */ /* 0x0007ec0000008000 */
[----:B---3--:R-:W3:Y:S02]  /*3a00*/  FENCE.VIEW.ASYNC.S ;  /* 0x00000000000073c6 */ /* 0x008ee40000000000 */
[----:B---3--:R-:W-:Y:S01]  /*3a10*/  SYNCS.ARRIVE.TRANS64.RED.A1T0 RZ, [UR5], RZ ;  /* 0x000000ffffff79a7 */ /* 0x008fe20008100405 */
[----:B--2---:R-:W-:-:S13]  /*3a20*/  LOP3.LUT P1, RZ, R6, 0x1, RZ, 0xc0, !PT ;  /* 0x0000000106ff7812 */ /* 0x004fda000782c0ff */
[----:B------:R-:W-:Y:S05]  /*3a30*/  @P1 BRA `(.L_x_49) ;  /* 0xfffffffc00981947 */ /* 0x000fea000383ffff */
[----:B------:R-:W-:-:S04]  /*3a40*/  SHF.L.U32 R0, R3, 0x1f, RZ ;  /* 0x0000001f03007819 */ /* 0x000fc800000006ff */
[----:B------:R-:W2:Y:S02]  /*3a50*/  SYNCS.PHASECHK.TRANS64 P0, [UR4+0x118], R0 ;  /* 0x00011800ff0075a7 */ /* 0x000ea40008001004 */
[----:B-12---:R-:W-:Y:S05]  /*3a60*/  @P0 EXIT ;  /* 0x000000000000094d */ /* 0x006fea0003800000 */
[----:B------:R-:W-:-:S07]  /*3a70*/  MOV R0, UR4 ;  /* 0x0000000400007c02 */ /* 0x000fce0008000f00 */
.L_x_50:
[----:B-1----:R-:W-:-:S04]  /*3a80*/  SHF.L.U32 R5, R3, 0x1f, RZ ;  /* 0x0000001f03057819 */ /* 0x002fc800000006ff */
[----:B------:R1:W2:Y:S03]  /*3a90*/  SYNCS.PHASECHK.TRANS64.TRYWAIT P0, [R0+URZ+0x118], R5 ;  /* 0x00011805000075a7 */ /* 0x0002a600080011ff */
[----:B--2---:R-:W-:Y:S05]  /*3aa0*/  @!P0 NANOSLEEP.SYNCS 0x989680 ;  /* 0x009896800000895d */ /* 0x004fea0003900000 */
[----:B------:R-:W2:Y:S02]  /*3ab0*/  @!P0 SYNCS.PHASECHK.TRANS64 P0, [R0+URZ+0x118], R5 ;  /* 0x00011805000085a7 */ /* 0x000ea400080010ff */
[----:B--2---:R-:W-:Y:S05]  /*3ac0*/  @P0 EXIT ;  /* 0x000000000000094d */ /* 0x004fea0003800000 */
[----:B------:R-:W-:Y:S05]  /*3ad0*/  BRA `(.L_x_50) ;  /* 0xfffffffc00e87947 */ /* 0x000fea000383ffff */
.L_x_46:
[----:B------:R-:W-:-:S09]  /*3ae0*/  UISETP.NE.AND UP0, UPT, UR18, URZ, UPT ;  /* 0x000000ff1200728c */ /* 0x000fd2000bf05270 */
[----:B------:R-:W-:Y:S05]  /*3af0*/  BRA.U UP0, `(.L_x_51) ;  /* 0x0000000d00447547 */ /* 0x000fea000b800000 */
[----:B------:R-:W2:Y:S01]  /*3b00*/  S2UR UR7, SR_CgaCtaId ;  /* 0x00000000000779c3 */ /* 0x000ea20000008800 */
[----:B------:R-:W-:Y:S01]  /*3b10*/  UMOV UR4, 0x40 ;  /* 0x0000004000047882 */ /* 0x000fe20000000000 */
[----:B------:R-:W-:Y:S01]  /*3b20*/  NOP ;  /* 0x0000000000007918 */ /* 0x000fe20000000000 */
[----:B------:R-:W-:Y:S01]  /*3b30*/  UMOV UR6, 0x400 ;  /* 0x0000040000067882 */ /* 0x000fe20000000000 */
[----:B--2---:R-:W-:Y:S02]  /*3b40*/  ULEA UR5, UR7, UR4, 0x18 ;  /* 0x0000000407057291 */ /* 0x004fe4000f8ec0ff */
[----:B------:R-:W-:-:S07]  /*3b50*/  ULEA UR6, UR7, UR6, 0x18 ;  /* 0x0000000607067291 */ /* 0x000fce000f8ec0ff */
[----:B------:R-:W2:Y:S02]  /*3b60*/  LDS.U8 R0, [UR5+0x1c] ;  /* 0x00001c05ff007984 */ /* 0x000ea40008000000 */
[----:B--2---:R-:W-:-:S13]  /*3b70*/  ISETP.NE.AND P0, PT, R0, RZ, PT ;  /* 0x000000ff0000720c */ /* 0x004fda0003f05270 */
[----:B------:R-:W-:Y:S05]  /*3b80*/  @P0 BRA `(.L_x_52) ;  /* 0x0000000000580947 */ /* 0x000fea0003800000 */
[----:B------:R-:W-:-:S13]  /*3b90*/  ELECT P0, URZ, PT ;  /* 0x0000000000ff782f */ /* 0x000fda0003800000 */
[----:B------:R-:W-:Y:S05]  /*3ba0*/  @!P0 BRA `(.L_x_53) ;  /* 0x0000000000608947 */ /* 0x000fea0003800000 */
[----:B------:R-:W-:Y:S01]  /*3bb0*/  UMOV UR4, 0x10 ;  /* 0x0000001000047882 */ /* 0x000fe20000000000 */
[----:B------:R-:W-:Y:S01]  /*3bc0*/  HFMA2 R0, -RZ, RZ, 0, 5.9604644775390625e-08 ;  /* 0x00000001ff007431 */ /* 0x000fe200000001ff */
[----:B------:R-:W-:-:S03]  /*3bd0*/  MOV R2, 0xffff ;  /* 0x0000ffff00027802 */ /* 0x000fc60000000f00 */
[----:B------:R-:W-:Y:S04]  /*3be0*/  DEPBAR.LE SB2, 0x36 ;  /* 0x0000ad800000791a */ /* 0x000fe80000000000 */
[----:B------:R-:W2:Y:S02]  /*3bf0*/  UTCATOMSWS.FIND_AND_SET.ALIGN UP0, UR4, UR4 ;  /* 0x00000004000475e3 */ /* 0x000ea40008000800 */
[----:B--2---:R-:W-:Y:S01]  /*3c00*/  MOV R3, UR4 ;  /* 0x0000000400037c02 */ /* 0x004fe20008000f00 */
[----:B------:R-:W-:Y:S06]  /*3c10*/  BRA.U UP0, `(.L_x_54) ;  /* 0x0000000100187547 */ /* 0x000fec000b800000 */
.L_x_55:
[----:B------:R-:W-:Y:S05]  /*3c20*/  NANOSLEEP 0x64 ;  /* 0x000000640000795d */ /* 0x000fea0003800000 */
[----:B------:R-:W-:-:S05]  /*3c30*/  UMOV UR4, 0x10 ;  /* 0x0000001000047882 */ /* 0x000fca0000000000 */
[----:B------:R-:W-:Y:S04]  /*3c40*/  DEPBAR.LE SB2, 0x36 ;  /* 0x0000ad800000791a */ /* 0x000fe80000000000 */
[----:B------:R-:W2:Y:S02]  /*3c50*/  UTCATOMSWS.FIND_AND_SET.ALIGN UP0, UR4, UR4 ;  /* 0x00000004000475e3 */ /* 0x000ea40008000800 */
[----:B--2---:R-:W-:Y:S01]  /*3c60*/  MOV R3, UR4 ;  /* 0x0000000400037c02 */ /* 0x004fe20008000f00 */
[----:B------:R-:W-:Y:S05]  /*3c70*/  BRA.U !UP0, `(.L_x_55) ;  /* 0xfffffffd08e87547 */ /* 0x000fea000b83ffff */
.L_x_54:
[-C--:B------:R-:W-:Y:S02]  /*3c80*/  SHF.L.U32 R2, R2, R3.reuse, RZ ;  /* 0x0000000302027219 */ /* 0x080fe400000006ff */
[----:B------:R-:W-:Y:S01]  /*3c90*/  SHF.L.U32 R0, R0, R3, RZ ;  /* 0x0000000300007219 */ /* 0x000fe200000006ff */
[----:B------:R-:W-:Y:S02]  /*3ca0*/  IMAD.SHL.U32 R3, R3, 0x20, RZ ;  /* 0x0000002003037824 */ /* 0x000fe400078e00ff */
[----:B------:R2:W-:Y:S04]  /*3cb0*/  ATOMS.OR RZ, [UR5+0x14], R2 ;  /* 0x00001402ffff798c */ /* 0x0005e8000b000005 */
[----:B------:R2:W-:Y:S04]  /*3cc0*/  ATOMS.OR RZ, [UR5+0x18], R0 ;  /* 0x00001800ffff798c */ /* 0x0005e8000b000005 */
[----:B------:R2:W-:Y:S01]  /*3cd0*/  STS [UR6+0x160], R3 ;  /* 0x00016003ff007988 */ /* 0x0005e20008000806 */
[----:B------:R-:W-:Y:S05]  /*3ce0*/  BRA `(.L_x_53) ;  /* 0x0000000000107947 */ /* 0x000fea0003800000 */
.L_x_52:
[----:B------:R-:W-:Y:S02]  /*3cf0*/  MOV R0, 0xffffffff ;  /* 0xffffffff00007802 */ /* 0x000fe40000000f00 */
[----:B------:R-:W-:-:S03]  /*3d00*/  MOV R2, 0x3d30 ;  /* 0x00003d3000027802 */ /* 0x000fc60000000f00 */
[----:B------:R2:W-:Y:S04]  /*3d10*/  STS [UR6+0x160], R0 ;  /* 0x00016000ff007988 */ /* 0x0005e80008000806 */
[----:B-12--5:R-:W-:Y:S05]  /*3d20*/  CALL.REL.NOINC `($__internal_1_$__cuda_sm10x_tcgen05_guardrail_trap_phase_invalid_during_alloc) ;  /* 0x0000007800d07944 */ /* 0x026fea0003c00000 */
.L_x_53:
[----:B------:R-:W-:Y:S05]  /*3d30*/  WARPSYNC.ALL ;  /* 0x0000000000007948 */ /* 0x000fea0003800000 */
[----:B------:R-:W3:Y:S01]  /*3d40*/  S2UR UR4, SR_CgaCtaId ;  /* 0x00000000000479c3 */ /* 0x000ee20000008800 */
[----:B------:R-:W-:Y:S01]  /*3d50*/  UMOV UR19, 0x400 ;  /* 0x0000040000137882 */ /* 0x000fe20000000000 */
[----:B------:R-:W-:-:S06]  /*3d60*/  NOP ;  /* 0x0000000000007918 */ /* 0x000fcc0000000000 */
[----:B------:R-:W-:Y:S06]  /*3d70*/  BAR.ARV 0x6, 0xa0 ;  /* 0x0182800000007b1d */ /* 0x000fec0000002000 */
[----:B------:R-:W4:Y:S01]  /*3d80*/  LDCU UR5, c[0x0][0x394] ;  /* 0x00007280ff0577ac */ /* 0x000f220008000800 */
[----:B------:R-:W-:Y:S01]  /*3d90*/  IMAD.MOV.U32 R8, RZ, RZ, 0x1 ;  /* 0x00000001ff087424 */ /* 0x000fe200078e00ff */
[----:B------:R-:W1:Y:S01]  /*3da0*/  LDCU UR8, c[0x0][0x394] ;  /* 0x00007280ff0877ac */ /* 0x000e620008000800 */
[----:B------:R-:W-:Y:S01]  /*3db0*/  UMOV UR22, URZ ;  /* 0x000000ff00167c82 */ /* 0x000fe20008000000 */
[----:B------:R-:W-:Y:S01]  /*3dc0*/  UMOV UR16, URZ ;  /* 0x000000ff00107c82 */ /* 0x000fe20008000000 */
[----:B---3--:R-:W-:Y:S01]  /*3dd0*/  ULEA UR19, UR4, UR19, 0x18 ;  /* 0x0000001304137291 */ /* 0x008fe2000f8ec0ff */
[----:B------:R-:W-:Y:S01]  /*3de0*/  UMOV UR26, 0x0 ;  /* 0x00000000001a7882 */ /* 0x000fe20000000000 */
[----:B------:R-:W-:-:S02]  /*3df0*/  UMOV UR27, 0x8218490 ;  /* 0x08218490001b7882 */ /* 0x000fc40000000000 */
[----:B------:R-:W-:Y:S02]  /*3e00*/  UIADD3 UR6, UPT, UPT, UR19, 0x8400, URZ ;  /* 0x0000840013067890 */ /* 0x000fe4000fffe0ff */
[----:B------:R-:W-:Y:S02]  /*3e10*/  UIADD3 UR7, UPT, UPT, UR19, 0x20400, URZ ;  /* 0x0002040013077890 */ /* 0x000fe4000fffe0ff */
[----:B----4-:R-:W-:Y:S01]  /*3e20*/  UIADD3 UR5, UPT, UPT, UR5, 0x1f, URZ ;  /* 0x0000001f05057890 */ /* 0x010fe2000fffe0ff */
[----:B------:R-:W2:Y:S01]  /*3e30*/  LDS R9, [UR19+0x160] ;  /* 0x00016013ff097984 */ /* 0x000ea20008000800 */
[----:B------:R-:W-:Y:S02]  /*3e40*/  USHF.R.U32.HI UR6, URZ, 0x4, UR6 ;  /* 0x00000004ff067899 */ /* 0x000fe40008011606 */
[----:B------:R-:W-:Y:S02]  /*3e50*/  USHF.R.S32.HI UR4, URZ, 0x1f, UR5 ;  /* 0x0000001fff047899 */ /* 0x000fe40008011405 */
[----:B------:R-:W-:-:S02]  /*3e60*/  UIADD3 UR30, UPT, UPT, UR19, 0x118, URZ ;  /* 0x00000118131e7890 */ /* 0x000fc4000fffe0ff */
[----:B------:R-:W-:Y:S02]  /*3e70*/  ULEA.HI UR4, UR4, UR5, URZ, 0x5 ;  /* 0x0000000504047291 */ /* 0x000fe4000f8f28ff */
[----:B------:R-:W-:Y:S02]  /*3e80*/  ULOP3.LUT UR20, UR6, 0x3fff, URZ, 0xc0, !UPT ;  /* 0x00003fff06147892 */ /* 0x000fe4000f8ec0ff */
[----:B------:R-:W-:Y:S02]  /*3e90*/  USHF.R.S32.HI UR28, URZ, 0x5, UR4 ;  /* 0x00000005ff1c7899 */ /* 0x000fe40008011404 */
[----:B------:R-:W-:Y:S02]  /*3ea0*/  USHF.R.U32.HI UR4, URZ, 0x4, UR7 ;  /* 0x00000004ff047899 */ /* 0x000fe40008011607 */
[----:B------:R-:W-:Y:S02]  /*3eb0*/  UISETP.LT.AND UP0, UPT, UR28, 0x1, UPT ;  /* 0x000000011c00788c */ /* 0x000fe4000bf01270 */
[----:B------:R-:W-:-:S02]  /*3ec0*/  ULOP3.LUT UR4, UR4, 0x3fff, URZ, 0xc0, !UPT ;  /* 0x00003fff04047892 */ /* 0x000fc4000f8ec0ff */
[----:B------:R-:W-:Y:S02]  /*3ed0*/  USEL UR29, UR28, 0x1, !UP0 ;  /* 0x000000011c1d7887 */ /* 0x000fe4000c000000 */
[----:B------:R-:W-:Y:S02]  /*3ee0*/  UPRMT UR30, URZ, 0x654, UR30 ;  /* 0x00000654ff1e7896 */ /* 0x000fe4000800001e */
[----:B------:R-:W-:Y:S02]  /*3ef0*/  ULOP3.LUT UR20, UR20, 0x1000000, URZ, 0xfc, !UPT ;  /* 0x0100000014147892 */ /* 0x000fe4000f8efcff */
[----:B------:R-:W-:Y:S02]  /*3f00*/  ULOP3.LUT UR21, UR4, 0x1000000, URZ, 0xfc, !UPT ;  /* 0x0100000004157892 */ /* 0x000fe4000f8efcff */
[----:B------:R-:W-:Y:S02]  /*3f10*/  UIADD3 UR29, UPT, UPT, -UR29, URZ, URZ ;  /* 0x000000ff1d1d7290 */ /* 0x000fe4000fffe1ff */
[----:B-1----:R-:W-:Y:S01]  /*3f20*/  UISETP.GE.AND UP4, UPT, UR8, 0x1, UPT ;  /* 0x000000010800788c */ /* 0x002fe2000bf86270 */
[----:B------:R-:W-:Y:S01]  /*3f30*/  UMOV UR24, 0x0 ;  /* 0x0000000000187882 */ /* 0x000fe20000000000 */
[----:B------:R-:W-:Y:S01]  /*3f40*/  UMOV UR25, 0x8218490 ;  /* 0x0821849000197882 */ /* 0x000fe20000000000 */
[C---:B--2---:R-:W-:Y:S01]  /*3f50*/  VIADD R3, R9.reuse, 0x80 ;  /* 0x0000008009037836 */ /* 0x044fe20000000000 */
[----:B------:R-:W-:-:S04]  /*3f60*/  LOP3.LUT R2, R9, 0xffff, RZ, 0xc0, !PT ;  /* 0x0000ffff09027812 */ /* 0x000fc800078ec0ff */
[----:B------:R-:W-:-:S05]  /*3f70*/  LOP3.LUT R3, R3, 0xffff, RZ, 0xc0, !PT ;  /* 0x0000ffff03037812 */ /* 0x000fca00078ec0ff */
[----:B------:R1:W-:Y:S02]  /*3f80*/  STL.64 [R1], R2 ;  /* 0x0000000201007387 */ /* 0x0003e40000100a00 */
[----:B-1----:R-:W-:-:S07]  /*3f90*/  CS2R R2, SRZ ;  /* 0x0000000000027805 */ /* 0x002fce000001ff00 */
.L_x_62:
[----:B-1----:R-:W-:-:S04]  /*3fa0*/  SHF.L.U32 R5, R3, 0x1f, RZ ;  /* 0x0000001f03057819 */ /* 0x002fc800000006ff */
[----:B------:R-:W1:Y:S02]  /*3fb0*/  SYNCS.PHASECHK.TRANS64.TRYWAIT P0, [UR19+0x110], R5 ;  /* 0x00011005ff0075a7 */ /* 0x000e640008001113 */
[----:B-12-4-:R-:W-:Y:S05]  /*3fc0*/  @!P0 BRA `(.L_x_56) ;  /* 0x00000070004c8947 */ /* 0x016fea0003800000 */
.L_x_163:
[----:B-1----:R-:W1:Y:S01]  /*3fd0*/  LDS.128 R4, [UR19+0x150] ;  /* 0x00015013ff047984 */ /* 0x002e620008000c00 */
[----:B------:R-:W-:Y:S01]  /*3fe0*/  ULEA UR23, UR22, UR19, 0x3 ;  /* 0x0000001316177291 */ /* 0x000fe2000f8e18ff */
[----:B------:R-:W-:Y:S01]  /*3ff0*/  SHF.L.U32 R0, R8, 0x1f, RZ ;  /* 0x0000001f08007819 */ /* 0x000fe200000006ff */
[----:B------:R-:W-:Y:S01]  /*4000*/  @!PT LDS RZ, [RZ] ;  /* 0x00000000fffff984 */ /* 0x000fe20000000800 */
[----:B------:R-:W-:Y:S01]  /*4010*/  @!PT LDS RZ, [RZ] ;  /* 0x00000000fffff984 */ /* 0x000fe20000000800 */
[----:B------:R-:W-:Y:S01]  /*4020*/  @!PT LDS RZ, [RZ] ;  /* 0x00000000fffff984 */ /* 0x000fe20000000800 */
[----:B------:R-:W-:Y:S01]  /*4030*/  @!PT LDS RZ, [RZ] ;  /* 0x00000000fffff984 */ /* 0x000fe20000000800 */
[----:B------:R2:W-:Y:S06]  /*4040*/  MEMBAR.ALL.CTA ;  /* 0x0000000000007992 */ /* 0x0005ec0000008000 */
[----:B--2---:R-:W2:Y:S02]  /*4050*/  FENCE.VIEW.ASYNC.S ;  /* 0x00000000000073c6 */ /* 0x004ea40000000000 */
[----:B--2---:R-:W-:Y:S01]  /*4060*/  SYNCS.ARRIVE.TRANS64.RED.A1T0 RZ, [UR30], RZ ;  /* 0x000000ffffff79a7 */ /* 0x004fe2000810041e */
[----:B------:R-:W2:Y:S01]  /*4070*/  SYNCS.PHASECHK.TRANS64.TRYWAIT P0, [UR23+0x130], R0 ;  /* 0x00013000ff0075a7 */ /* 0x000ea20008001117 */
[----:B-1----:R-:W-:Y:S01]  /*4080*/  LOP3.LUT P2, RZ, R6, 0x1, RZ, 0xc0, !PT ;  /* 0x0000000106ff7812 */ /* 0x002fe2000784c0ff */
[----:B--2---:R-:W-:-:S12]  /*4090*/  @!P0 BRA `(.L_x_57) ;  /* 0x0000007000308947 */ /* 0x004fd80003800000 */
.L_x_165:
[----:B------:R-:W-:Y:S05]  /*40a0*/  BRA.U !UP4, `(.L_x_58) ;  /* 0x000000010cc87547 */ /* 0x000fea000b800000 */
[----:B-1----:R-:W-:Y:S01]  /*40b0*/  IMAD.U32 R0, RZ, RZ, UR22 ;  /* 0x00000016ff007e24 */ /* 0x002fe2000f8e00ff */
[----:B------:R-:W-:-:S04]  /*40c0*/  ULEA UR4, UR16, UR19, 0x3 ;  /* 0x0000001310047291 */ /* 0x000fc8000f8e18ff */
[----:B------:R-:W-:Y:S02]  /*40d0*/  LEA R4, R0, R1, 0x2 ;  /* 0x0000000100047211 */ /* 0x000fe400078e10ff */
[----:B------:R-:W-:-:S04]  /*40e0*/  SHF.L.U32 R0, R2, 0x1f, RZ ;  /* 0x0000001f02007819 */ /* 0x000fc800000006ff */
[----:B------:R-:W5:Y:S01]  /*40f0*/  LDL R4, [R4] ;  /* 0x0000000004047983 */ /* 0x000f620000100800 */
[----:B------:R1:W2:Y:S01]  /*4100*/  SYNCS.PHASECHK.TRANS64.TRYWAIT P1, [UR4], R0 ;  /* 0x00000000ff0075a7 */ /* 0x0002a20008021104 */
[----:B------:R-:W-:Y:S01]  /*4110*/  UPLOP3.LUT UP2, UPT, UPT, UPT, UPT, 0x40, 0x4 ;  /* 0x000000000004789c */ /* 0x000fe20003f4e870 */
[----:B------:R-:W-:Y:S01]  /*4120*/  UMOV UR18, UR29 ;  /* 0x0000001d00127c82 */ /* 0x000fe20008000000 */
[----:B------:R-:W-:Y:S01]  /*4130*/  UMOV UR17, UR28 ;  /* 0x0000001c00117c82 */ /* 0x000fe20008000000 */
[----:B------:R-:W-:-:S08]  /*4140*/  UMOV UR5, UR16 ;  /* 0x0000001000057c82 */ /* 0x000fd00008000000 */
.L_x_61:
[----:B------:R-:W-:Y:S02]  /*4150*/  UIADD3 UR18, UPT, UPT, UR18, 0x1, URZ ;  /* 0x0000000112127890 */ /* 0x000fe4000fffe0ff */
[----:B------:R-:W-:Y:S02]  /*4160*/  ULEA UR15, UR5, UR19, 0x3 ;  /* 0x00000013050f7291 */ /* 0x000fe4000f8e18ff */
[----:B------:R-:W-:Y:S01]  /*4170*/  UISETP.NE.AND UP3, UPT, UR18, URZ, UPT ;  /* 0x000000ff1200728c */ /* 0x000fe2000bf65270 */
[----:B--234-:R-:W-:Y:S10]  /*4180*/  @P1 BRA `(.L_x_59) ;  /* 0x00000000000c1947 */ /* 0x01cff40003800000 */
[----:B------:R-:W-:Y:S04]  /*4190*/  SHF.L.U32 R5, R2, 0x1f, RZ ;  /* 0x0000001f02057819 */ /* 0x000fe800000006ff */
[----:B------:R-:W2:Y:S02]  /*41a0*/  SYNCS.PHASECHK.TRANS64.TRYWAIT P0, [UR15], R5 ;  /* 0x00000005ff0075a7 */ /* 0x000ea4000800110f */
[----:B--2---:R-:W-:Y:S05]  /*41b0*/  @!P0 BRA `(.L_x_60) ;  /* 0x0000007000008947 */ /* 0x004fea0003800000 */
.L_x_59:
[----:B------:R-:W-:Y:S01]  /*41c0*/  UISETP.NE.AND UP0, UPT, UR17, 0x1, UPT ;  /* 0x000000011100788c */ /* 0x000fe2000bf05270 */
[----:B------:R-:W-:Y:S01]  /*41d0*/  PLOP3.LUT P1, PT, PT, PT, PT, 0x80, 0x8 ;  /* 0x000000000008781c */ /* 0x000fe20003f2f070 */
[----:B------:R-:W-:Y:S02]  /*41e0*/  UIADD3 UR4, UPT, UPT, UR5, 0x1, URZ ;  /* 0x0000000105047890 */ /* 0x000fe4000fffe0ff */
[----:B------:R-:W-:Y:S02]  /*41f0*/  ULEA UR10, UR5, UR21, 0x9 ;  /* 0x00000015050a7291 */ /* 0x000fe4000f8e48ff */
[----:B------:R-:W-:Y:S01]  /*4200*/  UISETP.NE.AND UP1, UPT, UR4, 0xc, UPT ;  /* 0x0000000c0400788c */ /* 0x000fe2000bf25270 */
[----:B------:R-:W-:Y:S01]  /*4210*/  PLOP3.LUT P0, PT, PT, PT, UP0, 0x80, 0x8 ;  /* 0x000000000008781c */ /* 0x000fe20003f0f008 */
[----:B------:R-:W-:Y:S02]  /*4220*/  ULEA UR8, UR5, UR20, 0x9 ;  /* 0x0000001405087291 */ /* 0x000fe4000f8e48ff */
[----:B------:R-:W-:Y:S02]  /*4230*/  USEL UR6, URZ, 0x1, UP1 ;  /* 0x00000001ff067887 */ /* 0x000fe40008800000 */
[----:B------:R-:W-:Y:S02]  /*4240*/  USEL UR16, UR4, URZ, UP1 ;  /* 0x000000ff04107287 */ /* 0x000fe40008800000 */
[----:B------:R-:W-:Y:S02]  /*4250*/  UIADD3 UR12, UPT, UPT, UR10, 0x80, URZ ;  /* 0x000000800a0c7890 */ /* 0x000fe4000fffe0ff */
[----:B------:R-:W-:Y:S01]  /*4260*/  @UP0 ULEA UR4, UR16, UR19, 0x3 ;  /* 0x0000001310040291 */ /* 0x000fe2000f8e18ff */
[----:B------:R-:W-:Y:S01]  /*4270*/  LOP3.LUT R2, R2, UR6, RZ, 0x3c, !PT ;  /* 0x0000000602027c12 */ /* 0x000fe2000f8e3cff */
[----:B------:R-:W-:Y:S01]  /*4280*/  UIADD3 UR6, UPT, UPT, UR8, 0x80, URZ ;  /* 0x0000008008067890 */ /* 0x000fe2000fffe0ff */
[----:B------:R-:W-:Y:S02]  /*4290*/  UMOV UR11, 0x40004040 ;  /* 0x40004040000b7882 */ /* 0x000fe40000000000 */
[----:B-1----:R-:W-:Y:S01]  /*42a0*/  @P0 SHF.L.U32 R0, R2, 0x1f, RZ ;  /* 0x0000001f02000819 */ /* 0x002fe200000006ff */
[----:B------:R-:W-:Y:S01]  /*42b0*/  UMOV UR9, 0x40004040 ;  /* 0x4000404000097882 */ /* 0x000fe20000000000 */
[----:B------:R-:W-:Y:S01]  /*42c0*/  UMOV UR13, 0x40004040 ;  /* 0x40004040000d7882 */ /* 0x000fe20000000000 */
[----:B------:R-:W-:Y:S01]  /*42d0*/  UMOV UR7, 0x40004040 ;  /* 0x4000404000077882 */ /* 0x000fe20000000000 */
[----:B------:R3:W4:Y:S01]  /*42e0*/  @P0 SYNCS.PHASECHK.TRANS64.TRYWAIT P1, [UR4], R0 ;  /* 0x00000000ff0005a7 */ /* 0x0007220008021104 */
[----:B------:R-:W-:Y:S11]  /*42f0*/  ELECT P0, URZ, PT ;  /* 0x0000000000ff782f */ /* 0x000ff60003800000 */
[----:B------:R-:W-:Y:S02]  /*4300*/  @!UPT UIADD3 URZ, UPT, UPT, URZ, URZ, URZ ;  /* 0x000000fffffff290 */ /* 0x000fe4000fffe0ff */
[C---:B-----5:R-:W-:Y:S02]  /*4310*/  @P0 R2UR.BROADCAST UR5, R4.reuse ;  /* 0x00000000040502ca */ /* 0x060fe400008e0000 */
[----:B------:R-:W-:Y:S11]  /*4320*/  ELECT P0, URZ, PT ;  /* 0x0000000000ff782f */ /* 0x000ff60003800000 */
[----:B------:R-:W-:Y:S02]  /*4330*/  @!UPT UIADD3 URZ, UPT, UPT, URZ, URZ, URZ ;  /* 0x000000fffffff290 */ /* 0x000fe4000fffe0ff */
[----:B------:R-:W-:Y:S01]  /*4340*/  @P0 R2UR.BROADCAST UR14, R4 ;  /* 0x00000000040e02ca */ /* 0x000fe200008e0000 */
[----:B------:R-:W-:Y:S02]  /*4350*/  UIADD3 UR4, UPT, UPT, UR15, 0x60, URZ ;  /* 0x000000600f047890 */ /* 0x000fe4000fffe0ff */
[----:B------:R-:W-:Y:S01]  /*4360*/  UIADD3 UR17, UPT, UPT, UR17, -0x1, URZ ;  /* 0xffffffff11117890 */ /* 0x000fe2000fffe0ff */
[----:B------:R1:W-:Y:S01]  /*4370*/  UTCHMMA gdesc[UR8], gdesc[UR10], tmem[UR5], tmem[UR26], idesc[UR27], UP2 ;  /* 0x00ff1a0a080075ea */ /* 0x0003e20009000005 */
[----:B------:R-:W-:Y:S08]  /*4380*/  UPLOP3.LUT UP2, UPT, UPT, UPT, UPT, 0x80, 0x8 ;  /* 0x000000000008789c */ /* 0x000ff00003f4f070 */
[----:B------:R3:W-:Y:S01]  /*4390*/  UTCHMMA gdesc[UR6], gdesc[UR12], tmem[UR14], tmem[UR24], idesc[UR25], UPT ;  /* 0x00ff180c060075ea */ /* 0x0007e2000b80000e */
[----:B------:R3:W-:Y:S01]  /*43a0*/  UTCBAR [UR4], URZ ;  /* 0x000000ff040073e9 */ /* 0x0007e200080000ff */
[----:B-1----:R-:W-:Y:S01]  /*43b0*/  UMOV UR5, UR16 ;  /* 0x0000001000057c82 */ /* 0x002fe20008000000 */
[----:B------:R-:W-:Y:S05]  /*43c0*/  BRA.U UP3, `(.L_x_61) ;  /* 0xfffffffd03607547 */ /* 0x000fea000b83ffff */
.L_x_58:
[----:B---3--:R-:W-:Y:S01]  /*43d0*/  UIADD3 UR4, UPT, UPT, UR22, 0x1, URZ ;  /* 0x0000000116047890 */ /* 0x008fe2000fffe0ff */
[----:B------:R-:W-:Y:S01]  /*43e0*/  LOP3.LUT R3, R3, 0x1, RZ, 0x3c, !PT ;  /* 0x0000000103037812 */ /* 0x000fe200078e3cff */
[----:B------:R-:W-:Y:S02]  /*43f0*/  UIADD3 UR5, UPT, UPT, UR23, 0x120, URZ ;  /* 0x0000012017057890 */ /* 0x000fe4000fffe0ff */
[----:B------:R-:W-:-:S04]  /*4400*/  UISETP.NE.AND UP0, UPT, UR4, 0x2, UPT ;  /* 0x000000020400788c */ /* 0x000fc8000bf05270 */
[----:B------:R-:W-:Y:S02]  /*4410*/  USEL UR6, URZ, 0x1, UP0 ;  /* 0x00000001ff067887 */ /* 0x000fe40008000000 */
[----:B------:R-:W-:Y:S01]  /*4420*/  USEL UR22, UR4, URZ, UP0 ;  /* 0x000000ff04167287 */ /* 0x000fe20008000000 */
[----:B------:R2:W-:Y:S03]  /*4430*/  UTCBAR [UR5], URZ ;  /* 0x000000ff050073e9 */ /* 0x0005e600080000ff */
[----:B------:R-:W-:Y:S01]  /*4440*/  LOP3.LUT R8, R8, UR6, RZ, 0x3c, !PT ;  /* 0x0000000608087c12 */ /* 0x000fe2000f8e3cff */
[----:B------:R-:W-:Y:S07]  /*4450*/  @P2 BRA `(.L_x_62) ;  /* 0xfffffff800d02947 */ /* 0x000fee000383ffff */
[----:B------:R-:W3:Y:S01]  /*4460*/  S2UR UR6, SR_CgaCtaId ;  /* 0x00000000000679c3 */ /* 0x000ee20000008800 */
[----:B------:R-:W-:Y:S01]  /*4470*/  ELECT P0, URZ, PT ;  /* 0x0000000000ff782f */ /* 0x000fe20003800000 */
[----:B-1----:R-:W-:Y:S01]  /*4480*/  IMAD.MOV.U32 R0, RZ, RZ, 0x1 ;  /* 0x00000001ff007424 */ /* 0x002fe200078e00ff */
[----:B------:R-:W-:Y:S01]  /*4490*/  UIADD3 UR19, UPT, UPT, UR19, 0x130, URZ ;  /* 0x0000013013137890 */ /* 0x000fe2000fffe0ff */
[----:B------:R-:W-:Y:S01]  /*44a0*/  SHF.L.U32 R3, R8, 0x1f, RZ ;  /* 0x0000001f08037819 */ /* 0x000fe200000006ff */
[----:B------:R-:W-:-:S03]  /*44b0*/  UMOV UR4, 0x40 ;  /* 0x0000004000047882 */ /* 0x000fc60000000000 */
[----:B------:R-:W-:Y:S01]  /*44c0*/  UVIRTCOUNT.DEALLOC.SMPOOL 0x80 ;  /* 0x000000800000784c */ /* 0x000fe20000000000 */
[----:B---3--:R-:W-:Y:S02]  /*44d0*/  ULEA UR6, UR6, UR4, 0x18 ;  /* 0x0000000406067291 */ /* 0x008fe4000f8ec0ff */
[----:B------:R-:W-:-:S07]  /*44e0*/  ULEA UR4, UR22, UR19, 0x3 ;  /* 0x0000001316047291 */ /* 0x000fce000f8e18ff */
[----:B------:R1:W-:Y:S02]  /*44f0*/  @P0 STS.U8 [UR6+0x1c], R0 ;  /* 0x00001c00ff000988 */ /* 0x0003e40008000006 */
[----:B------:R-:W3:Y:S02]  /*4500*/  SYNCS.PHASECHK.TRANS64.TRYWAIT P0, [UR4], R3 ;  /* 0x00000003ff0075a7 */ /* 0x000ee40008001104 */
[----:B-1-3--:R-:W-:Y:S05]  /*4510*/  @!P0 BRA `(.L_x_63) ;  /* 0x0000006c00408947 */ /* 0x00afea0003800000 */
.L_x_168:
[----:B------:R-:W-:-:S04]  /*4520*/  UIADD3 UR4, UPT, UPT, UR22, 0x1, URZ ;  /* 0x0000000116047890 */ /* 0x000fc8000fffe0ff */
[----:B------:R-:W-:-:S04]  /*4530*/  UISETP.NE.AND UP0, UPT, UR4, 0x2, UPT ;  /* 0x000000020400788c */ /* 0x000fc8000bf05270 */
[----:B--2---:R-:W-:Y:S02]  /*4540*/  USEL UR5, URZ, 0x1, UP0 ;  /* 0x00000001ff057887 */ /* 0x004fe40008000000 */
[----:B------:R-:W-:-:S04]  /*4550*/  USEL UR4, UR4, URZ, UP0 ;  /* 0x000000ff04047287 */ /* 0x000fc80008000000 */
[----:B------:R-:W-:Y:S01]  /*4560*/  ULEA UR4, UR4, UR19, 0x3 ;  /* 0x0000001304047291 */ /* 0x000fe2000f8e18ff */
[----:B-1----:R-:W-:-:S04]  /*4570*/  LOP3.LUT R3, R8, UR5, RZ, 0x3c, !PT ;  /* 0x0000000508037c12 */ /* 0x002fc8000f8e3cff */
[----:B------:R-:W-:-:S04]  /*4580*/  SHF.L.U32 R3, R3, 0x1f, RZ ;  /* 0x0000001f03037819 */ /* 0x000fc800000006ff */
[----:B------:R-:W1:Y:S02]  /*4590*/  SYNCS.PHASECHK.TRANS64.TRYWAIT P0, [UR4], R3 ;  /* 0x00000003ff0075a7 */ /* 0x000e640008001104 */
[----:B-1----:R-:W-:Y:S05]  /*45a0*/  @!P0 BRA `(.L_x_64) ;  /* 0x0000006c00348947 */ /* 0x002fea0003800000 */
.L_x_170:
[----:B------:R-:W-:Y:S01]  /*45b0*/  NOP ;  /* 0x0000000000007918 */ /* 0x000fe20000000000 */
[----:B-1----:R-:W1:Y:S01]  /*45c0*/  LDS R0, [UR6+0x14] ;  /* 0x00001406ff007984 */ /* 0x002e620008000800 */
[----:B------:R-:W-:Y:S01]  /*45d0*/  LOP3.LUT R2, R9, 0xffff, RZ, 0xc0, !PT ;  /* 0x0000ffff09027812 */ /* 0x000fe200078ec0ff */
[----:B------:R-:W-:Y:S02]  /*45e0*/  IMAD.MOV.U32 R3, RZ, RZ, 0xffff ;  /* 0x0000ffffff037424 */ /* 0x000fe400078e00ff */
[----:B------:R-:W-:Y:S01]  /*45f0*/  IMAD.MOV.U32 R5, RZ, RZ, 0x1 ;  /* 0x00000001ff057424 */ /* 0x000fe200078e00ff */
[----:B------:R-:W-:-:S04]  /*4600*/  SHF.R.U32.HI R2, RZ, 0x5, R2 ;  /* 0x00000005ff027819 */ /* 0x000fc80000011602 */
[-C--:B------:R-:W-:Y:S02]  /*4610*/  SHF.L.U32 R3, R3, R2.reuse, RZ ;  /* 0x0000000203037219 */ /* 0x080fe400000006ff */
[----:B------:R-:W-:Y:S02]  /*4620*/  SHF.L.U32 R5, R5, R2, RZ ;  /* 0x0000000205057219 */ /* 0x000fe400000006ff */
[----:B-1----:R-:W-:-:S04]  /*4630*/  LOP3.LUT R0, R0, R3, RZ, 0xc0, !PT ;  /* 0x0000000300007212 */ /* 0x002fc800078ec0ff */
[----:B------:R-:W-:-:S13]  /*4640*/  ISETP.NE.AND P0, PT, R0, R3, PT ;  /* 0x000000030000720c */ /* 0x000fda0003f05270 */
[----:B------:R-:W-:Y:S05]  /*4650*/  @P0 BRA `(.L_x_65) ;  /* 0x00000000005c0947 */ /* 0x000fea0003800000 */
[----:B------:R-:W1:Y:S02]  /*4660*/  LDS R0, [UR6+0x18] ;  /* 0x00001806ff007984 */ /* 0x000e640008000800 */
[----:B-1----:R-:W-:-:S04]  /*4670*/  LOP3.LUT R0, R0, R5, RZ, 0xc0, !PT ;  /* 0x0000000500007212 */ /* 0x002fc800078ec0ff */
[----:B------:R-:W-:-:S13]  /*4680*/  ISETP.NE.AND P0, PT, R0, R5, PT ;  /* 0x000000050000720c */ /* 0x000fda0003f05270 */
[----:B------:R-:W-:Y:S05]  /*4690*/  @P0 BRA `(.L_x_66) ;  /* 0x0000000000400947 */ /* 0x000fea0003800000 */
[----:B------:R-:W-:Y:S01]  /*46a0*/  R2UR UR4, R3 ;  /* 0x00000000030472ca */ /* 0x000fe200000e0000 */
[----:B------:R-:W1:Y:S01]  /*46b0*/  S2R R2, SR_LANEID ;  /* 0x0000000000027919 */ /* 0x000e620000000000 */
[----:B------:R-:W-:-:S04]  /*46c0*/  LOP3.LUT R5, RZ, R5, RZ, 0x33, !PT ;  /* 0x00000005ff057212 */ /* 0x000fc800078e33ff */
[----:B------:R-:W2:Y:S07]  /*46d0*/  REDUX UR7, R5 ;  /* 0x00000000050773c4 */ /* 0x000eae0000000000 */
[----:B------:R-:W-:-:S03]  /*46e0*/  ULOP3.LUT UR5, URZ, UR4, URZ, 0x33, !UPT ;  /* 0x00000004ff057292 */ /* 0x000fc6000f8e33ff */
[----:B------:R-:W-:Y:S02]  /*46f0*/  VOTEU.ANY UR4, UPT, PT ;  /* 0x0000000000047886 */ /* 0x000fe400038e0100 */
[----:B------:R-:W-:Y:S01]  /*4700*/  UFLO.U32 UR4, UR4 ;  /* 0x00000004000472bd */ /* 0x000fe200080e0000 */
[----:B------:R-:W-:-:S04]  /*4710*/  IMAD.U32 R0, RZ, RZ, UR5 ;  /* 0x00000005ff007e24 */ /* 0x000fc8000f8e00ff */
[----:B------:R-:W3:Y:S02]  /*4720*/  REDUX UR8, R0 ;  /* 0x00000000000873c4 */ /* 0x000ee40000000000 */
[----:B------:R1:W-:Y:S02]  /*4730*/  UTCATOMSWS.AND URZ, UR5 ;  /* 0x0000000500ff79e3 */ /* 0x0003e40008000000 */
[----:B-1----:R-:W-:Y:S01]  /*4740*/  ISETP.EQ.U32.AND P0, PT, R2, UR4, PT ;  /* 0x0000000402007c0c */ /* 0x002fe2000bf02070 */
[----:B--2---:R-:W-:Y:S02]  /*4750*/  IMAD.U32 R2, RZ, RZ, UR7 ;  /* 0x00000007ff027e24 */ /* 0x004fe4000f8e00ff */
[----:B---3--:R-:W-:-:S10]  /*4760*/  IMAD.U32 R3, RZ, RZ, UR8 ;  /* 0x00000008ff037e24 */ /* 0x008fd4000f8e00ff */
[----:B------:R1:W-:Y:S04]  /*4770*/  @P0 ATOMS.AND RZ, [UR6+0x14], R3 ;  /* 0x00001403ffff098c */ /* 0x0003e8000a800006 */
[----:B------:R1:W-:Y:S01]  /*4780*/  @P0 ATOMS.AND RZ, [UR6+0x18], R2 ;  /* 0x00001802ffff098c */ /* 0x0003e2000a800006 */
[----:B------:R-:W-:Y:S05]  /*4790*/  BRA `(.L_x_67) ;  /* 0x0000000000147947 */ /* 0x000fea0003800000 */
.L_x_66:
[----:B------:R-:W-:Y:S02]  /*47a0*/  MOV R2, 0x47c0 ;  /* 0x000047c000027802 */ /* 0x000fe40000000f00 */
[----:B----45:R-:W-:Y:S05]  /*47b0*/  CALL.REL.NOINC `($__internal_0_$__cuda_sm10x_tcgen05_guardrail_trap_col_being_dealloced_not_returned_by_alloc) ;  /* 0x0000007000207944 */ /* 0x030fea0003c00000 */
[----:B------:R-:W-:Y:S05]  /*47c0*/  BRA `(.L_x_67) ;  /* 0x0000000000087947 */ /* 0x000fea0003800000 */
.L_x_65:
[----:B------:R-:W-:Y:S02]  /*47d0*/  MOV R2, 0x47f0 ;  /* 0x000047f000027802 */ /* 0x000fe40000000f00 */
[----:B----45:R-:W-:Y:S05]  /*47e0*/  CALL.REL.NOINC `($__internal_2_$__cuda_sm10x_tcgen05_guardrail_trap_unallocated_columns_being_dealloced) ;  /* 0x00000070002c7944 */ /* 0x030fea0003c00000 */
.L_x_67:
[----:B------:R-:W-:Y:S01]  /*47f0*/  NOP ;  /* 0x0000000000007918 */ /* 0x000fe20000000000 */
[----:B------:R-:W-:Y:S05]  /*4800*/  EXIT ;  /* 0x000000000000794d */ /* 0x000fea0003800000 */
.L_x_51:
[----:B------:R-:W2:Y:S01]  /*4810*/  LDCU UR5, c[0x0][0x384] ;  /* 0x00007080ff0577ac */ /* 0x000ea20008000800 */
[----:B------:R-:W-:Y:S02]  /*4820*/  UISETP.NE.OR UP0, UPT, UR18, 0x3, !UP3 ;  /* 0x000000031200788c */ /* 0x000fe4000df05670 */
[----:B--2---:R-:W-:-:S07]  /*4830*/  UIADD3 UR5, UPT, UPT, UR5, 0x7f, URZ ;  /* 0x0000007f05057890 */ /* 0x004fce000fffe0ff */
[----:B------:R-:W-:Y:S05]  /*4840*/  BRA.U UP0, `(.L_x_68) ;  /* 0x0000001500fc7547 */ /* 0x000fea000b800000 */
[----:B------:R-:W2:Y:S01]  /*4850*/  LDCU UR57, c[0x0][0x388] ;  /* 0x00007100ff3977ac */ /* 0x000ea20008000800 */
[----:B------:R-:W3:Y:S01]  /*4860*/  S2UR UR10, SR_CgaCtaId ;  /* 0x00000000000a79c3 */ /* 0x000ee20000008800 */
[----:B------:R-:W-:Y:S01]  /*4870*/  R2UR UR47, R81 ;  /* 0x00000000512f72ca */ /* 0x000fe200000e0000 */
[----:B------:R-:W-:Y:S01]  /*4880*/  IMAD.MOV.U32 R10, RZ, RZ, 0x1 ;  /* 0x00000001ff0a7424 */ /* 0x000fe200078e00ff */
[----:B------:R-:W-:Y:S01]  /*4890*/  USHF.R.S32.HI UR4, URZ, 0x1f, UR5 ;  /* 0x0000001fff047899 */ /* 0x000fe20008011405 */
[----:B------:R-:W-:Y:S01]  /*48a0*/  R2UR UR46, R82 ;  /* 0x00000000522e72ca */ /* 0x000fe200000e0000 */
[----:B------:R-:W4:Y:S01]  /*48b0*/  LDCU UR41, c[0x0][0x370] ;  /* 0x00006e00ff2977ac */ /* 0x000f220008000800 */
[----:B------:R-:W-:Y:S02]  /*48c0*/  IMAD.MOV.U32 R8, RZ, RZ, RZ ;  /* 0x000000ffff087224 */ /* 0x000fe400078e00ff */
[----:B------:R-:W1:Y:S01]  /*48d0*/  LDC.64 R14, c[0x0][0x348] ;  /* 0x0000d200ff0e7b82 */ /* 0x000e620000000a00 */
[----:B------:R-:W-:Y:S01]  /*48e0*/  ULEA.HI UR4, UR4, UR5, URZ, 0x7 ;  /* 0x0000000504047291 */ /* 0x000fe2000f8f38ff */
[----:B------:R-:W4:Y:S03]  /*48f0*/  LDCU.128 UR32, c[0x0][0xc10] ;  /* 0x00018200ff2077ac */ /* 0x000f260008000c00 */
[----:B------:R-:W-:Y:S01]  /*4900*/  USHF.R.S32.HI UR27, URZ, 0x7, UR4 ;  /* 0x00000007ff1b7899 */ /* 0x000fe20008011404 */
[----:B--2---:R-:W-:Y:S01]  /*4910*/  IMAD.U32 R0, RZ, RZ, UR57 ;  /* 0x00000039ff007e24 */ /* 0x004fe2000f8e00ff */
[----:B------:R-:W2:Y:S04]  /*4920*/  LDCU UR40, c[0x0][0x374] ;  /* 0x00006e80ff2877ac */ /* 0x000ea80008000800 */
[----:B------:R-:W-:Y:S01]  /*4930*/  IMAD.U32 R3, RZ, RZ, UR27 ;  /* 0x0000001bff037e24 */ /* 0x000fe2000f8e00ff */
[----:B------:R-:W-:Y:S01]  /*4940*/  IABS R0, R0 ;  /* 0x0000000000007213 */ /* 0x000fe20000000000 */
[----:B------:R-:W4:Y:S03]  /*4950*/  LDCU.64 UR4, c[0x0][0x988] ;  /* 0x00013100ff0477ac */ /* 0x000f260008000a00 */
[----:B------:R-:W-:Y:S01]  /*4960*/  IABS R2, R3 ;  /* 0x0000000300027213 */ /* 0x000fe20000000000 */
[----:B------:R-:W1:Y:S01]  /*4970*/  LDCU.64 UR30, c[0x0][0x990] ;  /* 0x00013200ff1e77ac */ /* 0x000e620008000a00 */
[----:B------:R-:W-:-:S02]  /*4980*/  R2UR UR25, R0 ;  /* 0x00000000001972ca */ /* 0x000fc400000e0000 */
[----:B------:R-:W-:Y:S01]  /*4990*/  R2UR UR26, R2 ;  /* 0x00000000021a72ca */ /* 0x000fe200000e0000 */
[----:B------:R-:W-:Y:S01]  /*49a0*/  UMOV UR20, 0x400 ;  /* 0x0000040000147882 */ /* 0x000fe20000000000 */
[----:B------:R-:W1:Y:S01]  /*49b0*/  LDCU UR17, c[0x0][0xc0c] ;  /* 0x00018180ff1177ac */ /* 0x000e620008000800 */
[----:B---3--:R-:W-:Y:S01]  /*49c0*/  ULEA UR20, UR10, UR20, 0x18 ;  /* 0x000000140a147291 */ /* 0x008fe2000f8ec0ff */
[----:B------:R-:W3:Y:S07]  /*49d0*/  LDCU UR58, c[0x0][0xc20] ;  /* 0x00018400ff3a77ac */ /* 0x000eee0008000800 */
[----:B------:R-:W2:Y:S01]  /*49e0*/  I2F.RP R4, UR25 ;  /* 0x0000001900047d06 */ /* 0x000ea20008209400 */
[----:B----4-:R-:W-:Y:S01]  /*49f0*/  UISETP.NE.U32.AND UP0, UPT, UR4, URZ, UPT ;  /* 0x000000ff0400728c */ /* 0x010fe2000bf05070 */
[----:B------:R-:W4:Y:S01]  /*4a00*/  LDCU UR4, c[0x0][0xc30] ;  /* 0x00018600ff0477ac */ /* 0x000f220008000800 */
[----:B------:R-:W4:Y:S05]  /*4a10*/  LDCU UR29, c[0x0][0x38c] ;  /* 0x00007180ff1d77ac */ /* 0x000f2a0008000800 */
[----:B------:R-:W3:Y:S01]  /*4a20*/  I2F.RP R2, UR26 ;  /* 0x0000001a00027d06 */ /* 0x000ee20008209400 */
[----:B------:R-:W-:-:S02]  /*4a30*/  UISETP.NE.AND.EX UP0, UPT, UR5, URZ, UPT, UP0 ;  /* 0x000000ff0500728c */ /* 0x000fc4000bf05300 */
[----:B------:R-:W-:Y:S02]  /*4a40*/  UIADD3 UR51, UPT, UPT, UR20, 0xd8, URZ ;  /* 0x000000d814337890 */ /* 0x000fe4000fffe0ff */
[----:B------:R-:W-:-:S03]  /*4a50*/  UIADD3 UR38, UPT, UPT, UR20, 0xc0, URZ ;  /* 0x000000c014267890 */ /* 0x000fc6000fffe0ff */
[----:B--2---:R-:W2:Y:S01]  /*4a60*/  MUFU.RCP R0, R4 ;  /* 0x0000000400007308 */ /* 0x004ea20000001000 */
[----:B------:R-:W-:Y:S02]  /*4a70*/  UIADD3 UR37, UPT, UPT, UR20, 0xc8, URZ ;  /* 0x000000c814257890 */ /* 0x000fe4000fffe0ff */
[----:B------:R-:W-:Y:S02]  /*4a80*/  UIADD3 UR36, UPT, UPT, UR20, 0xd0, URZ ;  /* 0x000000d014247890 */ /* 0x000fe4000fffe0ff */
[----:B------:R-:W-:Y:S02]  /*4a90*/  UPRMT UR51, UR10, 0x654, UR51 ;  /* 0x000006540a337896 */ /* 0x000fe40008000033 */
[----:B------:R-:W-:Y:S01]  /*4aa0*/  UPRMT UR54, UR10, 0x654, UR38 ;  /* 0x000006540a367896 */ /* 0x000fe20008000026 */
[----:B---3--:R-:W3:Y:S01]  /*4ab0*/  MUFU.RCP R2, R2 ;  /* 0x0000000200027308 */ /* 0x008ee20000001000 */
[----:B------:R-:W-:Y:S02]  /*4ac0*/  UPRMT UR53, UR10, 0x654, UR37 ;  /* 0x000006540a357896 */ /* 0x000fe40008000025 */
[----:B------:R-:W-:-:S02]  /*4ad0*/  UPRMT UR52, UR10, 0x654, UR36 ;  /* 0x000006540a347896 */ /* 0x000fc40008000024 */
[----:B------:R-:W-:Y:S02]  /*4ae0*/  UIMAD.WIDE.U32 UR12, UR41, UR32, URZ ;  /* 0x00000020290c72a5 */ /* 0x000fe4000f8e00ff */
[----:B------:R-:W-:Y:S01]  /*4af0*/  UIMAD.WIDE.U32 UR14, UR40, UR35, URZ ;  /* 0x00000023280e72a5 */ /* 0x000fe2000f8e00ff */
[----:B--2---:R-:W-:Y:S01]  /*4b00*/  VIADD R0, R0, 0xffffffe ;  /* 0x0ffffffe00007836 */ /* 0x004fe20000000000 */
[----:B------:R-:W-:Y:S01]  /*4b10*/  UMOV UR8, URZ ;  /* 0x000000ff00087c82 */ /* 0x000fe20008000000 */
[----:B------:R-:W-:Y:S02]  /*4b20*/  UP2UR UR55, UPR, URZ, 0x1 ;  /* 0x00000001ff377883 */ /* 0x000fe40008000000 */
[----:B-1----:R-:W-:Y:S02]  /*4b30*/  UISETP.NE.AND UP0, UPT, UR39, 0x1, UPT ;  /* 0x000000012700788c */ /* 0x002fe4000bf05270 */
[----:B------:R-:W1:Y:S01]  /*4b40*/  F2I.FTZ.U32.TRUNC.NTZ R0, R0 ;  /* 0x0000000000007305 */ /* 0x000e62000021f000 */
[----:B------:R-:W-:Y:S01]  /*4b50*/  UISETP.NE.U32.AND UP0, UPT, UR30, URZ, UPT ;  /* 0x000000ff1e00728c */ /* 0x000fe2000bf05070 */
[----:B---3--:R-:W-:Y:S01]  /*4b60*/  VIADD R2, R2, 0xffffffe ;  /* 0x0ffffffe02027836 */ /* 0x008fe20000000000 */
[----:B------:R-:W-:-:S02]  /*4b70*/  UIADD3 UR48, UPT, UPT, UR20, 0x118, URZ ;  /* 0x0000011814307890 */ /* 0x000fc4000fffe0ff */
[----:B------:R-:W-:Y:S02]  /*4b80*/  UISETP.GE.AND UP3, UPT, UR39, 0x1, UPT ;  /* 0x000000012700788c */ /* 0x000fe4000bf66270 */
[----:B------:R-:W-:Y:S01]  /*4b90*/  UISETP.NE.AND.EX UP5, UPT, UR31, URZ, UPT, UP0 ;  /* 0x000000ff1f00728c */ /* 0x000fe2000bfa5300 */
[----:B------:R-:W2:Y:S01]  /*4ba0*/  F2I.FTZ.U32.TRUNC.NTZ R2, R2 ;  /* 0x0000000200027305 */ /* 0x000ea2000021f000 */
[----:B------:R-:W-:Y:S01]  /*4bb0*/  UMOV UR45, UR13 ;  /* 0x0000000d002d7c82 */ /* 0x000fe20008000000 */
[----:B------:R-:W-:Y:S01]  /*4bc0*/  UMOV UR44, UR15 ;  /* 0x0000000f002c7c82 */ /* 0x000fe20008000000 */
[----:B------:R-:W-:Y:S02]  /*4bd0*/  UISETP.NE.AND UP3, UPT, UR17, 0x1, UPT ;  /* 0x000000011100788c */ /* 0x000fe4000bf65270 */
[----:B------:R-:W-:Y:S01]  /*4be0*/  UISETP.NE.AND UP0, UPT, UR34, 0x1, UPT ;  /* 0x000000012200788c */ /* 0x000fe2000bf05270 */
[----:B-1----:R-:W-:Y:S01]  /*4bf0*/  R2UR UR7, R0 ;  /* 0x00000000000772ca */ /* 0x002fe200000e0000 */
[----:B------:R-:W-:Y:S01]  /*4c00*/  UPLOP3.LUT UP2, UPT, UPT, UPT, UPT, 0x40, 0x4 ;  /* 0x000000000004789c */ /* 0x000fe20003f4e870 */
[----:B------:R-:W-:Y:S01]  /*4c10*/  IABS R0, R3 ;  /* 0x0000000300007213 */ /* 0x000fe20000000000 */
[----:B------:R-:W1:Y:S04]  /*4c20*/  LDCU.64 UR18, c[0x0][0xc28] ;  /* 0x00018500ff1277ac */ /* 0x000e680008000a00 */
[----:B------:R-:W-:Y:S01]  /*4c30*/  IMAD.MOV R0, RZ, RZ, -R0 ;  /* 0x000000ffff007224 */ /* 0x000fe200078e0a00 */
[----:B--2---:R-:W-:Y:S01]  /*4c40*/  R2UR UR9, R2 ;  /* 0x00000000020972ca */ /* 0x004fe200000e0000 */
[----:B------:R-:W-:Y:S01]  /*4c50*/  IMAD.MOV.U32 R2, RZ, RZ, 0x2000 ;  /* 0x00002000ff027424 */ /* 0x000fe200078e00ff */
[----:B------:R-:W-:-:S02]  /*4c60*/  UPRMT UR48, URZ, 0x654, UR48 ;  /* 0x00000654ff307896 */ /* 0x000fc40008000030 */
[----:B------:R-:W-:Y:S01]  /*4c70*/  R2UR UR50, R0 ;  /* 0x00000000003272ca */ /* 0x000fe200000e0000 */
[----:B------:R-:W-:Y:S02]  /*4c80*/  UIADD3 UR5, UPT, UPT, URZ, -UR7, URZ ;  /* 0x80000007ff057290 */ /* 0x000fe4000fffe0ff */
[----:B------:R-:W-:Y:S02]  /*4c90*/  USHF.R.U32.HI UR45, URZ, UR33, UR45 ;  /* 0x00000021ff2d7299 */ /* 0x000fe4000801162d */
[----:B------:R-:W-:Y:S02]  /*4ca0*/  UIMAD UR5, UR5, UR25, URZ ;  /* 0x00000019050572a4 */ /* 0x000fe4000f8e02ff */
[----:B------:R-:W-:Y:S02]  /*4cb0*/  USHF.R.U32.HI UR44, URZ, UR58, UR44 ;  /* 0x0000003aff2c7299 */ /* 0x000fe4000801162c */
[----:B------:R-:W-:Y:S02]  /*4cc0*/  UIADD3 UR6, UPT, UPT, URZ, -UR9, URZ ;  /* 0x80000009ff067290 */ /* 0x000fe4000fffe0ff */
[----:B----4-:R-:W-:-:S02]  /*4cd0*/  UISETP.NE.AND UP4, UPT, UR4, 0x1, UPT ;  /* 0x000000010400788c */ /* 0x010fc4000bf85270 */
[----:B------:R-:W-:Y:S02]  /*4ce0*/  UIMAD UR10, UR6, UR26, URZ ;  /* 0x0000001a060a72a4 */ /* 0x000fe4000f8e02ff */
[----:B------:R-:W-:Y:S01]  /*4cf0*/  UISETP.NE.AND UP3, UPT, UR57, URZ, UPT ;  /* 0x000000ff3900728c */ /* 0x000fe2000bf65270 */
[----:B------:R-:W-:Y:S01]  /*4d00*/  UMOV UR6, URZ ;  /* 0x000000ff00067c82 */ /* 0x000fe20008000000 */
[----:B------:R-:W-:Y:S02]  /*4d10*/  UIMAD.WIDE.U32 UR8, UR9, UR10, UR8 ;  /* 0x0000000a090872a5 */ /* 0x000fe4000f8e0008 */
[----:B------:R-:W-:Y:S02]  /*4d20*/  UIMAD.WIDE.U32 UR42, UR7, UR5, UR6 ;  /* 0x00000005072a72a5 */ /* 0x000fe4000f8e0006 */
[----:B------:R-:W-:Y:S02]  /*4d30*/  UISETP.NE.AND UP0, UPT, UR29, URZ, UPT ;  /* 0x000000ff1d00728c */ /* 0x000fe4000bf05270 */
[----:B------:R-:W-:-:S03]  /*4d40*/  UISETP.NE.AND UP6, UPT, UR27, URZ, UPT ;  /* 0x000000ff1b00728c */ /* 0x000fc6000bfc5270 */
[----:B------:R-:W-:Y:S01]  /*4d50*/  UMOV UR42, UR43 ;  /* 0x0000002b002a7c82 */ /* 0x000fe20008000000 */
[----:B-1----:R-:W-:-:S07]  /*4d60*/  UMOV UR43, UR9 ;  /* 0x00000009002b7c82 */ /* 0x002fce0008000000 */
.L_x_79:
[----:B------:R-:W-:Y:S04]  /*4d70*/  SHF.L.U32 R3, R8, 0x1f, RZ ;  /* 0x0000001f08037819 */ /* 0x000fe800000006ff */
[----:B-1----:R-:W1:Y:S02]  /*4d80*/  SYNCS.PHASECHK.TRANS64.TRYWAIT P0, [UR20+0x110], R3 ;  /* 0x00011003ff0075a7 */ /* 0x002e640008001114 */
[----:B-1----:R-:W-:Y:S05]  /*4d90*/  @!P0 BRA `(.L_x_69) ;  /* 0x0000006400508947 */ /* 0x002fea0003800000 */
.L_x_172:
[----:B------:R-:W2:Y:S01]  /*4da0*/  LDS.128 R4, [UR20+0x150] ;  /* 0x00015014ff047984 */ /* 0x000ea20008000c00 */
[----:B------:R-:W-:Y:S01]  /*4db0*/  UISETP.GE.AND UP0, UPT, UR39, 0x1, UPT ;  /* 0x000000012700788c */ /* 0x000fe2000bf06270 */
[----:B------:R-:W-:Y:S01]  /*4dc0*/  @!PT LDS RZ, [RZ] ;  /* 0x00000000fffff984 */ /* 0x000fe20000000800 */
[----:B------:R-:W-:Y:S01]  /*4dd0*/  @!PT LDS RZ, [RZ] ;  /* 0x00000000fffff984 */ /* 0x000fe20000000800 */
[----:B------:R-:W-:Y:S01]  /*4de0*/  @!PT LDS RZ, [RZ] ;  /* 0x00000000fffff984 */ /* 0x000fe20000000800 */
[----:B------:R-:W-:Y:S01]  /*4df0*/  @!PT LDS RZ, [RZ] ;  /* 0x00000000fffff984 */ /* 0x000fe20000000800 */
[----:B------:R3:W-:Y:S06]  /*4e00*/  MEMBAR.ALL.CTA ;  /* 0x0000000000007992 */ /* 0x0007ec0000008000 */
[----:B---3--:R-:W3:Y:S02]  /*4e10*/  FENCE.VIEW.ASYNC.S ;  /* 0x00000000000073c6 */ /* 0x008ee40000000000 */
[----:B---3--:R-:W-:Y:S01]  /*4e20*/  SYNCS.ARRIVE.TRANS64.RED.A1T0 RZ, [UR48], RZ ;  /* 0x000000ffffff79a7 */ /* 0x008fe20008100430 */
[----:B--2---:R-:W-:Y:S11]  /*4e30*/  LOP3.LUT P0, RZ, R6, 0x1, RZ, 0xc0, !PT ;  /* 0x0000000106ff7812 */ /* 0x004ff6000780c0ff */
[----:B------:R-:W-:Y:S02]  /*4e40*/  @!UPT UIADD3 URZ, UPT, UPT, URZ, URZ, URZ ;  /* 0x000000fffffff290 */ /* 0x000fe4000fffe0ff */
[----:B------:R-:W-:Y:S01]  /*4e50*/  VOTEU.ANY UP3, P0 ;  /* 0x0000000000ff7886 */ /* 0x000fe20000060100 */
[----:B------:R-:W-:Y:S11]  /*4e60*/  PLOP3.LUT P0, PT, PT, PT, UP3, 0x80, 0x8 ;  /* 0x000000000008781c */ /* 0x000ff60003f0f038 */
[----:B------:R-:W-:Y:S02]  /*4e70*/  @!UPT UIADD3 URZ, UPT, UPT, URZ, URZ, URZ ;  /* 0x000000fffffff290 */ /* 0x000fe4000fffe0ff */
[----:B-1----:R-:W-:Y:S02]  /*4e80*/  @P0 MOV R3, R4 ;  /* 0x0000000400030202 */ /* 0x002fe40000000f00 */
[----:B------:R-:W-:Y:S02]  /*4e90*/  @P0 LOP3.LUT R0, R5, 0xffff, RZ, 0xc0, !PT ;  /* 0x0000ffff05000812 */ /* 0x000fe400078ec0ff */
[----:B------:R-:W-:Y:S02]  /*4ea0*/  @P0 R2UR UR5, R3 ;  /* 0x00000000030502ca */ /* 0x000fe400000e0000 */
[----:B------:R-:W-:Y:S11]  /*4eb0*/  @P0 R2UR UR4, R0 ;  /* 0x00000000000402ca */ /* 0x000ff600000e0000 */
[----:B------:R-:W-:Y:S02]  /*4ec0*/  @UP3 UMOV UR16, UR5 ;  /* 0x0000000500103c82 */ /* 0x000fe40008000000 */
[----:B------:R-:W-:Y:S01]  /*4ed0*/  @UP3 UMOV UR15, UR4 ;  /* 0x00000004000f3c82 */ /* 0x000fe20008000000 */
[----:B------:R-:W-:Y:S05]  /*4ee0*/  BRA.U !UP0, `(.L_x_70) ;  /* 0x0000000108c07547 */ /* 0x000fea000b800000 */
[----:B------:R-:W-:Y:S02]  /*4ef0*/  UIMAD.WIDE.U32 UR8, UR15, UR35, URZ ;  /* 0x000000230f0872a5 */ /* 0x000fe4000f8e00ff */
[----:B------:R-:W-:Y:S02]  /*4f00*/  UP2UR UR14, UPR, URZ, 0x4 ;  /* 0x00000004ff0e7883 */ /* 0x000fe40008000000 */
[----:B------:R-:W-:Y:S02]  /*4f10*/  UISETP.NE.AND UP2, UPT, UR34, 0x1, UPT ;  /* 0x000000012200788c */ /* 0x000fe4000bf45270 */
[----:B------:R-:W-:Y:S02]  /*4f20*/  UIMAD.WIDE.U32 UR10, UR16, UR32, URZ ;  /* 0x00000020100a72a5 */ /* 0x000fe4000f8e00ff */
[----:B------:R-:W-:Y:S02]  /*4f30*/  USEL UR4, UR40, UR44, !UP2 ;  /* 0x0000002c28047287 */ /* 0x000fe4000d000000 */
[----:B------:R-:W-:Y:S02]  /*4f40*/  UISETP.NE.AND UP0, UPT, UR17, 0x1, UPT ;  /* 0x000000011100788c */ /* 0x000fe4000bf05270 */
[----:B------:R-:W-:Y:S02]  /*4f50*/  UP2UR UR24, UPR, URZ, 0x2 ;  /* 0x00000002ff187883 */ /* 0x000fe40008000000 */
[----:B------:R-:W-:Y:S02]  /*4f60*/  UISETP.NE.AND UP1, UPT, UR39, 0x1, UPT ;  /* 0x000000012700788c */ /* 0x000fe4000bf25270 */
[----:B------:R-:W-:Y:S02]  /*4f70*/  UIMAD.WIDE.U32 UR12, UR4, UR18, URZ ;  /* 0x00000012040c72a5 */ /* 0x000fe4000f8e00ff */
[----:B------:R-:W-:Y:S01]  /*4f80*/  USEL UR7, UR41, UR45, !UP0 ;  /* 0x0000002d29077287 */ /* 0x000fe2000c000000 */
[----:B------:R-:W-:Y:S02]  /*4f90*/  UMOV UR5, UR9 ;  /* 0x0000000900057c82 */ /* 0x000fe40008000000 */
[----:B------:R-:W-:Y:S02]  /*4fa0*/  USHF.R.U32.HI UR6, URZ, UR58, UR5 ;  /* 0x0000003aff067299 */ /* 0x000fe40008011605 */
[----:B------:R-:W-:Y:S02]  /*4fb0*/  UIMAD.WIDE.U32 UR22, UR7, UR18, URZ ;  /* 0x00000012071672a5 */ /* 0x000fe4000f8e00ff */
[----:B------:R-:W-:Y:S02]  /*4fc0*/  USEL UR6, UR15, UR6, !UP2 ;  /* 0x000000060f067287 */ /* 0x000fe4000d000000 */
[----:B------:R-:W-:Y:S01]  /*4fd0*/  UISETP.NE.AND UP2, UPT, UR14, URZ, UPT ;  /* 0x000000ff0e00728c */ /* 0x000fe2000bf45270 */
[----:B------:R-:W-:Y:S01]  /*4fe0*/  UMOV UR5, UR11 ;  /* 0x0000000b00057c82 */ /* 0x000fe20008000000 */
[----:B------:R-:W-:Y:S02]  /*4ff0*/  UIMAD.WIDE.U32 UR10, UR6, UR18, URZ ;  /* 0x00000012060a72a5 */ /* 0x000fe4000f8e00ff */
[----:B------:R-:W-:Y:S03]  /*5000*/  USHF.R.U32.HI UR8, URZ, UR33, UR5 ;  /* 0x00000021ff087299 */ /* 0x000fe60008011605 */
[----:B------:R-:W-:Y:S02]  /*5010*/  UMOV UR5, UR13 ;  /* 0x0000000d00057c82 */ /* 0x000fe40008000000 */
[----:B------:R-:W-:Y:S03]  /*5020*/  @UP1 USHF.R.U32.HI UR4, URZ, UR19, UR5 ;  /* 0x00000013ff041299 */ /* 0x000fe60008011605 */
[----:B------:R-:W-:Y:S01]  /*5030*/  UMOV UR5, UR23 ;  /* 0x0000001700057c82 */ /* 0x000fe20008000000 */
[----:B------:R-:W-:Y:S02]  /*5040*/  UIMAD UR4, UR39, UR4, URZ ;  /* 0x00000004270472a4 */ /* 0x000fe4000f8e02ff */
[----:B------:R-:W-:Y:S02]  /*5050*/  @UP1 USHF.R.U32.HI UR7, URZ, UR19, UR5 ;  /* 0x00000013ff071299 */ /* 0x000fe40008011605 */
[----:B------:R-:W-:Y:S02]  /*5060*/  USEL UR5, UR16, UR8, !UP0 ;  /* 0x0000000810057287 */ /* 0x000fe4000c000000 */
[----:B------:R-:W-:Y:S02]  /*5070*/  UIMAD UR8, UR39, UR7, URZ ;  /* 0x00000007270872a4 */ /* 0x000fe4000f8e02ff */
[----:B------:R-:W-:Y:S03]  /*5080*/  UISETP.GE.AND UP0, UPT, UR6, UR4, UPT ;  /* 0x000000040600728c */ /* 0x000fe6000bf06270 */
[----:B------:R-:W-:Y:S01]  /*5090*/  UMOV UR4, UR11 ;  /* 0x0000000b00047c82 */ /* 0x000fe20008000000 */
[----:B------:R-:W-:Y:S02]  /*50a0*/  UISETP.GE.OR UP0, UPT, UR5, UR8, UP0 ;  /* 0x000000080500728c */ /* 0x000fe40008706670 */
[----:B------:R-:W-:Y:S02]  /*50b0*/  USHF.R.U32.HI UR4, URZ, UR19, UR4 ;  /* 0x00000013ff047299 */ /* 0x000fe40008011604 */
[----:B------:R-:W-:Y:S02]  /*50c0*/  UIMAD.WIDE.U32 UR8, UR5, UR18, URZ ;  /* 0x00000012050872a5 */ /* 0x000fe4000f8e00ff */
[----:B------:R-:W-:Y:S04]  /*50d0*/  USEL UR10, UR6, UR4, !UP1 ;  /* 0x00000004060a7287 */ /* 0x000fe8000c800000 */
[----:B------:R-:W-:Y:S01]  /*50e0*/  UIADD3 UR11, UPT, UPT, -UR10, URZ, URZ ;  /* 0x000000ff0a0b7290 */ /* 0x000fe2000fffe1ff */
[----:B------:R-:W-:Y:S02]  /*50f0*/  @!UP0 UMOV UR4, UR9 ;  /* 0x0000000900048c82 */ /* 0x000fe40008000000 */
[----:B------:R-:W-:Y:S02]  /*5100*/  @!UP0 USHF.R.U32.HI UR4, URZ, UR19, UR4 ;  /* 0x00000013ff048299 */ /* 0x000fe40008011604 */
[----:B------:R-:W-:Y:S02]  /*5110*/  UIMAD UR8, UR39, UR11, UR6 ;  /* 0x0000000b270872a4 */ /* 0x000fe4000f8e0206 */
[----:B------:R-:W-:Y:S02]  /*5120*/  @!UP0 USEL UR4, UR5, UR4, !UP1 ;  /* 0x0000000405048287 */ /* 0x000fe4000c800000 */
[----:B------:R-:W-:Y:S02]  /*5130*/  UISETP.NE.AND UP1, UPT, UR24, URZ, UPT ;  /* 0x000000ff1800728c */ /* 0x000fe4000bf25270 */
[----:B------:R-:W-:Y:S02]  /*5140*/  @!UP0 UIMAD UR8, UR7, UR8, UR4 ;  /* 0x00000008070882a4 */ /* 0x000fe4000f8e0204 */
[----:B------:R-:W-:Y:S02]  /*5150*/  @!UP0 UIADD3 UR9, UPT, UPT, UR10, -UR4, URZ ;  /* 0x800000040a098290 */ /* 0x000fe4000fffe0ff */
[----:B------:R-:W-:Y:S02]  /*5160*/  UIADD3 UR4, UPT, UPT, -UR5, URZ, URZ ;  /* 0x000000ff05047290 */ /* 0x000fe4000fffe1ff */
[----:B------:R-:W-:Y:S02]  /*5170*/  UIADD3 UR7, UPT, UPT, -UR6, URZ, URZ ;  /* 0x000000ff06077290 */ /* 0x000fe4000fffe1ff */
[----:B------:R-:W-:Y:S02]  /*5180*/  @!UP0 UIMAD UR6, UR9, UR39, UR5 ;  /* 0x00000027090682a4 */ /* 0x000fe4000f8e0205 */
[----:B------:R-:W-:Y:S02]  /*5190*/  UIMAD UR16, UR17, UR4, UR16 ;  /* 0x00000004111072a4 */ /* 0x000fe4000f8e0210 */
[----:B------:R-:W-:Y:S01]  /*51a0*/  UIMAD UR15, UR34, UR7, UR15 ;  /* 0x00000007220f72a4 */ /* 0x000fe2000f8e020f */
[----:B------:R-:W-:Y:S02]  /*51b0*/  @!UP0 UMOV UR5, UR8 ;  /* 0x0000000800058c82 */ /* 0x000fe40008000000 */
[----:B------:R-:W-:Y:S02]  /*51c0*/  UIMAD UR16, UR5, UR17, UR16 ;  /* 0x00000011051072a4 */ /* 0x000fe4000f8e0210 */
[----:B------:R-:W-:Y:S11]  /*51d0*/  UIMAD UR15, UR6, UR34, UR15 ;  /* 0x00000022060f72a4 */ /* 0x000ff6000f8e020f */
[----:B------:R-:W-:Y:S01]  /*51e0*/  @!UPT UIADD3 URZ, UPT, UPT, URZ, URZ, URZ ;  /* 0x000000fffffff290 */ /* 0x000fe2000fffe0ff */
.L_x_70:
[----:B------:R-:W1:Y:S01]  /*51f0*/  @!UP4 LDCU.128 UR8, c[0x0][0xc10] ;  /* 0x00018200ff08c7ac */ /* 0x000e620008000c00 */
[----:B------:R-:W-:Y:S04]  /*5200*/  MOV R0, UR21 ;  /* 0x0000001500007c02 */ /* 0x000fe80008000f00 */
[----:B------:R-:W-:Y:S01]  /*5210*/  IABS R0, R0 ;  /* 0x0000000000007213 */ /* 0x000fe20000000000 */
[----:B------:R-:W2:Y:S01]  /*5220*/  @!UP4 LDCU UR5, c[0x0][0xc0c] ;  /* 0x00018180ff05c7ac */ /* 0x000ea20008000800 */
[----:B-1----:R-:W-:Y:S07]  /*5230*/  UIMAD.WIDE.U32 UR6, UR16, UR8, URZ ;  /* 0x00000008100672a5 */ /* 0x002fee000f8e00ff */
[----:B------:R-:W-:Y:S01]  /*5240*/  @!UP4 UMOV UR4, UR7 ;  /* 0x000000070004cc82 */ /* 0x000fe20008000000 */
[----:B--2---:R-:W-:Y:S02]  /*5250*/  @!UP4 UISETP.NE.AND UP0, UPT, UR5, 0x1, UPT ;  /* 0x000000010500c88c */ /* 0x004fe4000bf05270 */
[----:B------:R-:W-:Y:S02]  /*5260*/  @!UP4 USHF.R.U32.HI UR4, URZ, UR9, UR4 ;  /* 0x00000009ff04c299 */ /* 0x000fe40008011604 */
[----:B------:R-:W-:Y:S02]  /*5270*/  UIMAD.WIDE.U32 UR6, UR15, UR11, URZ ;  /* 0x0000000b0f0672a5 */ /* 0x000fe4000f8e00ff */
[----:B------:R-:W-:Y:S02]  /*5280*/  @!UP4 USEL UR8, UR16, UR4, !UP0 ;  /* 0x000000041008c287 */ /* 0x000fe4000c000000 */
[----:B------:R-:W-:Y:S03]  /*5290*/  @!UP4 UISETP.NE.AND UP0, UPT, UR10, 0x1, UPT ;  /* 0x000000010a00c88c */ /* 0x000fe6000bf05270 */
[----:B------:R-:W-:Y:S02]  /*52a0*/  @!UP4 UMOV UR6, UR7 ;  /* 0x000000070006cc82 */ /* 0x000fe40008000000 */
[----:B------:R-:W1:Y:S02]  /*52b0*/  @!UP4 LDCU UR4, c[0x0][0xc20] ;  /* 0x00018400ff04c7ac */ /* 0x000e640008000800 */
[----:B-1----:R-:W-:Y:S04]  /*52c0*/  @!UP4 USHF.R.U32.HI UR6, URZ, UR4, UR6 ;  /* 0x00000004ff06c299 */ /* 0x002fe80008011606 */
[----:B------:R-:W-:Y:S04]  /*52d0*/  @!UP4 USEL UR6, UR15, UR6, !UP0 ;  /* 0x000000060f06c287 */ /* 0x000fe8000c000000 */
[----:B------:R-:W-:Y:S02]  /*52e0*/  @!UP4 UIADD3 UR4, UPT, UPT, -UR8, UR6, URZ ;  /* 0x000000060804c290 */ /* 0x000fe4000fffe1ff */
[----:B------:R-:W-:Y:S02]  /*52f0*/  @!UP4 UIADD3 UR6, UPT, UPT, UR8, -UR6, URZ ;  /* 0x800000060806c290 */ /* 0x000fe4000fffe0ff */
[----:B------:R-:W-:Y:S02]  /*5300*/  @!UP4 UIMAD UR16, UR4, UR5, UR16 ;  /* 0x000000050410c2a4 */ /* 0x000fe4000f8e0210 */
[----:B------:R-:W-:Y:S01]  /*5310*/  @!UP4 UIMAD UR15, UR6, UR10, UR15 ;  /* 0x0000000a060fc2a4 */ /* 0x000fe2000f8e020f */
[----:B------:R-:W-:Y:S11]  /*5320*/  BRA.U UP2, `(.L_x_71) ;  /* 0x0000000102107547 */ /* 0x000ff6000b800000 */
[----:B------:R-:W-:Y:S04]  /*5330*/  MOV R3, UR56 ;  /* 0x0000003800037c02 */ /* 0x000fe80008000f00 */
[----:B------:R-:W-:Y:S04]  /*5340*/  SHF.L.U32 R12, R3, 0x1f, RZ ;  /* 0x0000001f030c7819 */ /* 0x000fe800000006ff */
[----:B------:R-:W1:Y:S02]  /*5350*/  SYNCS.PHASECHK.TRANS64.TRYWAIT P1, [UR20+0x108], R12 ;  /* 0x0001080cff0075a7 */ /* 0x000e640008021114 */
[----:B-1----:R-:W-:Y:S05]  /*5360*/  @!P1 BRA `(.L_x_72) ;  /* 0x0000005c00f49947 */ /* 0x002fea0003800000 */
.L_x_71:
[----:B------:R-:W-:Y:S01]  /*5370*/  UISETP.NE.AND UP2, UPT, UR57, URZ, UPT ;  /* 0x000000ff3900728c */ /* 0x000fe2000bf45270 */
[----:B------:R-:W-:Y:S01]  /*5380*/  R2UR UR4, R0 ;  /* 0x00000000000472ca */ /* 0x000fe200000e0000 */
[----:B------:R-:W-:Y:S11]  /*5390*/  USHF.L.U32 UR11, UR28, 0x7, URZ ;  /* 0x000000071c0b7899 */ /* 0x000ff600080006ff */
[----:B------:R-:W-:Y:S01]  /*53a0*/  @!UPT UIADD3 URZ, UPT, UPT, URZ, URZ, URZ ;  /* 0x000000fffffff290 */ /* 0x000fe2000fffe0ff */
[----:B------:R-:W-:Y:S07]  /*53b0*/  UIMAD.WIDE.U32 UR6, UR43, UR4, URZ ;  /* 0x000000042b0672a5 */ /* 0x000fee000f8e00ff */
[----:B------:R-:W-:Y:S02]  /*53c0*/  UMOV UR12, UR7 ;  /* 0x00000007000c7c82 */ /* 0x000fe40008000000 */
[----:B------:R-:W-:Y:S04]  /*53d0*/  UIMAD UR4, UR12, UR50, UR4 ;  /* 0x000000320c0472a4 */ /* 0x000fe8000f8e0204 */
[----:B------:R-:W-:Y:S11]  /*53e0*/  UISETP.GT.U32.AND UP0, UPT, UR26, UR4, UPT ;  /* 0x000000041a00728c */ /* 0x000ff6000bf04070 */
[----:B------:R-:W-:Y:S02]  /*53f0*/  @!UP0 UIADD3 UR4, UPT, UPT, UR4, -UR26, URZ ;  /* 0x8000001a04048290 */ /* 0x000fe4000fffe0ff */
[----:B------:R-:W-:Y:S02]  /*5400*/  @!UP0 UIADD3 UR12, UPT, UPT, UR12, 0x1, URZ ;  /* 0x000000010c0c8890 */ /* 0x000fe4000fffe0ff */
[----:B------:R-:W-:Y:S02]  /*5410*/  UISETP.GE.U32.AND UP0, UPT, UR4, UR26, UPT ;  /* 0x0000001a0400728c */ /* 0x000fe4000bf06070 */
[----:B------:R-:W-:Y:S09]  /*5420*/  ULOP3.LUT UR4, UR21, UR27, URZ, 0x3c, !UPT ;  /* 0x0000001b15047292 */ /* 0x000ff2000f8e3cff */
[----:B------:R-:W-:Y:S02]  /*5430*/  @UP0 UIADD3 UR12, UPT, UPT, UR12, 0x1, URZ ;  /* 0x000000010c0c0890 */ /* 0x000fe4000fffe0ff */
[----:B------:R-:W-:Y:S11]  /*5440*/  UISETP.GE.AND UP0, UPT, UR4, URZ, UPT ;  /* 0x000000ff0400728c */ /* 0x000ff6000bf06270 */
[----:B------:R-:W-:Y:S02]  /*5450*/  @!UP0 UIADD3 UR12, UPT, UPT, -UR12, URZ, URZ ;  /* 0x000000ff0c0c8290 */ /* 0x000fe4000fffe1ff */
[----:B------:R-:W-:Y:S06]  /*5460*/  @!UP6 ULOP3.LUT UR12, URZ, UR27, URZ, 0x33, !UPT ;  /* 0x0000001bff0ce292 */ /* 0x000fec000f8e33ff */
[----:B------:R-:W-:Y:S05]  /*5470*/  IMAD.U32 R0, RZ, RZ, UR12 ;  /* 0x0000000cff007e24 */ /* 0x000fea000f8e00ff */
[----:B------:R-:W-:Y:S04]  /*5480*/  IABS R0, R0 ;  /* 0x0000000000007213 */ /* 0x000fe80000000000 */
[----:B------:R-:W-:Y:S01]  /*5490*/  R2UR UR4, R0 ;  /* 0x00000000000472ca */ /* 0x000fe200000e0000 */
[----:B------:R-:W-:Y:S05]  /*54a0*/  IMAD.U32 R0, RZ, RZ, UR29 ;  /* 0x0000001dff007e24 */ /* 0x000fea000f8e00ff */
[----:B------:R-:W-:Y:S04]  /*54b0*/  IABS R9, R0 ;  /* 0x0000000000097213 */ /* 0x000fe80000000000 */
[----:B------:R-:W2:Y:S03]  /*54c0*/  I2F.RP R16, R9 ;  /* 0x0000000900107306 */ /* 0x000ea60000209400 */
[----:B------:R-:W-:Y:S07]  /*54d0*/  UIMAD.WIDE.U32 UR6, UR42, UR4, URZ ;  /* 0x000000042a0672a5 */ /* 0x000fee000f8e00ff */
[----:B------:R-:W-:Y:S02]  /*54e0*/  UMOV UR13, UR7 ;  /* 0x00000007000d7c82 */ /* 0x000fe40008000000 */
[----:B------:R-:W-:Y:S01]  /*54f0*/  UIADD3 UR5, UPT, UPT, -UR13, URZ, URZ ;  /* 0x000000ff0d057290 */ /* 0x000fe2000fffe1ff */
[----:B--2---:R-:W2:Y:S03]  /*5500*/  MUFU.RCP R0, R16 ;  /* 0x0000001000007308 */ /* 0x004ea60000001000 */
[----:B------:R-:W-:Y:S04]  /*5510*/  UIMAD UR4, UR25, UR5, UR4 ;  /* 0x00000005190472a4 */ /* 0x000fe8000f8e0204 */
[----:B------:R-:W-:Y:S11]  /*5520*/  UISETP.GT.U32.AND UP0, UPT, UR25, UR4, UPT ;  /* 0x000000041900728c */ /* 0x000ff6000bf04070 */
[----:B------:R-:W-:Y:S01]  /*5530*/  @!UP0 UIADD3 UR4, UPT, UPT, UR4, -UR25, URZ ;  /* 0x8000001904048290 */ /* 0x000fe2000fffe0ff */
[----:B--2---:R-:W-:Y:S01]  /*5540*/  VIADD R11, R0, 0xffffffe ;  /* 0x0ffffffe000b7836 */ /* 0x004fe20000000000 */
[----:B------:R-:W-:Y:S02]  /*5550*/  @!UP0 UIADD3 UR13, UPT, UPT, UR13, 0x1, URZ ;  /* 0x000000010d0d8890 */ /* 0x000fe4000fffe0ff */
[----:B------:R-:W-:Y:S01]  /*5560*/  UISETP.GE.U32.AND UP0, UPT, UR4, UR25, UPT ;  /* 0x000000190400728c */ /* 0x000fe2000bf06070 */
[----:B------:R-:W1:Y:S01]  /*5570*/  F2I.FTZ.U32.TRUNC.NTZ R13, R11 ;  /* 0x0000000b000d7305 */ /* 0x000e62000021f000 */
[----:B------:R-:W-:Y:S09]  /*5580*/  ULOP3.LUT UR4, UR12, UR57, URZ, 0x3c, !UPT ;  /* 0x000000390c047292 */ /* 0x000ff2000f8e3cff */
[----:B------:R-:W-:Y:S02]  /*5590*/  @UP0 UIADD3 UR13, UPT, UPT, UR13, 0x1, URZ ;  /* 0x000000010d0d0890 */ /* 0x000fe4000fffe0ff */
[----:B------:R-:W-:Y:S01]  /*55a0*/  UISETP.GE.AND UP0, UPT, UR4, URZ, UPT ;  /* 0x000000ff0400728c */ /* 0x000fe2000bf06270 */
[----:B-1----:R-:W-:Y:S05]  /*55b0*/  IADD3 R12, PT, PT, RZ, -R13, RZ ;  /* 0x8000000dff0c7210 */ /* 0x002fea0007ffe0ff */
[----:B------:R-:W-:Y:S02]  /*55c0*/  IMAD R3, R12, R9, RZ ;  /* 0x000000090c037224 */ /* 0x000fe400078e02ff */
[----:B------:R-:W-:Y:S03]  /*55d0*/  IMAD.MOV.U32 R12, RZ, RZ, RZ ;  /* 0x000000ffff0c7224 */ /* 0x000fe600078e00ff */
[----:B------:R-:W-:Y:S02]  /*55e0*/  @!UP0 UIADD3 UR13, UPT, UPT, -UR13, URZ, URZ ;  /* 0x000000ff0d0d8290 */ /* 0x000fe4000fffe1ff */
[----:B------:R-:W-:Y:S01]  /*55f0*/  @!UP2 ULOP3.LUT UR13, URZ, UR57, URZ, 0x33, !UPT ;  /* 0x00000039ff0da292 */ /* 0x000fe2000f8e33ff */
[----:B------:R-:W-:Y:S01]  /*5600*/  IMAD.HI.U32 R13, R13, R3, R12 ;  /* 0x000000030d0d7227 */ /* 0x000fe200078e000c */
[----:B------:R-:W-:Y:S02]  /*5610*/  UISETP.NE.AND UP2, UPT, UR29, URZ, UPT ;  /* 0x000000ff1d00728c */ /* 0x000fe4000bf45270 */
[----:B------:R-:W-:Y:S02]  /*5620*/  ULOP3.LUT UR4, UR13, UR29, URZ, 0x3c, !UPT ;  /* 0x0000001d0d047292 */ /* 0x000fe4000f8e3cff */
[----:B------:R-:W-:Y:S01]  /*5630*/  UIADD3 UR5, UPT, UPT, -UR13, URZ, URZ ;  /* 0x000000ff0d057290 */ /* 0x000fe2000fffe1ff */
[----:B------:R-:W-:Y:S01]  /*5640*/  IMAD.U32 R0, RZ, RZ, UR13 ;  /* 0x0000000dff007e24 */ /* 0x000fe2000f8e00ff */
[----:B------:R-:W-:Y:S02]  /*5650*/  UISETP.GE.AND UP0, UPT, UR4, URZ, UPT ;  /* 0x000000ff0400728c */ /* 0x000fe4000bf06270 */
[----:B------:R-:W-:Y:S02]  /*5660*/  UIADD3 UR4, UPT, UPT, -UR12, URZ, URZ ;  /* 0x000000ff0c047290 */ /* 0x000fe4000fffe1ff */
[----:B------:R-:W-:Y:S01]  /*5670*/  IABS R0, R0 ;  /* 0x0000000000007213 */ /* 0x000fe20000000000 */
[----:B------:R-:W-:Y:S02]  /*5680*/  UIMAD UR12, UR57, UR5, UR12 ;  /* 0x00000005390c72a4 */ /* 0x000fe4000f8e020c */
[----:B------:R-:W-:Y:S02]  /*5690*/  UIMAD UR4, UR27, UR4, UR21 ;  /* 0x000000041b0472a4 */ /* 0x000fe4000f8e0215 */
[----:B------:R-:W-:Y:S02]  /*56a0*/  IMAD.HI.U32 R13, R13, R0, RZ ;  /* 0x000000000d0d7227 */ /* 0x000fe400078e00ff */
[----:B------:R-:W-:Y:S03]  /*56b0*/  USHF.L.U32 UR4, UR4, 0x7, URZ ;  /* 0x0000000704047899 */ /* 0x000fe600080006ff */
[----:B------:R-:W-:Y:S05]  /*56c0*/  IADD3 R3, PT, PT, -R13, RZ, RZ ;  /* 0x000000ff0d037210 */ /* 0x000fea0007ffe1ff */
[C---:B------:R-:W-:Y:S05]  /*56d0*/  IMAD R0, R9.reuse, R3, R0 ;  /* 0x0000000309007224 */ /* 0x040fea00078e0200 */
[----:B------:R-:W-:Y:S11]  /*56e0*/  ISETP.GT.U32.AND P1, PT, R9, R0, PT ;  /* 0x000000000900720c */ /* 0x000ff60003f24070 */
[----:B------:R-:W-:Y:S02]  /*56f0*/  @!UPT UIADD3 URZ, UPT, UPT, URZ, URZ, URZ ;  /* 0x000000fffffff290 */ /* 0x000fe4000fffe0ff */
[----:B------:R-:W-:Y:S02]  /*5700*/  @!P1 IMAD.IADD R0, R0, 0x1, -R9 ;  /* 0x0000000100009824 */ /* 0x000fe400078e0a09 */
[----:B------:R-:W-:Y:S01]  /*5710*/  @!P1 VIADD R13, R13, 0x1 ;  /* 0x000000010d0d9836 */ /* 0x000fe20000000000 */
[----:B------:R-:W-:Y:S02]  /*5720*/  ISETP.NE.U32.AND P1, PT, RZ, UR30, PT ;  /* 0x0000001eff007c0c */ /* 0x000fe4000bf25070 */
[----:B------:R-:W-:Y:S02]  /*5730*/  ISETP.GE.U32.AND P2, PT, R0, R9, PT ;  /* 0x000000090000720c */ /* 0x000fe40003f46070 */
[----:B------:R-:W-:Y:S02]  /*5740*/  ISETP.NE.AND.EX P1, PT, RZ, UR31, PT, P1 ;  /* 0x0000001fff007c0c */ /* 0x000fe4000bf25310 */
[----:B------:R-:W-:Y:S09]  /*5750*/  SHF.L.U32 R9, R10, 0x1f, RZ ;  /* 0x0000001f0a097819 */ /* 0x000ff200000006ff */
[----:B------:R-:W-:Y:S04]  /*5760*/  @P2 IADD3 R13, PT, PT, R13, 0x1, RZ ;  /* 0x000000010d0d2810 */ /* 0x000fe80007ffe0ff */
[----:B------:R-:W-:Y:S11]  /*5770*/  R2UR UR14, R13 ;  /* 0x000000000d0e72ca */ /* 0x000ff600000e0000 */
[----:B------:R-:W-:Y:S02]  /*5780*/  @!UPT UIADD3 URZ, UPT, UPT, URZ, URZ, URZ ;  /* 0x000000fffffff290 */ /* 0x000fe4000fffe0ff */
[----:B------:R-:W-:Y:S02]  /*5790*/  @!UP0 UIADD3 UR14, UPT, UPT, -UR14, URZ, URZ ;  /* 0x000000ff0e0e8290 */ /* 0x000fe4000fffe1ff */
[----:B------:R-:W-:Y:S04]  /*57a0*/  @!UP2 ULOP3.LUT UR14, URZ, UR29, URZ, 0x33, !UPT ;  /* 0x0000001dff0ea292 */ /* 0x000fe8000f8e33ff */
[----:B------:R-:W-:Y:S04]  /*57b0*/  UIADD3 UR6, UPT, UPT, -UR14, URZ, URZ ;  /* 0x000000ff0e067290 */ /* 0x000fe8000fffe1ff */
[----:B------:R-:W-:Y:S01]  /*57c0*/  UIMAD UR13, UR29, UR6, UR13 ;  /* 0x000000061d0d72a4 */ /* 0x000fe2000f8e020d */
[----:B------:R-:W-:Y:S11]  /*57d0*/  BRA.U !UP5, `(.L_x_73) ;  /* 0x000000010d387547 */ /* 0x000ff6000b800000 */
[----:B------:R-:W-:Y:S01]  /*57e0*/  UISETP.NE.AND UP1, UPT, UR55, URZ, UPT ;  /* 0x000000ff3700728c */ /* 0x000fe2000bf25270 */
[----:B------:R-:W-:Y:S01]  /*57f0*/  HFMA2 R0, -RZ, RZ, 0, 5.9604644775390625e-08 ;  /* 0x00000001ff007431 */ /* 0x000fe200000001ff */
[----:B------:R-:W1:Y:S01]  /*5800*/  LDCU.64 UR8, c[0x0][0x358] ;  /* 0x00006b00ff0877ac */ /* 0x000e620008000a00 */
[----:B------:R-:W-:Y:S03]  /*5810*/  IMAD.MOV.U32 R89, RZ, RZ, 0x1 ;  /* 0x00000001ff597424 */ /* 0x000fe600078e00ff */
[----:B------:R-:W-:Y:S05]  /*5820*/  PLOP3.LUT P2, PT, PT, PT, UP1, 0x80, 0x8 ;  /* 0x000000000008781c */ /* 0x000fea0003f4f018 */
[----:B------:R-:W2:Y:S01]  /*5830*/  @UP1 LDCU.64 UR6, c[0x0][0x988] ;  /* 0x00013100ff0617ac */ /* 0x000ea20008000a00 */
[----:B------:R-:W-:Y:S07]  /*5840*/  @UP1 UIMAD UR5, UR49, UR30, URZ ;  /* 0x0000001e310512a4 */ /* 0x000fee000f8e02ff */
[----:B------:R-:W-:Y:S01]  /*5850*/  @!P2 PRMT R89, R0, 0x7610, R89 ;  /* 0x000076100059a816 */ /* 0x000fe20000000059 */
[----:B--2---:R-:W-:Y:S03]  /*5860*/  @UP1 UIMAD.WIDE UR6, UR5, 0x4, UR6 ;  /* 0x00000004050618a5 */ /* 0x004fe6000f8e0206 */
[----:B------:R-:W2:Y:S03]  /*5870*/  @!UP1 LDCU UR5, c[0x0][0x980] ;  /* 0x00013000ff0597ac */ /* 0x000ea60008000800 */
[----:B------:R-:W-:Y:S01]  /*5880*/  IMAD.U32 R12, RZ, RZ, UR6 ;  /* 0x00000006ff0c7e24 */ /* 0x000fe2000f8e00ff */
[----:B------:R-:W-:Y:S05]  /*5890*/  MOV R13, UR7 ;  /* 0x00000007000d7c02 */ /* 0x000fea0008000f00 */
[----:B-1---5:R1:W5:Y:S02]  /*58a0*/  @P2 LDG.E R41, desc[UR8][R12.64] ;  /* 0x000000080c292981 */ /* 0x022364000c1e1900 */
[----:B-12---:R-:W-:Y:S07]  /*58b0*/  @!P2 IMAD.U32 R41, RZ, RZ, UR5 ;  /* 0x00000005ff29ae24 */ /* 0x006fee000f8e00ff */
.L_x_73:
[----:B-----5:R-:W-:Y:S01]  /*58c0*/  @!P1 FSETP.EQ.AND P3, PT, R41, RZ, PT ;  /* 0x000000ff2900920b */ /* 0x020fe20003f62000 */
[----:B------:R-:W-:Y:S01]  /*58d0*/  @!UPT UIADD3 URZ, UPT, UPT, URZ, URZ, URZ ;  /* 0x000000fffffff290 */ /* 0x000fe2000fffe0ff */
[----:B------:R-:W-:Y:S11]  /*58e0*/  @!P1 BRA `(.L_x_74) ;  /* 0x0000000000149947 */ /* 0x000ff60003800000 */
[----:B------:R-:W-:Y:S02]  /*58f0*/  LOP3.LUT P1, RZ, R89, 0xff, RZ, 0xc0, !PT ;  /* 0x000000ff59ff7812 */ /* 0x000fe4000782c0ff */
[----:B------:R-:W-:Y:S04]  /*5900*/  PLOP3.LUT P3, PT, PT, PT, UP1, 0x80, 0x8 ;  /* 0x000000000008781c */ /* 0x000fe80003f6f018 */
[----:B------:R-:W-:Y:S07]  /*5910*/  PLOP3.LUT P3, PT, P3, PT, PT, 0x8, 0x80 ;  /* 0x000000000080781c */ /* 0x000fee0001f6e170 */
[----:B------:R-:W-:Y:S11]  /*5920*/  @P1 FSETP.EQ.AND P3, PT, R41, RZ, PT ;  /* 0x000000ff2900120b */ /* 0x000ff60003f62000 */
[----:B------:R-:W-:Y:S02]  /*5930*/  @!UPT UIADD3 URZ, UPT, UPT, URZ, URZ, URZ ;  /* 0x000000fffffff290 */ /* 0x000fe4000fffe0ff */
.L_x_74:
[----:B------:R-:W1:Y:S01]  /*5940*/  SYNCS.PHASECHK.TRANS64.TRYWAIT P1, [UR20+0xe0], R9 ;  /* 0x0000e009ff0075a7 */ /* 0x000e620008021114 */
[----:B------:R-:W-:Y:S04]  /*5950*/  ELECT P2, URZ, PT ;  /* 0x0000000000ff782f */ /* 0x000fe80003840000 */
[----:B------:R-:W-:Y:S01]  /*5960*/  PLOP3.LUT P2, PT, P3, P2, PT, 0xf2, 0x2f ;  /* 0x00000000002f781c */ /* 0x000fe20001f45e72 */
[----:B------:R-:W-:Y:S01]  /*5970*/  @!UPT UIADD3 URZ, UPT, UPT, URZ, URZ, URZ ;  /* 0x000000fffffff290 */ /* 0x000fe2000fffe0ff */
[----:B-1----:R-:W-:Y:S11]  /*5980*/  @!P1 BRA `(.L_x_75) ;  /* 0x0000005800849947 */ /* 0x002ff60003800000 */
.L_x_175:
[----:B------:R-:W-:Y:S01]  /*5990*/  @!P2 IADD3 R3, P1, PT, R14, 0x680, RZ ;  /* 0x000006800e03a810 */ /* 0x000fe20007f3e0ff */
[----:B------:R-:W-:Y:S01]  /*59a0*/  VOTEU.ALL UP0, P2 ;  /* 0x0000000000ff7886 */ /* 0x000fe20001000000 */
[----:B------:R-:W-:Y:S01]  /*59b0*/  UMOV UR22, 0x0 ;  /* 0x0000000000167882 */ /* 0x000fe20000000000 */
[----:B------:R-:W-:Y:S01]  /*59c0*/  UMOV UR23, 0x10000000 ;  /* 0x1000000000177882 */ /* 0x000fe20000000000 */
[----:B------:R-:W-:Y:S01]  /*59d0*/  @!P2 R2UR UR6, R3 ;  /* 0x000000000306a2ca */ /* 0x000fe200000e0000 */
[----:B-1----:R-:W-:Y:S01]  /*59e0*/  @!P2 IMAD.X R0, RZ, RZ, R15, P1 ;  /* 0x000000ffff00a224 */ /* 0x002fe200008e060f */
[----:B------:R-:W-:Y:S01]  /*59f0*/  @!UP0 UIADD3 UR8, UPT, UPT, UR20, 0x200, URZ ;  /* 0x0000020014088890 */ /* 0x000fe2000fffe0ff */
[----:B------:R-:W-:Y:S03]  /*5a00*/  VOTEU.ALL UP0, P2 ;  /* 0x0000000000ff7886 */ /* 0x000fe60001000000 */
[----:B------:R-:W-:Y:S01]  /*5a10*/  @!P2 R2UR UR5, R0 ;  /* 0x000000000005a2ca */ /* 0x000fe200000e0000 */
[----:B------:R-:W-:Y:S01]  /*5a20*/  @!P2 IMAD.MOV.U32 R0, RZ, RZ, 0x2000 ;  /* 0x00002000ff00a424 */ /* 0x000fe200078e00ff */
[----:B------:R-:W-:Y:S01]  /*5a30*/  @!UP0 UMOV UR9, UR38 ;  /* 0x0000002600098c82 */ /* 0x000fe20008000000 */
[----:B------:R-:W-:Y:S04]  /*5a40*/  @!UP0 UMOV UR10, UR4 ;  /* 0x00000004000a8c82 */ /* 0x000fe80008000000 */
[----:B------:R-:W-:Y:S05]  /*5a50*/  IMAD.U32 R12, RZ, RZ, UR6 ;  /* 0x00000006ff0c7e24 */ /* 0x000fea000f8e00ff */
[----:B------:R-:W-:Y:S01]  /*5a60*/  @!P2 R2UR UR6, R12 ;  /* 0x000000000c06a2ca */ /* 0x000fe200000e0000 */
[----:B------:R-:W-:Y:S05]  /*5a70*/  IMAD.U32 R13, RZ, RZ, UR5 ;  /* 0x00000005ff0d7e24 */ /* 0x000fea000f8e00ff */
[----:B------:R-:W-:Y:S11]  /*5a80*/  @!P2 R2UR UR7, R13 ;  /* 0x000000000d07a2ca */ /* 0x000ff600000e0000 */
[----:B------:R-:W-:Y:S02]  /*5a90*/  @!UPT UIADD3 URZ, UPT, UPT, URZ, URZ, URZ ;  /* 0x000000fffffff290 */ /* 0x000fe4000fffe0ff */
[----:B------:R1:W-:Y:S01]  /*5aa0*/  @!UP0 UTMALDG.5D [UR8], [UR6], desc[UR22] ;  /* 0x00001608060085b4 */ /* 0x0003e20008021000 */
[----:B------:R1:W-:Y:S01]  /*5ab0*/  @!P2 SYNCS.ARRIVE.TRANS64.RED.A0TR RZ, [UR20+0xc0], R0 ;  /* 0x0000c000ffffa9a7 */ /* 0x0003e20008300414 */
[----:B------:R-:W-:Y:S01]  /*5ac0*/  SYNCS.ARRIVE.TRANS64.RED.A1T0 RZ, [UR54], RZ ;  /* 0x000000ffffff79a7 */ /* 0x000fe20008100436 */
[----:B------:R-:W2:Y:S02]  /*5ad0*/  SYNCS.PHASECHK.TRANS64.TRYWAIT P1, [UR20+0xe8], R9 ;  /* 0x0000e809ff0075a7 */ /* 0x000ea40008021114 */
[----:B-12---:R-:W-:Y:S05]  /*5ae0*/  @!P1 BRA `(.L_x_76) ;  /* 0x0000005800449947 */ /* 0x006fea0003800000 */
.L_x_177:
[----:B------:R-:W-:Y:S01]  /*5af0*/  @!P2 IADD3 R3, P1, PT, R14, 0x680, RZ ;  /* 0x000006800e03a810 */ /* 0x000fe20007f3e0ff */
[----:B------:R-:W-:Y:S01]  /*5b00*/  VOTEU.ALL UP0, P2 ;  /* 0x0000000000ff7886 */ /* 0x000fe20001000000 */
[----:B------:R-:W-:Y:S01]  /*5b10*/  UMOV UR22, 0x0 ;  /* 0x0000000000167882 */ /* 0x000fe20000000000 */
[----:B------:R-:W-:Y:S01]  /*5b20*/  UMOV UR23, 0x10000000 ;  /* 0x1000000000177882 */ /* 0x000fe20000000000 */
[----:B------:R-:W-:Y:S01]  /*5b30*/  @!P2 R2UR UR6, R3 ;  /* 0x000000000306a2ca */ /* 0x000fe200000e0000 */
[----:B-1----:R-:W-:Y:S01]  /*5b40*/  @!P2 IMAD.X R0, RZ, RZ, R15, P1 ;  /* 0x000000ffff00a224 */ /* 0x002fe200008e060f */
[----:B------:R-:W-:Y:S02]  /*5b50*/  @!UP0 UIADD3 UR8, UPT, UPT, UR20, 0x2200, URZ ;  /* 0x0000220014088890 */ /* 0x000fe4000fffe0ff */
[----:B------:R-:W-:Y:S02]  /*5b60*/  @!UP0 UIADD3 UR10, UPT, UPT, UR4, 0x20, URZ ;  /* 0x00000020040a8890 */ /* 0x000fe4000fffe0ff */
[----:B------:R-:W-:Y:S01]  /*5b70*/  @!P2 R2UR UR5, R0 ;  /* 0x000000000005a2ca */ /* 0x000fe200000e0000 */
[----:B------:R-:W-:Y:S01]  /*5b80*/  VOTEU.ALL UP0, P2 ;  /* 0x0000000000ff7886 */ /* 0x000fe20001000000 */
[----:B------:R-:W-:Y:S04]  /*5b90*/  @!P2 IMAD.MOV.U32 R0, RZ, RZ, 0x2000 ;  /* 0x00002000ff00a424 */ /* 0x000fe800078e00ff */
[----:B------:R-:W-:Y:S01]  /*5ba0*/  @!UP0 UMOV UR9, UR37 ;  /* 0x0000002500098c82 */ /* 0x000fe20008000000 */
        /* <DEDUP_REMOVED lines=10> */
.L_x_179:
[----:B------:R-:W-:Y:S01]  /*5c50*/  @!P2 IADD3 R3, P1, PT, R14, 0x680, RZ ;  /* 0x000006800e03a810 */ /* 0x000fe20007f3e0ff */
[----:B------:R-:W-:Y:S01]  /*5c60*/  VOTEU.ALL UP0, P2 ;  /* 0x0000000000ff7886 */ /* 0x000fe20001000000 */
[----:B------:R-:W-:Y:S01]  /*5c70*/  UMOV UR22, 0x0 ;  /* 0x0000000000167882 */ /* 0x000fe20000000000 */
[----:B------:R-:W-:Y:S01]  /*5c80*/  UMOV UR23, 0x10000000 ;  /* 0x1000000000177882 */ /* 0x000fe20000000000 */
[----:B------:R-:W-:Y:S01]  /*5c90*/  @!P2 R2UR UR6, R3 ;  /* 0x000000000306a2ca */ /* 0x000fe200000e0000 */
[----:B-1----:R-:W-:Y:S01]  /*5ca0*/  @!P2 IMAD.X R0, RZ, RZ, R15, P1 ;  /* 0x000000ffff00a224 */ /* 0x002fe200008e060f */
[----:B------:R-:W-:Y:S01]  /*5cb0*/  @!UP0 UIADD3 UR8, UPT, UPT, UR20, 0x4200, URZ ;  /* 0x0000420014088890 */ /* 0x000fe2000fffe0ff */
[----:B------:R-:W-:Y:S01]  /*5cc0*/  @P0 SHF.R.U32.HI R4, RZ, 0x10, R5 ;  /* 0x00000010ff040819 */ /* 0x000fe20000011605 */
[----:B------:R-:W-:Y:S02]  /*5cd0*/  @!UP0 UIADD3 UR10, UPT, UPT, UR4, 0x40, URZ ;  /* 0x00000040040a8890 */ /* 0x000fe4000fffe0ff */
[----:B------:R-:W-:Y:S01]  /*5ce0*/  @!P2 R2UR UR5, R0 ;  /* 0x000000000005a2ca */ /* 0x000fe200000e0000 */
[----:B------:R-:W-:Y:S01]  /*5cf0*/  VOTEU.ALL UP0, P2 ;  /* 0x0000000000ff7886 */ /* 0x000fe20001000000 */
[----:B------:R-:W-:Y:S01]  /*5d00*/  @!P2 IMAD.MOV.U32 R0, RZ, RZ, 0x2000 ;  /* 0x00002000ff00a424 */ /* 0x000fe200078e00ff */
[----:B------:R-:W-:Y:S03]  /*5d10*/  @P0 R2UR UR49, R4 ;  /* 0x00000000043102ca */ /* 0x000fe600000e0000 */
        /* <DEDUP_REMOVED lines=11> */
.L_x_181:
[----:B------:R-:W-:Y:S01]  /*5dd0*/  @!P2 IADD3 R3, P0, PT, R14, 0x680, RZ ;  /* 0x000006800e03a810 */ /* 0x000fe20007f1e0ff */
[----:B------:R-:W-:Y:S01]  /*5de0*/  VOTEU.ALL UP0, P2 ;  /* 0x0000000000ff7886 */ /* 0x000fe20001000000 */
[----:B------:R-:W-:Y:S01]  /*5df0*/  UMOV UR6, 0x0 ;  /* 0x0000000000067882 */ /* 0x000fe20000000000 */
[----:B------:R-:W-:Y:S01]  /*5e00*/  UMOV UR7, 0x10000000 ;  /* 0x1000000000077882 */ /* 0x000fe20000000000 */
[----:B------:R-:W-:Y:S01]  /*5e10*/  @!P2 R2UR UR5, R3 ;  /* 0x000000000305a2ca */ /* 0x000fe200000e0000 */
[----:B-1----:R-:W-:Y:S01]  /*5e20*/  @!P2 IMAD.X R0, RZ, RZ, R15, P0 ;  /* 0x000000ffff00a224 */ /* 0x002fe200000e060f */
[----:B------:R-:W-:Y:S01]  /*5e30*/  @!UP0 UIADD3 UR10, UPT, UPT, UR4, 0x60, URZ ;  /* 0x00000060040a8890 */ /* 0x000fe2000fffe0ff */
[----:B------:R-:W-:Y:S01]  /*5e40*/  LOP3.LUT R10, R10, 0x1, RZ, 0x3c, !PT ;  /* 0x000000010a0a7812 */ /* 0x000fe200078e3cff */
[----:B------:R-:W-:Y:S01]  /*5e50*/  @!UP0 UIADD3 UR8, UPT, UPT, UR20, 0x6200, URZ ;  /* 0x0000620014088890 */ /* 0x000fe2000fffe0ff */
[----:B------:R-:W-:Y:S01]  /*5e60*/  LOP3.LUT R8, R8, 0x1, RZ, 0x3c, !PT ;  /* 0x0000000108087812 */ /* 0x000fe200078e3cff */
[----:B------:R-:W-:Y:S01]  /*5e70*/  @!UP0 UIADD3 UR9, UPT, UPT, UR20, 0xd8, URZ ;  /* 0x000000d814098890 */ /* 0x000fe2000fffe0ff */
[----:B------:R-:W-:Y:S01]  /*5e80*/  @!P2 R2UR UR4, R0 ;  /* 0x000000000004a2ca */ /* 0x000fe200000e0000 */
[----:B------:R-:W-:Y:S01]  /*5e90*/  VOTEU.ALL UP0, P2 ;  /* 0x0000000000ff7886 */ /* 0x000fe20001000000 */
[----:B------:R-:W-:Y:S02]  /*5ea0*/  UIADD3 UR21, UPT, UPT, UR15, UR47, URZ ;  /* 0x0000002f0f157290 */ /* 0x000fe4000fffe0ff */
[----:B------:R-:W-:Y:S02]  /*5eb0*/  UIADD3 UR28, UPT, UPT, UR16, UR46, URZ ;  /* 0x0000002e101c7290 */ /* 0x000fe4000fffe0ff */
[----:B------:R-:W-:Y:S01]  /*5ec0*/  IMAD.U32 R4, RZ, RZ, UR5 ;  /* 0x00000005ff047e24 */ /* 0x000fe2000f8e00ff */
[----:B------:R-:W-:Y:S06]  /*5ed0*/  UPLOP3.LUT UP2, UPT, UPT, UPT, UPT, 0x80, 0x8 ;  /* 0x000000000008789c */ /* 0x000fec0003f4f070 */
[----:B------:R-:W-:Y:S01]  /*5ee0*/  IMAD.U32 R5, RZ, RZ, UR4 ;  /* 0x00000004ff057e24 */ /* 0x000fe2000f8e00ff */
[----:B------:R-:W-:Y:S04]  /*5ef0*/  @!P2 R2UR UR4, R4 ;  /* 0x000000000404a2ca */ /* 0x000fe800000e0000 */
[----:B------:R-:W-:Y:S11]  /*5f00*/  @!P2 R2UR UR5, R5 ;  /* 0x000000000505a2ca */ /* 0x000ff600000e0000 */
[----:B------:R-:W-:Y:S02]  /*5f10*/  @!UPT UIADD3 URZ, UPT, UPT, URZ, URZ, URZ ;  /* 0x000000fffffff290 */ /* 0x000fe4000fffe0ff */
[----:B------:R1:W-:Y:S01]  /*5f20*/  @!UP0 UTMALDG.5D [UR8], [UR4], desc[UR6] ;  /* 0x00000608040085b4 */ /* 0x0003e20008021000 */
[----:B------:R1:W-:Y:S01]  /*5f30*/  @!P2 SYNCS.ARRIVE.TRANS64.RED.A0TR RZ, [UR20+0xd8], R2 ;  /* 0x0000d802ffffa9a7 */ /* 0x0003e20008300414 */
[----:B------:R-:W-:Y:S01]  /*5f40*/  SYNCS.ARRIVE.TRANS64.RED.A1T0 RZ, [UR51], RZ ;  /* 0x000000ffffff79a7 */ /* 0x000fe20008100433 */
[----:B------:R-:W-:Y:S05]  /*5f50*/  BRA.U UP3, `(.L_x_79) ;  /* 0xffffffed03847547 */ /* 0x000fea000b83ffff */
[----:B------:R-:W-:-:S04]  /*5f60*/  SHF.L.U32 R3, R10, 0x1f, RZ ;  /* 0x0000001f0a037819 */ /* 0x000fc800000006ff */
[----:B------:R-:W2:Y:S02]  /*5f70*/  SYNCS.PHASECHK.TRANS64.TRYWAIT P0, [UR20+0xe0], R3 ;  /* 0x0000e003ff0075a7 */ /* 0x000ea40008001114 */
[----:B--2---:R-:W-:Y:S05]  /*5f80*/  @!P0 BRA `(.L_x_80) ;  /* 0x0000005400648947 */ /* 0x004fea0003800000 */
.L_x_183:
[----:B------:R-:W3:Y:S02]  /*5f90*/  SYNCS.PHASECHK.TRANS64.TRYWAIT P0, [UR20+0xe8], R3 ;  /* 0x0000e803ff0075a7 */ /* 0x000ee40008001114 */
[----:B---3--:R-:W-:Y:S05]  /*5fa0*/  @!P0 BRA `(.L_x_81) ;  /* 0x0000005400748947 */ /* 0x008fea0003800000 */
.L_x_185:
[----:B------:R-:W3:Y:S02]  /*5fb0*/  SYNCS.PHASECHK.TRANS64.TRYWAIT P0, [UR20+0xf0], R3 ;  /* 0x0000f003ff0075a7 */ /* 0x000ee40008001114 */
[----:B---3--:R-:W-:Y:S05]  /*5fc0*/  @!P0 BRA `(.L_x_82) ;  /* 0x0000005400848947 */ /* 0x008fea0003800000 */
.L_x_187:
[----:B--2---:R-:W-:-:S07]  /*5fd0*/  MOV R0, UR20 ;  /* 0x0000001400007c02 */ /* 0x004fce0008000f00 */
.L_x_83:
[----:B--2---:R-:W-:-:S04]  /*5fe0*/  SHF.L.U32 R3, R10, 0x1f, RZ ;  /* 0x0000001f0a037819 */ /* 0x004fc800000006ff */
[----:B------:R2:W3:Y:S03]  /*5ff0*/  SYNCS.PHASECHK.TRANS64.TRYWAIT P0, [R0+URZ+0xf8], R3 ;  /* 0x0000f803000075a7 */ /* 0x0004e600080011ff */
[----:B---3--:R-:W-:Y:S05]  /*6000*/  @!P0 NANOSLEEP.SYNCS 0x989680 ;  /* 0x009896800000895d */ /* 0x008fea0003900000 */
[----:B------:R-:W3:Y:S02]  /*6010*/  @!P0 SYNCS.PHASECHK.TRANS64 P0, [R0+URZ+0xf8], R3 ;  /* 0x0000f803000085a7 */ /* 0x000ee400080010ff */
[----:B-1-3--:R-:W-:Y:S05]  /*6020*/  @P0 EXIT ;  /* 0x000000000000094d */ /* 0x00afea0003800000 */
[----:B------:R-:W-:Y:S05]  /*6030*/  BRA `(.L_x_83) ;  /* 0xfffffffc00e87947 */ /* 0x000fea000383ffff */
.L_x_68:
[----:B------:R-:W-:-:S06]  /*6040*/  UISETP.GE.AND UP0, UPT, UR18, 0x4, UPT ;  /* 0x000000041200788c */ /* 0x000fcc000bf06270 */
[----:B------:R-:W-:-:S13]  /*6050*/  PLOP3.LUT P0, PT, PT, PT, UP0, 0x80, 0x8 ;  /* 0x000000000008781c */ /* 0x000fda0003f0f008 */
[----:B-1----:R-:W-:Y:S05]  /*6060*/  @!P0 EXIT ;  /* 0x000000000000894d */ /* 0x002fea0003800000 */
[----:B------:R-:W1:Y:S08]  /*6070*/  S2UR UR4, SR_CgaCtaId ;  /* 0x00000000000479c3 */ /* 0x000e700000008800 */
[----:B------:R-:W-:Y:S01]  /*6080*/  BAR.SYNC.DEFER_BLOCKING 0x6, 0xa0 ;  /* 0x0182800000007b1d */ /* 0x000fe20000010000 */
[C---:B------:R-:W-:Y:S01]  /*6090*/  IMAD.SHL.U32 R0, R87.reuse, 0x20, RZ ;  /* 0x0000002057007824 */ /* 0x040fe200078e00ff */
[C---:B------:R-:W-:Y:S01]  /*60a0*/  LOP3.LUT R88, R87.reuse, 0x60, RZ, 0xc0, !PT ;  /* 0x0000006057587812 */ /* 0x040fe200078ec0ff */
[C---:B------:R-:W-:Y:S01]  /*60b0*/  IMAD.SHL.U32 R5, R87.reuse, 0x4, RZ ;  /* 0x0000000457057824 */ /* 0x040fe200078e00ff */
[C---:B------:R-:W-:Y:S01]  /*60c0*/  LOP3.LUT R3, R87.reuse, 0x2, RZ, 0xc0, !PT ;  /* 0x0000000257037812 */ /* 0x040fe200078ec0ff */
[----:B------:R-:W-:Y:S01]  /*60d0*/  IMAD.U32 R37, R87, 0x10000, RZ ;  /* 0x0001000057257824 */ /* 0x000fe200078e00ff */
[----:B------:R-:W-:-:S02]  /*60e0*/  UMOV UR50, 0x400 ;  /* 0x0000040000327882 */ /* 0x000fc40000000000 */
[----:B------:R-:W2:Y:S01]  /*60f0*/  LDC.64 R78, c[0x0][0x9b0] ;  /* 0x00026c00ff4e7b82 */ /* 0x000ea20000000a00 */
[----:B------:R-:W3:Y:S01]  /*6100*/  LDCU.64 UR6, c[0x0][0x990] ;  /* 0x00013200ff0677ac */ /* 0x000ee20008000a00 */
[----:B------:R-:W-:Y:S01]  /*6110*/  LOP3.LUT R2, R0, 0xc0, RZ, 0xc0, !PT ;  /* 0x000000c000027812 */ /* 0x000fe200078ec0ff */
[----:B------:R-:W-:Y:S01]  /*6120*/  HFMA2 R83, -RZ, RZ, 0, 0 ;  /* 0x00000000ff537431 */ /* 0x000fe200000001ff */
[----:B------:R-:W-:Y:S01]  /*6130*/  LOP3.LUT R87, R87, 0x4, RZ, 0xc0, !PT ;  /* 0x0000000457577812 */ /* 0x000fe200078ec0ff */
[----:B------:R-:W-:Y:S01]  /*6140*/  USHF.R.S32.HI UR53, URZ, 0x1f, UR5 ;  /* 0x0000001fff357899 */ /* 0x000fe20008011405 */
[----:B------:R-:W-:Y:S01]  /*6150*/  LOP3.LUT R5, R2, 0x18, R5, 0xf8, !PT ;  /* 0x0000001802057812 */ /* 0x000fe200078ef805 */
[----:B------:R-:W-:Y:S01]  /*6160*/  IMAD.MOV.U32 R85, RZ, RZ, 0x1 ;  /* 0x00000001ff557424 */ /* 0x000fe200078e00ff */
[----:B------:R-:W4:Y:S01]  /*6170*/  LDC.64 R76, c[0x0][0x9a8] ;  /* 0x00026a00ff4c7b82 */ /* 0x000f220000000a00 */
[----:B------:R-:W-:Y:S01]  /*6180*/  ULEA.HI UR53, UR53, UR5, URZ, 0x7 ;  /* 0x0000000535357291 */ /* 0x000fe2000f8f38ff */
[----:B------:R-:W-:Y:S01]  /*6190*/  LOP3.LUT R5, R5, 0xf20, R0, 0xf8, !PT ;  /* 0x00000f2005057812 */ /* 0x000fe200078ef800 */
[----:B------:R-:W-:Y:S01]  /*61a0*/  IMAD.MOV.U32 R36, RZ, RZ, RZ ;  /* 0x000000ffff247224 */ /* 0x000fe200078e00ff */
[----:B------:R-:W-:Y:S01]  /*61b0*/  LOP3.LUT R37, R37, 0x600000, RZ, 0xc0, !PT ;  /* 0x0060000025257812 */ /* 0x000fe200078ec0ff */
[----:B------:R-:W-:Y:S01]  /*61c0*/  IMAD.MOV.U32 R84, RZ, RZ, RZ ;  /* 0x000000ffff547224 */ /* 0x000fe200078e00ff */
[----:B------:R-:W2:Y:S01]  /*61d0*/  LDCU UR62, c[0x0][0x370] ;  /* 0x00006e00ff3e77ac */ /* 0x000ea20008000800 */
[----:B-1----:R-:W-:Y:S01]  /*61e0*/  ULEA UR50, UR4, UR50, 0x18 ;  /* 0x0000003204327291 */ /* 0x002fe2000f8ec0ff */
[----:B---3--:R-:W-:Y:S01]  /*61f0*/  MOV R92, UR6 ;  /* 0x00000006005c7c02 */ /* 0x008fe20008000f00 */
[----:B------:R-:W-:Y:S01]  /*6200*/  IMAD.U32 R91, RZ, RZ, UR7 ;  /* 0x00000007ff5b7e24 */ /* 0x000fe2000f8e00ff */
[----:B------:R-:W1:Y:S01]  /*6210*/  LDCU UR48, c[0x0][0xc0c] ;  /* 0x00018180ff3077ac */ /* 0x000e620008000800 */
[----:B------:R-:W-:-:S05]  /*6220*/  UIADD3 UR4, UPT, UPT, UR50, 0x200, URZ ;  /* 0x0000020032047890 */ /* 0x000fca000fffe0ff */
[----:B------:R-:W3:Y:S01]  /*6230*/  LDS R6, [UR50+0x160] ;  /* 0x00016032ff067984 */ /* 0x000ee20008000800 */
[----:B------:R-:W1:Y:S01]  /*6240*/  LDCU UR38, c[0x0][0xc30] ;  /* 0x00018600ff2677ac */ /* 0x000e620008000800 */
[----:B------:R-:W-:Y:S01]  /*6250*/  MOV R80, UR4 ;  /* 0x0000000400507c02 */ /* 0x000fe20008000f00 */
[----:B------:R-:W1:Y:S03]  /*6260*/  LDCU.64 UR60, c[0x0][0x988] ;  /* 0x00013100ff3c77ac */ /* 0x000e660008000a00 */
[----:B------:R-:W-:Y:S01]  /*6270*/  LEA R86, R5, R80, 0x1 ;  /* 0x0000005005567211 */ /* 0x000fe200078e08ff */
[----:B------:R-:W1:Y:S04]  /*6280*/  LDCU.64 UR46, c[0x0][0xc28] ;  /* 0x00018500ff2e77ac */ /* 0x000e680008000a00 */
[--C-:B------:R-:W-:Y:S01]  /*6290*/  IMAD R96, R3, -0x10, R86.reuse ;  /* 0xfffffff003607824 */ /* 0x100fe200078e0256 */
[----:B------:R-:W1:Y:S01]  /*62a0*/  LDCU.128 UR56, c[0x0][0xc10] ;  /* 0x00018200ff3877ac */ /* 0x000e620008000c00 */
[----:B------:R-:W-:Y:S01]  /*62b0*/  IMAD R94, R87, -0x10, R86 ;  /* 0xfffffff0575e7824 */ /* 0x000fe200078e0256 */
[----:B------:R-:W1:Y:S01]  /*62c0*/  LDCU UR55, c[0x0][0x374] ;  /* 0x00006e80ff3777ac */ /* 0x000e620008000800 */
[----:B------:R-:W-:Y:S01]  /*62d0*/  USHF.R.S32.HI UR53, URZ, 0x7, UR53 ;  /* 0x00000007ff357899 */ /* 0x000fe20008011435 */
[----:B------:R-:W-:Y:S01]  /*62e0*/  UMOV UR54, URZ ;  /* 0x000000ff00367c82 */ /* 0x000fe20008000000 */
[----:B------:R-:W-:Y:S01]  /*62f0*/  UMOV UR51, URZ ;  /* 0x000000ff00337c82 */ /* 0x000fe20008000000 */
[C---:B---3--:R-:W-:Y:S01]  /*6300*/  VIADD R7, R6.reuse, 0x80 ;  /* 0x0000008006077836 */ /* 0x048fe20000000000 */
[----:B------:R-:W-:-:S04]  /*6310*/  LOP3.LUT R6, R6, 0xffff, RZ, 0xc0, !PT ;  /* 0x0000ffff06067812 */ /* 0x000fc800078ec0ff */
[----:B------:R-:W-:-:S05]  /*6320*/  LOP3.LUT R7, R7, 0xffff, RZ, 0xc0, !PT ;  /* 0x0000ffff07077812 */ /* 0x000fca00078ec0ff */
[----:B-12-4-:R3:W-:Y:S02]  /*6330*/  STL.64 [R1], R6 ;  /* 0x0000000601007387 */ /* 0x0167e40000100a00 */
.L_x_127:
[----:B------:R-:W-:Y:S04]  /*6340*/  SHF.L.U32 R3, R83, 0x1f, RZ ;  /* 0x0000001f53037819 */ /* 0x000fe800000006ff */
[----:B-1----:R-:W1:Y:S02]  /*6350*/  SYNCS.PHASECHK.TRANS64.TRYWAIT P0, [UR50+0x110], R3 ;  /* 0x00011003ff0075a7 */ /* 0x002e640008001132 */
[----:B-1-3--:R-:W-:Y:S05]  /*6360*/  @!P0 BRA `(.L_x_84) ;  /* 0x0000005000b48947 */ /* 0x00afea0003800000 */
.L_x_189:
[----:B---3--:R-:W2:Y:S01]  /*6370*/  LDS.128 R4, [UR50+0x150] ;  /* 0x00015032ff047984 */ /* 0x008ea20008000c00 */
[----:B------:R-:W-:Y:S02]  /*6380*/  UIADD3 UR4, UPT, UPT, UR50, 0x118, URZ ;  /* 0x0000011832047890 */ /* 0x000fe4000fffe0ff */
[----:B------:R-:W-:Y:S02]  /*6390*/  UISETP.GE.AND UP0, UPT, UR39, 0x1, UPT ;  /* 0x000000012700788c */ /* 0x000fe4000bf06270 */
[----:B------:R-:W-:Y:S01]  /*63a0*/  UPRMT UR4, URZ, 0x654, UR4 ;  /* 0x00000654ff047896 */ /* 0x000fe20008000004 */
        /* <DEDUP_REMOVED lines=10> */
[----:B------:R-:W-:Y:S01]  /*6450*/  PLOP3.LUT P0, PT, PT, PT, UP1, 0x80, 0x8 ;  /* 0x000000000008781c */ /* 0x000fe20003f0f018 */
[----:B------:R-:W-:Y:S11]  /*6460*/  UP2UR UR63, UPR, URZ, 0x2 ;  /* 0x00000002ff3f7883 */ /* 0x000ff60008000000 */
[----:B------:R-:W-:Y:S01]  /*6470*/  @!UPT UIADD3 URZ, UPT, UPT, URZ, URZ, URZ ;  /* 0x000000fffffff290 */ /* 0x000fe2000fffe0ff */
[----:B------:R-:W-:Y:S02]  /*6480*/  @P0 MOV R2, R4 ;  /* 0x0000000400020202 */ /* 0x000fe40000000f00 */
[----:B-1----:R-:W-:Y:S02]  /*6490*/  @P0 LOP3.LUT R0, R5, 0xffff, RZ, 0xc0, !PT ;  /* 0x0000ffff05000812 */ /* 0x002fe400078ec0ff */
[----:B------:R-:W-:Y:S02]  /*64a0*/  @P0 R2UR UR6, R2 ;  /* 0x00000000020602ca */ /* 0x000fe400000e0000 */
[----:B------:R-:W-:Y:S01]  /*64b0*/  @P0 R2UR UR5, R0 ;  /* 0x00000000000502ca */ /* 0x000fe200000e0000 */
[----:B------:R-:W-:Y:S05]  /*64c0*/  IMAD.U32 R0, RZ, RZ, UR53 ;  /* 0x00000035ff007e24 */ /* 0x000fea000f8e00ff */
[----:B------:R-:W-:Y:S05]  /*64d0*/  IABS R2, R0 ;  /* 0x0000000000027213 */ /* 0x000fea0000000000 */
[----:B------:R-:W-:Y:S02]  /*64e0*/  @UP1 UMOV UR37, UR6 ;  /* 0x0000000600251c82 */ /* 0x000fe40008000000 */
[----:B------:R-:W-:Y:S01]  /*64f0*/  @UP1 UMOV UR36, UR5 ;  /* 0x0000000500241c82 */ /* 0x000fe20008000000 */
[----:B------:R-:W-:Y:S05]  /*6500*/  BRA.U !UP0, `(.L_x_85) ;  /* 0x0000000108cc7547 */ /* 0x000fea000b800000 */
[----:B------:R-:W1:Y:S01]  /*6510*/  LDCU UR9, c[0x0][0xc20] ;  /* 0x00018400ff0977ac */ /* 0x000e620008000800 */
[----:B------:R-:W-:Y:S02]  /*6520*/  UIMAD.WIDE.U32 UR4, UR55, UR59, URZ ;  /* 0x0000003b370472a5 */ /* 0x000fe4000f8e00ff */
[----:B------:R-:W-:Y:S02]  /*6530*/  UIMAD.WIDE.U32 UR6, UR62, UR56, URZ ;  /* 0x000000383e0672a5 */ /* 0x000fe4000f8e00ff */
[----:B------:R-:W-:Y:S02]  /*6540*/  UIMAD.WIDE.U32 UR10, UR36, UR59, URZ ;  /* 0x0000003b240a72a5 */ /* 0x000fe4000f8e00ff */
[----:B------:R-:W-:Y:S02]  /*6550*/  UISETP.NE.AND UP0, UPT, UR58, 0x1, UPT ;  /* 0x000000013a00788c */ /* 0x000fe4000bf05270 */
[----:B------:R-:W-:Y:S02]  /*6560*/  UISETP.NE.AND UP1, UPT, UR48, 0x1, UPT ;  /* 0x000000013000788c */ /* 0x000fe4000bf25270 */
[----:B------:R-:W-:Y:S02]  /*6570*/  UISETP.NE.AND UP2, UPT, UR39, 0x1, UPT ;  /* 0x000000012700788c */ /* 0x000fe4000bf45270 */
[----:B------:R-:W-:Y:S01]  /*6580*/  UIMAD.WIDE.U32 UR12, UR37, UR56, URZ ;  /* 0x00000038250c72a5 */ /* 0x000fe2000f8e00ff */
[----:B------:R-:W-:Y:S01]  /*6590*/  UMOV UR4, UR5 ;  /* 0x0000000500047c82 */ /* 0x000fe20008000000 */
[----:B------:R-:W-:Y:S01]  /*65a0*/  UMOV UR6, UR11 ;  /* 0x0000000b00067c82 */ /* 0x000fe20008000000 */
[----:B-1----:R-:W-:Y:S03]  /*65b0*/  USHF.R.U32.HI UR8, URZ, UR9, UR4 ;  /* 0x00000009ff087299 */ /* 0x002fe60008011604 */
[----:B------:R-:W-:Y:S02]  /*65c0*/  UMOV UR4, UR7 ;  /* 0x0000000700047c82 */ /* 0x000fe40008000000 */
[----:B------:R-:W-:Y:S02]  /*65d0*/  USHF.R.U32.HI UR5, URZ, UR57, UR4 ;  /* 0x00000039ff057299 */ /* 0x000fe40008011604 */
[----:B------:R-:W-:Y:S02]  /*65e0*/  USEL UR4, UR55, UR8, !UP0 ;  /* 0x0000000837047287 */ /* 0x000fe4000c000000 */
[----:B------:R-:W-:Y:S02]  /*65f0*/  USHF.R.U32.HI UR8, URZ, UR9, UR6 ;  /* 0x00000009ff087299 */ /* 0x000fe40008011606 */
[----:B------:R-:W-:Y:S02]  /*6600*/  UIMAD.WIDE.U32 UR6, UR4, UR46, URZ ;  /* 0x0000002e040672a5 */ /* 0x000fe4000f8e00ff */
[----:B------:R-:W-:Y:S02]  /*6610*/  USEL UR9, UR62, UR5, !UP1 ;  /* 0x000000053e097287 */ /* 0x000fe4000c800000 */
[----:B------:R-:W-:Y:S02]  /*6620*/  USEL UR8, UR36, UR8, !UP0 ;  /* 0x0000000824087287 */ /* 0x000fe4000c000000 */
[----:B------:R-:W-:Y:S01]  /*6630*/  UIMAD.WIDE.U32 UR10, UR9, UR46, URZ ;  /* 0x0000002e090a72a5 */ /* 0x000fe2000f8e00ff */
[----:B------:R-:W-:Y:S01]  /*6640*/  UMOV UR6, UR7 ;  /* 0x0000000700067c82 */ /* 0x000fe20008000000 */
[----:B------:R-:W-:Y:S01]  /*6650*/  UMOV UR5, UR13 ;  /* 0x0000000d00057c82 */ /* 0x000fe20008000000 */
[----:B------:R-:W-:Y:S02]  /*6660*/  @UP2 USHF.R.U32.HI UR4, URZ, UR47, UR6 ;  /* 0x0000002fff042299 */ /* 0x000fe40008011606 */
[----:B------:R-:W-:Y:S02]  /*6670*/  USHF.R.U32.HI UR5, URZ, UR57, UR5 ;  /* 0x00000039ff057299 */ /* 0x000fe40008011605 */
[----:B------:R-:W-:Y:S02]  /*6680*/  UIMAD UR4, UR39, UR4, URZ ;  /* 0x00000004270472a4 */ /* 0x000fe4000f8e02ff */
[----:B------:R-:W-:Y:S02]  /*6690*/  USEL UR5, UR37, UR5, !UP1 ;  /* 0x0000000525057287 */ /* 0x000fe4000c800000 */
[----:B------:R-:W-:Y:S01]  /*66a0*/  UISETP.GE.AND UP0, UPT, UR8, UR4, UPT ;  /* 0x000000040800728c */ /* 0x000fe2000bf06270 */
[----:B------:R-:W-:Y:S01]  /*66b0*/  UMOV UR6, UR11 ;  /* 0x0000000b00067c82 */ /* 0x000fe20008000000 */
[----:B------:R-:W-:Y:S02]  /*66c0*/  UIMAD.WIDE.U32 UR10, UR8, UR46, URZ ;  /* 0x0000002e080a72a5 */ /* 0x000fe4000f8e00ff */
[----:B------:R-:W-:Y:S04]  /*66d0*/  @UP2 USHF.R.U32.HI UR9, URZ, UR47, UR6 ;  /* 0x0000002fff092299 */ /* 0x000fe80008011606 */
[----:B------:R-:W-:Y:S01]  /*66e0*/  UIMAD UR6, UR39, UR9, URZ ;  /* 0x00000009270672a4 */ /* 0x000fe2000f8e02ff */
[----:B------:R-:W-:Y:S03]  /*66f0*/  UMOV UR4, UR11 ;  /* 0x0000000b00047c82 */ /* 0x000fe60008000000 */
[----:B------:R-:W-:Y:S02]  /*6700*/  UISETP.GE.OR UP0, UPT, UR5, UR6, UP0 ;  /* 0x000000060500728c */ /* 0x000fe40008706670 */
[----:B------:R-:W-:Y:S02]  /*6710*/  USHF.R.U32.HI UR4, URZ, UR47, UR4 ;  /* 0x0000002fff047299 */ /* 0x000fe40008011604 */
[----:B------:R-:W-:Y:S02]  /*6720*/  UIMAD.WIDE.U32 UR6, UR5, UR46, URZ ;  /* 0x0000002e050672a5 */ /* 0x000fe4000f8e00ff */
[----:B------:R-:W-:Y:S02]  /*6730*/  USEL UR11, UR8, UR4, !UP2 ;  /* 0x00000004080b7287 */ /* 0x000fe4000d000000 */
[----:B------:R-:W-:Y:S02]  /*6740*/  UIADD3 UR6, UPT, UPT, -UR5, URZ, URZ ;  /* 0x000000ff05067290 */ /* 0x000fe4000fffe1ff */
[----:B------:R-:W-:Y:S02]  /*6750*/  UIADD3 UR10, UPT, UPT, -UR11, URZ, URZ ;  /* 0x000000ff0b0a7290 */ /* 0x000fe4000fffe1ff */
[----:B------:R-:W-:Y:S02]  /*6760*/  UIMAD UR6, UR48, UR6, UR37 ;  /* 0x00000006300672a4 */ /* 0x000fe4000f8e0225 */
[----:B------:R-:W-:Y:S01]  /*6770*/  UIMAD UR10, UR39, UR10, UR8 ;  /* 0x0000000a270a72a4 */ /* 0x000fe2000f8e0208 */
[----:B------:R-:W-:Y:S01]  /*6780*/  @!UP0 UMOV UR4, UR7 ;  /* 0x0000000700048c82 */ /* 0x000fe20008000000 */
[----:B------:R-:W-:Y:S02]  /*6790*/  UIADD3 UR7, UPT, UPT, -UR8, URZ, URZ ;  /* 0x000000ff08077290 */ /* 0x000fe4000fffe1ff */
[----:B------:R-:W-:Y:S04]  /*67a0*/  @!UP0 USHF.R.U32.HI UR4, URZ, UR47, UR4 ;  /* 0x0000002fff048299 */ /* 0x000fe80008011604 */
[----:B------:R-:W-:Y:S04]  /*67b0*/  @!UP0 USEL UR4, UR5, UR4, !UP2 ;  /* 0x0000000405048287 */ /* 0x000fe8000d000000 */
[----:B------:R-:W-:Y:S02]  /*67c0*/  @!UP0 UIMAD UR9, UR9, UR10, UR4 ;  /* 0x0000000a090982a4 */ /* 0x000fe4000f8e0204 */
[----:B------:R-:W-:Y:S02]  /*67d0*/  @!UP0 UIADD3 UR10, UPT, UPT, UR11, -UR4, URZ ;  /* 0x800000040b0a8290 */ /* 0x000fe4000fffe0ff */
[----:B------:R-:W-:Y:S02]  /*67e0*/  UIMAD UR4, UR58, UR7, UR36 ;  /* 0x000000073a0472a4 */ /* 0x000fe4000f8e0224 */
[----:B------:R-:W-:Y:S03]  /*67f0*/  @!UP0 UIMAD UR8, UR10, UR39, UR5 ;  /* 0x000000270a0882a4 */ /* 0x000fe6000f8e0205 */
[----:B------:R-:W-:Y:S02]  /*6800*/  @!UP0 UMOV UR5, UR9 ;  /* 0x0000000900058c82 */ /* 0x000fe40008000000 */
[----:B------:R-:W-:Y:S02]  /*6810*/  UIMAD UR37, UR5, UR48, UR6 ;  /* 0x00000030052572a4 */ /* 0x000fe4000f8e0206 */
[----:B------:R-:W-:Y:S11]  /*6820*/  UIMAD UR36, UR8, UR58, UR4 ;  /* 0x0000003a082472a4 */ /* 0x000ff6000f8e0204 */
[----:B------:R-:W-:Y:S01]  /*6830*/  @!UPT UIADD3 URZ, UPT, UPT, URZ, URZ, URZ ;  /* 0x000000fffffff290 */ /* 0x000fe2000fffe0ff */
.L_x_85:
[----:B------:R-:W1:Y:S01]  /*6840*/  LDCU UR16, c[0x0][0x388] ;  /* 0x00007100ff1077ac */ /* 0x000e620008000800 */
[----:B------:R-:W-:Y:S01]  /*6850*/  R2UR UR6, R2 ;  /* 0x00000000020672ca */ /* 0x000fe200000e0000 */
[----:B------:R-:W-:Y:S01]  /*6860*/  IMAD R2, R36, 0x4, R1 ;  /* 0x0000000424027824 */ /* 0x000fe200078e0201 */
[----:B------:R-:W-:Y:S01]  /*6870*/  IABS R0, R0 ;  /* 0x0000000000007213 */ /* 0x000fe20000000000 */
[----:B------:R-:W2:Y:S01]  /*6880*/  LDCU UR11, c[0x0][0x38c] ;  /* 0x00007180ff0b77ac */ /* 0x000ea20008000800 */
[----:B------:R-:W-:Y:S01]  /*6890*/  @P0 SHF.R.U32.HI R4, RZ, 0x10, R5 ;  /* 0x00000010ff040819 */ /* 0x000fe20000011605 */
[----:B------:R-:W-:Y:S01]  /*68a0*/  BSSY.RECONVERGENT B6, `(.L_x_86) ;  /* 0x0000094000067945 */ /* 0x000fe20003800200 */
[----:B------:R-:W-:Y:S01]  /*68b0*/  R2UR UR17, R97 ;  /* 0x00000000611172ca */ /* 0x000fe200000e0000 */
[----:B------:R-:W-:Y:S01]  /*68c0*/  USHF.L.U32 UR42, UR28, 0x7, URZ ;  /* 0x000000071c2a7899 */ /* 0x000fe200080006ff */
[----:B------:R-:W5:Y:S01]  /*68d0*/  LDL R2, [R2] ;  /* 0x0000000002027983 */ /* 0x000f620000100800 */
[----:B------:R-:W-:Y:S01]  /*68e0*/  IMAD.MOV R0, RZ, RZ, -R0 ;  /* 0x000000ffff007224 */ /* 0x000fe200078e0a00 */
[----:B------:R-:W-:Y:S02]  /*68f0*/  @P0 R2UR UR17, R4 ;  /* 0x00000000041102ca */ /* 0x000fe400000e0000 */
[----:B------:R-:W-:Y:S01]  /*6900*/  LOP3.LUT P0, RZ, R80, 0x1b0, RZ, 0xc0, !PT ;  /* 0x000001b050ff7812 */ /* 0x000fe2000780c0ff */
[----:B------:R-:W3:Y:S10]  /*6910*/  I2F.RP R10, UR6 ;  /* 0x00000006000a7d06 */ /* 0x000ef40008209400 */
[----:B------:R-:W-:Y:S01]  /*6920*/  IMAD.U32 R97, RZ, RZ, UR17 ;  /* 0x00000011ff617e24 */ /* 0x000fe2000f8e00ff */
[----:B---3--:R-:W3:Y:S01]  /*6930*/  MUFU.RCP R3, R10 ;  /* 0x0000000a00037308 */ /* 0x008ee20000001000 */
[----:B-1----:R-:W-:Y:S02]  /*6940*/  IMAD.U32 R8, RZ, RZ, UR16 ;  /* 0x00000010ff087e24 */ /* 0x002fe4000f8e00ff */
[----:B---3--:R-:W-:Y:S07]  /*6950*/  VIADD R9, R3, 0xffffffe ;  /* 0x0ffffffe03097836 */ /* 0x008fee0000000000 */
[----:B------:R-:W1:Y:S02]  /*6960*/  F2I.FTZ.U32.TRUNC.NTZ R3, R9 ;  /* 0x0000000900037305 */ /* 0x000e64000021f000 */
[----:B-1----:R-:W-:Y:S02]  /*6970*/  R2UR UR5, R3 ;  /* 0x00000000030572ca */ /* 0x002fe400000e0000 */
[----:B------:R-:W-:Y:S01]  /*6980*/  IABS R3, R8 ;  /* 0x0000000800037213 */ /* 0x000fe20000000000 */
[----:B------:R-:W-:Y:S03]  /*6990*/  IMAD.U32 R8, RZ, RZ, UR21 ;  /* 0x00000015ff087e24 */ /* 0x000fe6000f8e00ff */
[----:B------:R-:W-:Y:S02]  /*69a0*/  R2UR UR7, R3 ;  /* 0x00000000030772ca */ /* 0x000fe400000e0000 */
[----:B------:R-:W-:Y:S04]  /*69b0*/  IABS R8, R8 ;  /* 0x0000000800087213 */ /* 0x000fe80000000000 */
[----:B------:R-:W-:Y:S01]  /*69c0*/  R2UR UR9, R8 ;  /* 0x00000000080972ca */ /* 0x000fe200000e0000 */
[----:B------:R-:W-:Y:S04]  /*69d0*/  UIADD3 UR4, UPT, UPT, URZ, -UR5, URZ ;  /* 0x80000005ff047290 */ /* 0x000fe8000fffe0ff */
[----:B------:R-:W-:Y:S02]  /*69e0*/  UIMAD UR8, UR4, UR6, URZ ;  /* 0x00000006040872a4 */ /* 0x000fe4000f8e02ff */
[----:B------:R-:W1:Y:S01]  /*69f0*/  I2F.RP R3, UR7 ;  /* 0x0000000700037d06 */ /* 0x000e620008209400 */
[----:B------:R-:W-:Y:S02]  /*6a00*/  UMOV UR4, URZ ;  /* 0x000000ff00047c82 */ /* 0x000fe40008000000 */
[----:B------:R-:W-:Y:S02]  /*6a10*/  UIMAD.WIDE.U32 UR4, UR5, UR8, UR4 ;  /* 0x00000008050472a5 */ /* 0x000fe4000f8e0004 */
[----:B------:R-:W-:Y:S05]  /*6a20*/  R2UR UR8, R0 ;  /* 0x00000000000872ca */ /* 0x000fea00000e0000 */
[----:B------:R-:W-:Y:S02]  /*6a30*/  UMOV UR4, UR5 ;  /* 0x0000000500047c82 */ /* 0x000fe40008000000 */
[----:B------:R-:W-:Y:S01]  /*6a40*/  UIMAD.WIDE.U32 UR4, UR4, UR9, URZ ;  /* 0x00000009040472a5 */ /* 0x000fe2000f8e00ff */
[----:B-1----:R-:W1:Y:S06]  /*6a50*/  MUFU.RCP R3, R3 ;  /* 0x0000000300037308 */ /* 0x002e6c0000001000 */
[----:B------:R-:W-:Y:S02]  /*6a60*/  UMOV UR43, UR5 ;  /* 0x00000005002b7c82 */ /* 0x000fe40008000000 */
[----:B------:R-:W-:Y:S04]  /*6a70*/  UIMAD UR4, UR43, UR8, UR9 ;  /* 0x000000082b0472a4 */ /* 0x000fe8000f8e0209 */
[----:B------:R-:W-:Y:S01]  /*6a80*/  UISETP.GT.U32.AND UP0, UPT, UR6, UR4, UPT ;  /* 0x000000040600728c */ /* 0x000fe2000bf04070 */
[----:B-1----:R-:W-:Y:S10]  /*6a90*/  VIADD R8, R3, 0xffffffe ;  /* 0x0ffffffe03087836 */ /* 0x002ff40000000000 */
[----:B------:R-:W-:Y:S01]  /*6aa0*/  @!UP0 UIADD3 UR4, UPT, UPT, UR4, -UR6, URZ ;  /* 0x8000000604048290 */ /* 0x000fe2000fffe0ff */
[----:B------:R-:W1:Y:S01]  /*6ab0*/  F2I.FTZ.U32.TRUNC.NTZ R0, R8 ;  /* 0x0000000800007305 */ /* 0x000e62000021f000 */
[----:B------:R-:W-:Y:S02]  /*6ac0*/  @!UP0 UIADD3 UR43, UPT, UPT, UR43, 0x1, URZ ;  /* 0x000000012b2b8890 */ /* 0x000fe4000fffe0ff */
[----:B------:R-:W-:Y:S02]  /*6ad0*/  UISETP.GE.U32.AND UP2, UPT, UR4, UR6, UPT ;  /* 0x000000060400728c */ /* 0x000fe4000bf46070 */
[----:B------:R-:W-:Y:S02]  /*6ae0*/  ULOP3.LUT UR4, UR21, UR53, URZ, 0x3c, !UPT ;  /* 0x0000003515047292 */ /* 0x000fe4000f8e3cff */
[----:B------:R-:W-:Y:S02]  /*6af0*/  UISETP.NE.AND UP0, UPT, UR53, URZ, UPT ;  /* 0x000000ff3500728c */ /* 0x000fe4000bf05270 */
[----:B------:R-:W-:Y:S05]  /*6b00*/  UISETP.GE.AND UP1, UPT, UR4, URZ, UPT ;  /* 0x000000ff0400728c */ /* 0x000fea000bf26270 */
[----:B------:R-:W-:Y:S01]  /*6b10*/  @UP2 UIADD3 UR43, UPT, UPT, UR43, 0x1, URZ ;  /* 0x000000012b2b2890 */ /* 0x000fe2000fffe0ff */
[----:B-1----:R-:W-:Y:S05]  /*6b20*/  R2UR UR5, R0 ;  /* 0x00000000000572ca */ /* 0x002fea00000e0000 */
[----:B------:R-:W-:Y:S02]  /*6b30*/  @!UP1 UIADD3 UR43, UPT, UPT, -UR43, URZ, URZ ;  /* 0x000000ff2b2b9290 */ /* 0x000fe4000fffe1ff */
[----:B------:R-:W-:Y:S06]  /*6b40*/  @!UP0 ULOP3.LUT UR43, URZ, UR53, URZ, 0x33, !UPT ;  /* 0x00000035ff2b8292 */ /* 0x000fec000f8e33ff */
[----:B------:R-:W-:Y:S01]  /*6b50*/  UIADD3 UR4, UPT, UPT, URZ, -UR5, URZ ;  /* 0x80000005ff047290 */ /* 0x000fe2000fffe0ff */
[----:B------:R-:W-:Y:S03]  /*6b60*/  IMAD.U32 R0, RZ, RZ, UR43 ;  /* 0x0000002bff007e24 */ /* 0x000fe6000f8e00ff */
[----:B------:R-:W-:Y:S02]  /*6b70*/  UIMAD UR6, UR4, UR7, URZ ;  /* 0x00000007040672a4 */ /* 0x000fe4000f8e02ff */
[----:B------:R-:W-:Y:S01]  /*6b80*/  IABS R0, R0 ;  /* 0x0000000000007213 */ /* 0x000fe20000000000 */
[----:B------:R-:W-:Y:S02]  /*6b90*/  UMOV UR4, URZ ;  /* 0x000000ff00047c82 */ /* 0x000fe40008000000 */
[----:B------:R-:W-:Y:S01]  /*6ba0*/  UIMAD.WIDE.U32 UR4, UR5, UR6, UR4 ;  /* 0x00000006050472a5 */ /* 0x000fe2000f8e0004 */
[----:B------:R-:W-:Y:S01]  /*6bb0*/  R2UR UR8, R0 ;  /* 0x00000000000872ca */ /* 0x000fe200000e0000 */
[----:B--2---:R-:W-:Y:S05]  /*6bc0*/  IMAD.U32 R0, RZ, RZ, UR11 ;  /* 0x0000000bff007e24 */ /* 0x004fea000f8e00ff */
[----:B------:R-:W-:Y:S01]  /*6bd0*/  UMOV UR4, UR5 ;  /* 0x0000000500047c82 */ /* 0x000fe20008000000 */
[----:B------:R-:W-:Y:S04]  /*6be0*/  IABS R9, R0 ;  /* 0x0000000000097213 */ /* 0x000fe80000000000 */
[----:B------:R-:W1:Y:S02]  /*6bf0*/  I2F.RP R0, R9 ;  /* 0x0000000900007306 */ /* 0x000e640000209400 */
[----:B------:R-:W-:Y:S07]  /*6c00*/  UIMAD.WIDE.U32 UR4, UR4, UR8, URZ ;  /* 0x00000008040472a5 */ /* 0x000fee000f8e00ff */
[----:B------:R-:W-:Y:S02]  /*6c10*/  UMOV UR44, UR5 ;  /* 0x00000005002c7c82 */ /* 0x000fe40008000000 */
[----:B------:R-:W-:Y:S04]  /*6c20*/  UIADD3 UR4, UPT, UPT, -UR44, URZ, URZ ;  /* 0x000000ff2c047290 */ /* 0x000fe8000fffe1ff */
[----:B------:R-:W-:Y:S01]  /*6c30*/  UIMAD UR4, UR7, UR4, UR8 ;  /* 0x00000004070472a4 */ /* 0x000fe2000f8e0208 */
[----:B-1----:R-:W1:Y:S03]  /*6c40*/  MUFU.RCP R0, R0 ;  /* 0x0000000000007308 */ /* 0x002e660000001000 */
[----:B------:R-:W-:Y:S11]  /*6c50*/  UISETP.GT.U32.AND UP0, UPT, UR7, UR4, UPT ;  /* 0x000000040700728c */ /* 0x000ff6000bf04070 */
[----:B------:R-:W-:Y:S02]  /*6c60*/  @!UP0 UIADD3 UR4, UPT, UPT, UR4, -UR7, URZ ;  /* 0x8000000704048290 */ /* 0x000fe4000fffe0ff */
[----:B------:R-:W-:Y:S01]  /*6c70*/  @!UP0 UIADD3 UR44, UPT, UPT, UR44, 0x1, URZ ;  /* 0x000000012c2c8890 */ /* 0x000fe2000fffe0ff */
[----:B-1----:R-:W-:Y:S01]  /*6c80*/  IADD3 R10, PT, PT, R0, 0xffffffe, RZ ;  /* 0x0ffffffe000a7810 */ /* 0x002fe20007ffe0ff */
[----:B------:R-:W-:Y:S02]  /*6c90*/  UISETP.GE.U32.AND UP1, UPT, UR4, UR7, UPT ;  /* 0x000000070400728c */ /* 0x000fe4000bf26070 */
[----:B------:R-:W-:Y:S01]  /*6ca0*/  ULOP3.LUT UR4, UR43, UR16, URZ, 0x3c, !UPT ;  /* 0x000000102b047292 */ /* 0x000fe2000f8e3cff */
[----:B------:R-:W1:Y:S03]  /*6cb0*/  F2I.FTZ.U32.TRUNC.NTZ R11, R10 ;  /* 0x0000000a000b7305 */ /* 0x000e66000021f000 */
[----:B------:R-:W-:Y:S05]  /*6cc0*/  UISETP.GE.AND UP0, UPT, UR4, URZ, UPT ;  /* 0x000000ff0400728c */ /* 0x000fea000bf06270 */
[----:B------:R-:W-:Y:S02]  /*6cd0*/  @UP1 UIADD3 UR44, UPT, UPT, UR44, 0x1, URZ ;  /* 0x000000012c2c1890 */ /* 0x000fe4000fffe0ff */
[----:B------:R-:W-:Y:S04]  /*6ce0*/  UISETP.NE.AND UP1, UPT, UR16, URZ, UPT ;  /* 0x000000ff1000728c */ /* 0x000fe8000bf25270 */
[----:B------:R-:W-:Y:S01]  /*6cf0*/  @!UP0 UIADD3 UR44, UPT, UPT, -UR44, URZ, URZ ;  /* 0x000000ff2c2c8290 */ /* 0x000fe2000fffe1ff */
[--C-:B-1----:R-:W-:Y:S02]  /*6d00*/  IMAD.MOV R8, RZ, RZ, -R11.reuse ;  /* 0x000000ffff087224 */ /* 0x102fe400078e0a0b */
[----:B------:R-:W-:Y:S02]  /*6d10*/  IMAD.MOV.U32 R10, RZ, RZ, RZ ;  /* 0x000000ffff0a7224 */ /* 0x000fe400078e00ff */
[----:B------:R-:W-:Y:S02]  /*6d20*/  IMAD R3, R8, R9, RZ ;  /* 0x0000000908037224 */ /* 0x000fe400078e02ff */
[----:B------:R-:W-:Y:S02]  /*6d30*/  @!UP1 ULOP3.LUT UR44, URZ, UR16, URZ, 0x33, !UPT ;  /* 0x00000010ff2c9292 */ /* 0x000fe4000f8e33ff */
[----:B------:R-:W-:Y:S01]  /*6d40*/  UISETP.NE.AND UP1, UPT, UR38, 0x1, UPT ;  /* 0x000000012600788c */ /* 0x000fe2000bf25270 */
[----:B------:R-:W-:Y:S04]  /*6d50*/  IMAD.HI.U32 R11, R11, R3, R10 ;  /* 0x000000030b0b7227 */ /* 0x000fe800078e000a */
[----:B------:R-:W-:Y:S05]  /*6d60*/  IMAD.U32 R0, RZ, RZ, UR44 ;  /* 0x0000002cff007e24 */ /* 0x000fea000f8e00ff */
[----:B------:R-:W-:Y:S01]  /*6d70*/  IABS R0, R0 ;  /* 0x0000000000007213 */ /* 0x000fe20000000000 */
[----:B------:R-:W1:Y:S04]  /*6d80*/  @!UP1 LDCU.128 UR12, c[0x0][0xc10] ;  /* 0x00018200ff0c97ac */ /* 0x000e680008000c00 */
[----:B------:R-:W-:Y:S01]  /*6d90*/  IMAD.HI.U32 R11, R11, R0, RZ ;  /* 0x000000000b0b7227 */ /* 0x000fe200078e00ff */
[----:B------:R-:W2:Y:S03]  /*6da0*/  @!UP1 LDCU UR10, c[0x0][0xc20] ;  /* 0x00018400ff0a97ac */ /* 0x000ea60008000800 */
[----:B------:R-:W-:Y:S01]  /*6db0*/  IMAD.MOV R3, RZ, RZ, -R11 ;  /* 0x000000ffff037224 */ /* 0x000fe200078e0a0b */
[----:B------:R-:W3:Y:S03]  /*6dc0*/  @!UP1 LDCU UR5, c[0x0][0xc0c] ;  /* 0x00018180ff0597ac */ /* 0x000ee60008000800 */
[C---:B------:R-:W-:Y:S01]  /*6dd0*/  IMAD R0, R9.reuse, R3, R0 ;  /* 0x0000000309007224 */ /* 0x040fe200078e0200 */
[----:B-1----:R-:W-:Y:S04]  /*6de0*/  UIMAD.WIDE.U32 UR6, UR36, UR15, URZ ;  /* 0x0000000f240672a5 */ /* 0x002fe8000f8e00ff */
[----:B------:R-:W-:Y:S01]  /*6df0*/  ISETP.GT.U32.AND P1, PT, R9, R0, PT ;  /* 0x000000000900720c */ /* 0x000fe20003f24070 */
[----:B------:R-:W-:Y:S02]  /*6e00*/  UIMAD.WIDE.U32 UR8, UR37, UR12, URZ ;  /* 0x0000000c250872a5 */ /* 0x000fe4000f8e00ff */
[----:B------:R-:W-:Y:S02]  /*6e10*/  @!UP1 UISETP.NE.AND UP0, UPT, UR14, 0x1, UPT ;  /* 0x000000010e00988c */ /* 0x000fe4000bf05270 */
[----:B------:R-:W-:Y:S01]  /*6e20*/  ULOP3.LUT UR8, UR44, UR11, URZ, 0x3c, !UPT ;  /* 0x0000000b2c087292 */ /* 0x000fe2000f8e3cff */
[----:B------:R-:W-:Y:S02]  /*6e30*/  @!UP1 UMOV UR6, UR7 ;  /* 0x0000000700069c82 */ /* 0x000fe40008000000 */
[----:B------:R-:W-:Y:S01]  /*6e40*/  @!UP1 UMOV UR4, UR9 ;  /* 0x0000000900049c82 */ /* 0x000fe20008000000 */
[----:B--2---:R-:W-:Y:S02]  /*6e50*/  @!UP1 USHF.R.U32.HI UR6, URZ, UR10, UR6 ;  /* 0x0000000aff069299 */ /* 0x004fe40008011606 */
[----:B---3--:R-:W-:Y:S02]  /*6e60*/  @!UP1 UISETP.NE.AND UP2, UPT, UR5, 0x1, UPT ;  /* 0x000000010500988c */ /* 0x008fe4000bf45270 */
[----:B------:R-:W-:Y:S01]  /*6e70*/  @!UP1 USHF.R.U32.HI UR4, URZ, UR13, UR4 ;  /* 0x0000000dff049299 */ /* 0x000fe20008011604 */
[-C--:B------:R-:W-:Y:S01]  /*6e80*/  @!P1 IADD3 R0, PT, PT, R0, -R9.reuse, RZ ;  /* 0x8000000900009210 */ /* 0x080fe20007ffe0ff */
[----:B------:R-:W-:Y:S01]  /*6e90*/  @!UP1 USEL UR6, UR36, UR6, !UP0 ;  /* 0x0000000624069287 */ /* 0x000fe2000c000000 */
[----:B------:R-:W-:Y:S01]  /*6ea0*/  @!P1 VIADD R11, R11, 0x1 ;  /* 0x000000010b0b9836 */ /* 0x000fe20000000000 */
[----:B------:R-:W-:Y:S01]  /*6eb0*/  @!UP1 USEL UR7, UR37, UR4, !UP2 ;  /* 0x0000000425079287 */ /* 0x000fe2000d000000 */
[----:B------:R-:W-:Y:S01]  /*6ec0*/  ISETP.GE.U32.AND P2, PT, R0, R9, PT ;  /* 0x000000090000720c */ /* 0x000fe20003f46070 */
[----:B------:R-:W-:Y:S02]  /*6ed0*/  UISETP.GE.AND UP0, UPT, UR8, URZ, UPT ;  /* 0x000000ff0800728c */ /* 0x000fe4000bf06270 */
[----:B------:R-:W-:Y:S02]  /*6ee0*/  UISETP.NE.AND UP2, UPT, UR11, URZ, UPT ;  /* 0x000000ff0b00728c */ /* 0x000fe4000bf45270 */
[----:B------:R-:W-:Y:S02]  /*6ef0*/  @!UP1 UIADD3 UR4, UPT, UPT, -UR7, UR6, URZ ;  /* 0x0000000607049290 */ /* 0x000fe4000fffe1ff */
[----:B------:R-:W-:Y:S02]  /*6f00*/  @!UP1 UIADD3 UR6, UPT, UPT, UR7, -UR6, URZ ;  /* 0x8000000607069290 */ /* 0x000fe4000fffe0ff */
[----:B------:R-:W-:Y:S02]  /*6f10*/  UIADD3 UR7, UPT, UPT, -UR43, URZ, URZ ;  /* 0x000000ff2b077290 */ /* 0x000fe4000fffe1ff */
[----:B------:R-:W-:Y:S02]  /*6f20*/  @!UP1 UIMAD UR37, UR4, UR5, UR37 ;  /* 0x00000005042592a4 */ /* 0x000fe4000f8e0225 */
[----:B------:R-:W-:Y:S01]  /*6f30*/  UIMAD UR4, UR53, UR7, UR21 ;  /* 0x00000007350472a4 */ /* 0x000fe2000f8e0215 */
[----:B------:R-:W-:Y:S01]  /*6f40*/  @P2 VIADD R11, R11, 0x1 ;  /* 0x000000010b0b2836 */ /* 0x000fe20000000000 */
[----:B------:R-:W-:Y:S02]  /*6f50*/  @!UP1 UIMAD UR36, UR6, UR14, UR36 ;  /* 0x0000000e062492a4 */ /* 0x000fe4000f8e0224 */
[----:B------:R-:W-:Y:S02]  /*6f60*/  USHF.L.U32 UR52, UR4, 0x7, URZ ;  /* 0x0000000704347899 */ /* 0x000fe400080006ff */
[----:B------:R-:W-:Y:S01]  /*6f70*/  UIADD3 UR4, UPT, UPT, -UR44, URZ, URZ ;  /* 0x000000ff2c047290 */ /* 0x000fe2000fffe1ff */
[----:B------:R-:W-:Y:S03]  /*6f80*/  R2UR UR45, R11 ;  /* 0x000000000b2d72ca */ /* 0x000fe600000e0000 */
[----:B------:R-:W-:Y:S10]  /*6f90*/  UIMAD UR43, UR16, UR4, UR43 ;  /* 0x00000004102b72a4 */ /* 0x000ff4000f8e022b */
[----:B------:R-:W-:Y:S02]  /*6fa0*/  @!UP0 UIADD3 UR45, UPT, UPT, -UR45, URZ, URZ ;  /* 0x000000ff2d2d8290 */ /* 0x000fe4000fffe1ff */
[----:B------:R-:W-:Y:S04]  /*6fb0*/  @!UP2 ULOP3.LUT UR45, URZ, UR11, URZ, 0x33, !UPT ;  /* 0x0000000bff2da292 */ /* 0x000fe8000f8e33ff */
[----:B------:R-:W-:Y:S04]  /*6fc0*/  UIADD3 UR5, UPT, UPT, -UR45, URZ, URZ ;  /* 0x000000ff2d057290 */ /* 0x000fe8000fffe1ff */
[----:B------:R-:W-:Y:S01]  /*6fd0*/  UIMAD UR44, UR11, UR5, UR44 ;  /* 0x000000050b2c72a4 */ /* 0x000fe2000f8e022c */
[----:B------:R-:W-:Y:S11]  /*6fe0*/  @!P0 BRA `(.L_x_87) ;  /* 0x00000000007c8947 */ /* 0x000ff60003800000 */
[----:B------:R-:W1:Y:S01]  /*6ff0*/  LDCU.64 UR8, c[0x4][0x80] ;  /* 0x01001000ff0877ac */ /* 0x000e620008000a00 */
[----:B------:R-:W-:Y:S01]  /*7000*/  MOV R16, 0x0 ;  /* 0x0000000000107802 */ /* 0x000fe20000000f00 */
[----:B------:R-:W-:Y:S02]  /*7010*/  HFMA2 R12, -RZ, RZ, 0, 5.9604644775390625e-08 ;  /* 0x00000001ff0c7431 */ /* 0x000fe400000001ff */
[----:B------:R-:W-:Y:S01]  /*7020*/  IMAD.MOV.U32 R8, RZ, RZ, 0x70 ;  /* 0x00000070ff087424 */ /* 0x000fe200078e00ff */
[----:B------:R2:W3:Y:S01]  /*7030*/  LDC.64 R14, c[0x4][R16] ;  /* 0x01000000100e7b82 */ /* 0x0004e20000000a00 */
[----:B------:R-:W4:Y:S01]  /*7040*/  LDCU.64 UR6, c[0x4][0x88] ;  /* 0x01001100ff0677ac */ /* 0x000f220008000a00 */
[----:B------:R-:W-:Y:S01]  /*7050*/  IMAD.MOV.U32 R13, RZ, RZ, RZ ;  /* 0x000000ffff0d7224 */ /* 0x000fe200078e00ff */
[----:B------:R-:W2:Y:S01]  /*7060*/  LDCU.64 UR4, c[0x4][0x8] ;  /* 0x01000100ff0477ac */ /* 0x000ea20008000a00 */
[----:B-1----:R-:W-:Y:S01]  /*7070*/  MOV R5, UR9 ;  /* 0x0000000900057c02 */ /* 0x002fe20008000f00 */
[----:B------:R-:W-:Y:S01]  /*7080*/  IMAD.U32 R4, RZ, RZ, UR8 ;  /* 0x00000008ff047e24 */ /* 0x000fe2000f8e00ff */
[----:B----4-:R-:W-:Y:S01]  /*7090*/  MOV R7, UR7 ;  /* 0x0000000700077c02 */ /* 0x010fe20008000f00 */
[----:B------:R-:W-:Y:S01]  /*70a0*/  IMAD.U32 R6, RZ, RZ, UR6 ;  /* 0x00000006ff067e24 */ /* 0x000fe2000f8e00ff */
[----:B--2---:R-:W-:Y:S01]  /*70b0*/  MOV R11, UR5 ;  /* 0x00000005000b7c02 */ /* 0x004fe20008000f00 */
[----:B------:R-:W-:Y:S02]  /*70c0*/  IMAD.U32 R10, RZ, RZ, UR4 ;  /* 0x00000004ff0a7e24 */ /* 0x000fe4000f8e00ff */
[----:B------:R-:W-:Y:S07]  /*70d0*/  LEPC R20, `(.L_x_88) ;  /* 0x000000001014794e */ /* 0x000fee0000000000 */
[----:B---3-5:R-:W-:Y:S05]  /*70e0*/  CALL.ABS.NOINC R14 ;  /* 0x000000000e007343 */ /* 0x028fea0003c00000 */
.L_x_88:
[----:B------:R-:W1:Y:S01]  /*70f0*/  LDCU.64 UR8, c[0x4][0x80] ;  /* 0x01001000ff0877ac */ /* 0x000e620008000a00 */
[----:B------:R-:W2:Y:S01]  /*7100*/  LDC.64 R16, c[0x4][R16] ;  /* 0x0100000010107b82 */ /* 0x000ea20000000a00 */
[----:B------:R-:W-:Y:S02]  /*7110*/  HFMA2 R12, -RZ, RZ, 0, 5.9604644775390625e-08 ;  /* 0x00000001ff0c7431 */ /* 0x000fe400000001ff */
[----:B------:R-:W-:Y:S02]  /*7120*/  IMAD.MOV.U32 R8, RZ, RZ, 0x70 ;  /* 0x00000070ff087424 */ /* 0x000fe400078e00ff */
[----:B------:R-:W-:Y:S01]  /*7130*/  IMAD.MOV.U32 R13, RZ, RZ, RZ ;  /* 0x000000ffff0d7224 */ /* 0x000fe200078e00ff */
[----:B------:R-:W3:Y:S01]  /*7140*/  LDCU.64 UR6, c[0x4][0x88] ;  /* 0x01001100ff0677ac */ /* 0x000ee20008000a00 */
[----:B------:R-:W4:Y:S01]  /*7150*/  LDCU.64 UR4, c[0x4][0x8] ;  /* 0x01000100ff0477ac */ /* 0x000f220008000a00 */
[----:B-1----:R-:W-:Y:S02]  /*7160*/  MOV R4, UR8 ;  /* 0x0000000800047c02 */ /* 0x002fe40008000f00 */
[----:B------:R-:W-:Y:S02]  /*7170*/  MOV R5, UR9 ;  /* 0x0000000900057c02 */ /* 0x000fe40008000f00 */
[----:B---3--:R-:W-:Y:S01]  /*7180*/  MOV R7, UR7 ;  /* 0x0000000700077c02 */ /* 0x008fe20008000f00 */
[----:B------:R-:W-:Y:S01]  /*7190*/  IMAD.U32 R6, RZ, RZ, UR6 ;  /* 0x00000006ff067e24 */ /* 0x000fe2000f8e00ff */
[----:B----4-:R-:W-:Y:S01]  /*71a0*/  MOV R11, UR5 ;  /* 0x00000005000b7c02 */ /* 0x010fe20008000f00 */
[----:B------:R-:W-:Y:S02]  /*71b0*/  IMAD.U32 R10, RZ, RZ, UR4 ;  /* 0x00000004ff0a7e24 */ /* 0x000fe4000f8e00ff */
[----:B------:R-:W-:Y:S07]  /*71c0*/  LEPC R20, `(.L_x_87) ;  /* 0x000000001014794e */ /* 0x000fee0000000000 */
[----:B--2---:R-:W-:Y:S05]  /*71d0*/  CALL.ABS.NOINC R16 ;  /* 0x0000000010007343 */ /* 0x004fea0003c00000 */
.L_x_87:
[----:B------:R-:W-:Y:S05]  /*71e0*/  BSYNC.RECONVERGENT B6 ;  /* 0x0000000000067941 */ /* 0x000fea0003800200 */
.L_x_86:
[----:B------:R-:W-:Y:S02]  /*71f0*/  R2UR UR6, R93 ;  /* 0x000000005d0672ca */ /* 0x000fe400000e0000 */
[----:B------:R-:W-:Y:S02]  /*7200*/  R2UR UR5, R92 ;  /* 0x000000005c0572ca */ /* 0x000fe400000e0000 */
[----:B------:R-:W-:Y:S02]  /*7210*/  R2UR UR4, R91 ;  /* 0x000000005b0472ca */ /* 0x000fe400000e0000 */
[----:B------:R-:W-:Y:S02]  /*7220*/  ISETP.NE.U32.AND P4, PT, R78, RZ, PT ;  /* 0x000000ff4e00720c */ /* 0x000fe40003f85070 */
[----:B------:R-:W-:Y:S02]  /*7230*/  ISETP.NE.U32.AND P2, PT, RZ, UR60, PT ;  /* 0x0000003cff007c0c */ /* 0x000fe4000bf45070 */
[----:B------:R-:W-:Y:S02]  /*7240*/  ISETP.NE.AND.EX P4, PT, R79, RZ, PT, P4 ;  /* 0x000000ff4f00720c */ /* 0x000fe40003f85340 */
[----:B------:R-:W-:Y:S01]  /*7250*/  ISETP.NE.AND.EX P2, PT, RZ, UR61, PT, P2 ;  /* 0x0000003dff007c0c */ /* 0x000fe2000bf45320 */
[----:B------:R-:W-:Y:S02]  /*7260*/  UISETP.NE.AND UP2, UPT, UR6, URZ, UPT ;  /* 0x000000ff0600728c */ /* 0x000fe4000bf45270 */
[----:B------:R-:W-:Y:S04]  /*7270*/  UISETP.NE.U32.AND UP0, UPT, UR5, URZ, UPT ;  /* 0x000000ff0500728c */ /* 0x000fe8000bf05070 */
[----:B------:R-:W-:Y:S01]  /*7280*/  UISETP.NE.AND.EX UP1, UPT, UR4, URZ, UPT, UP0 ;  /* 0x000000ff0400728c */ /* 0x000fe2000bf25300 */
[----:B------:R-:W-:Y:S01]  /*7290*/  PLOP3.LUT P1, PT, PT, PT, UP2, 0x80, 0x8 ;  /* 0x000000000008781c */ /* 0x000fe20003f2f028 */
[----:B------:R-:W-:Y:S03]  /*72a0*/  UPLOP3.LUT UP0, UPT, UPT, UPT, UPT, 0x40, 0x4 ;  /* 0x000000000004789c */ /* 0x000fe60003f0e870 */
[----:B------:R-:W-:Y:S06]  /*72b0*/  @UP2 UPLOP3.LUT UP0, UPT, UPT, UPT, UP1, 0x80, 0x8 ;  /* 0x000000000008289c */ /* 0x000fec0003f0f010 */
[----:B------:R-:W-:Y:S01]  /*72c0*/  PLOP3.LUT P0, PT, PT, PT, UP0, 0x80, 0x8 ;  /* 0x000000000008781c */ /* 0x000fe20003f0f008 */
[----:B------:R-:W-:Y:S01]  /*72d0*/  @!UPT UIADD3 URZ, UPT, UPT, URZ, URZ, URZ ;  /* 0x000000fffffff290 */ /* 0x000fe2000fffe0ff */
[----:B------:R-:W-:Y:S11]  /*72e0*/  BRA.U !UP1, `(.L_x_89) ;  /* 0x0000000109407547 */ /* 0x000ff6000b800000 */
[----:B------:R-:W-:Y:S01]  /*72f0*/  UISETP.NE.U32.AND UP0, UPT, UR60, URZ, UPT ;  /* 0x000000ff3c00728c */ /* 0x000fe2000bf05070 */
[----:B------:R-:W-:Y:S01]  /*7300*/  R2UR UR6, R92 ;  /* 0x000000005c0672ca */ /* 0x000fe200000e0000 */
[----:B------:R-:W1:Y:S01]  /*7310*/  LDCU.64 UR8, c[0x0][0x358] ;  /* 0x00006b00ff0877ac */ /* 0x000e620008000a00 */
[----:B------:R-:W-:Y:S02]  /*7320*/  HFMA2 R89, -RZ, RZ, 0, 5.9604644775390625e-08 ;  /* 0x00000001ff597431 */ /* 0x000fe400000001ff */
[----:B------:R-:W-:Y:S01]  /*7330*/  IMAD.MOV.U32 R0, RZ, RZ, 0x1 ;  /* 0x00000001ff007424 */ /* 0x000fe200078e00ff */
[----:B------:R-:W-:Y:S06]  /*7340*/  UISETP.NE.AND.EX UP0, UPT, UR61, URZ, UPT, UP0 ;  /* 0x000000ff3d00728c */ /* 0x000fec000bf05300 */
[----:B------:R-:W-:Y:S05]  /*7350*/  PLOP3.LUT P3, PT, PT, PT, UP0, 0x80, 0x8 ;  /* 0x000000000008781c */ /* 0x000fea0003f6f008 */
[----:B------:R-:W2:Y:S01]  /*7360*/  @UP0 LDCU.64 UR4, c[0x0][0x988] ;  /* 0x00013100ff0407ac */ /* 0x000ea20008000a00 */
[----:B------:R-:W-:Y:S07]  /*7370*/  @UP0 UIMAD UR6, UR49, UR6, URZ ;  /* 0x00000006310602a4 */ /* 0x000fee000f8e02ff */
[----:B------:R-:W-:Y:S01]  /*7380*/  @!P3 PRMT R89, R0, 0x7610, R89 ;  /* 0x000076100059b816 */ /* 0x000fe20000000059 */
[----:B--2---:R-:W-:Y:S06]  /*7390*/  @UP0 UIMAD.WIDE UR4, UR6, 0x4, UR4 ;  /* 0x00000004060408a5 */ /* 0x004fec000f8e0204 */
[----:B------:R-:W-:Y:S02]  /*73a0*/  IMAD.U32 R4, RZ, RZ, UR4 ;  /* 0x00000004ff047e24 */ /* 0x000fe4000f8e00ff */
[----:B------:R-:W-:Y:S03]  /*73b0*/  IMAD.U32 R5, RZ, RZ, UR5 ;  /* 0x00000005ff057e24 */ /* 0x000fe6000f8e00ff */
[----:B------:R-:W2:Y:S02]  /*73c0*/  @!UP0 LDCU UR4, c[0x0][0x980] ;  /* 0x00013000ff0487ac */ /* 0x000ea40008000800 */
[----:B-1---5:R1:W5:Y:S02]  /*73d0*/  @P3 LDG.E R41, desc[UR8][R4.64] ;  /* 0x0000000804293981 */ /* 0x022364000c1e1900 */
[----:B-12---:R-:W-:Y:S02]  /*73e0*/  @!P3 MOV R41, UR4 ;  /* 0x000000040029bc02 */ /* 0x006fe40008000f00 */
.L_x_89:
[----:B------:R-:W-:Y:S05]  /*73f0*/  @!P4 BRA `(.L_x_90) ;  /* 0x000000000024c947 */ /* 0x000fea0003800000 */
[----:B------:R-:W-:Y:S01]  /*7400*/  ISETP.NE.U32.AND P3, PT, R76, RZ, PT ;  /* 0x000000ff4c00720c */ /* 0x000fe20003f65070 */
[----:B------:R-:W1:Y:S03]  /*7410*/  LDCU.64 UR4, c[0x0][0x358] ;  /* 0x00006b00ff0477ac */ /* 0x000e660008000a00 */
[----:B------:R-:W-:Y:S11]  /*7420*/  ISETP.NE.AND.EX P3, PT, R77, RZ, PT, P3 ;  /* 0x000000ff4d00720c */ /* 0x000ff60003f65330 */
[----:B------:R-:W-:Y:S02]  /*7430*/  @!UPT UIADD3 URZ, UPT, UPT, URZ, URZ, URZ ;  /* 0x000000fffffff290 */ /* 0x000fe4000fffe0ff */
[----:B------:R-:W2:Y:S01]  /*7440*/  @P3 LDC.64 R4, c[0x0][0x9a8] ;  /* 0x00026a00ff043b82 */ /* 0x000ea20000000a00 */
[----:B------:R-:W-:Y:S04]  /*7450*/  @P3 IMAD R0, R78, UR49, RZ ;  /* 0x000000314e003c24 */ /* 0x000fe8000f8e02ff */
[----:B--2---:R-:W-:Y:S05]  /*7460*/  @P3 IMAD.WIDE R4, R0, 0x4, R4 ;  /* 0x0000000400043825 */ /* 0x004fea00078e0204 */
[----:B-1---5:R1:W5:Y:S02]  /*7470*/  @P3 LDG.E R38, desc[UR4][R4.64] ;  /* 0x0000000404263981 */ /* 0x022364000c1e1900 */
[----:B-1----:R-:W2:Y:S02]  /*7480*/  @!P3 LDC R38, c[0x0][0x9a0] ;  /* 0x00026800ff26bb82 */ /* 0x002ea40000000800 */
.L_x_90:
[----:B-----5:R-:W-:Y:S01]  /*7490*/  FSETP.NEU.AND P3, PT, R41, RZ, PT ;  /* 0x000000ff2900720b */ /* 0x020fe20003f6d000 */
[----:B------:R-:W-:Y:S01]  /*74a0*/  BSSY B1, `(.L_x_91) ;  /* 0x0000039000017945 */ /* 0x000fe20003800000 */
[----:B------:R-:W-:Y:S01]  /*74b0*/  SEL R5, RZ, 0xffffffff, P2 ;  /* 0xffffffffff057807 */ /* 0x000fe20001000000 */
[----:B------:R-:W-:Y:S01]  /*74c0*/  IMAD.MOV.U32 R46, RZ, RZ, 0x1 ;  /* 0x00000001ff2e7424 */ /* 0x000fe200078e00ff */
[----:B------:R-:W-:Y:S01]  /*74d0*/  @P1 LOP3.LUT P2, RZ, R89, 0xff, RZ, 0xc0, !PT ;  /* 0x000000ff59ff1812 */ /* 0x000fe2000784c0ff */
[----:B------:R-:W-:Y:S01]  /*74e0*/  IMAD.IADD R39, R37, 0x1, R2 ;  /* 0x0000000125277824 */ /* 0x000fe200078e0202 */
[----:B------:R-:W-:Y:S01]  /*74f0*/  @P1 SEL R0, RZ, 0xffffffff, P3 ;  /* 0xffffffffff001807 */ /* 0x000fe20001800000 */
[----:B------:R-:W-:Y:S01]  /*7500*/  IMAD R99, R87, -0x10, R96 ;  /* 0xfffffff057637824 */ /* 0x000fe200078e0260 */
[----:B------:R-:W-:Y:S01]  /*7510*/  LOP3.LUT R85, R85, 0x1, RZ, 0x3c, !PT ;  /* 0x0000000155557812 */ /* 0x000fe200078e3cff */
[----:B------:R-:W-:Y:S01]  /*7520*/  IMAD.MOV.U32 R47, RZ, RZ, RZ ;  /* 0x000000ffff2f7224 */ /* 0x000fe200078e00ff */
[----:B------:R-:W-:Y:S02]  /*7530*/  @P0 SEL R0, R5, R0, !P2 ;  /* 0x0000000005000207 */ /* 0x000fe40005000000 */
[----:B------:R-:W-:Y:S02]  /*7540*/  CS2R R74, SRZ ;  /* 0x00000000004a7805 */ /* 0x000fe4000001ff00 */
[----:B------:R-:W-:Y:S02]  /*7550*/  LEA R100, R36, UR50, 0x3 ;  /* 0x0000003224647c11 */ /* 0x000fe4000f8e18ff */
[----:B------:R-:W-:Y:S02]  /*7560*/  CS2R R72, SRZ ;  /* 0x0000000000487805 */ /* 0x000fe4000001ff00 */
[----:B------:R-:W-:Y:S02]  /*7570*/  @P1 LOP3.LUT R0, R0, 0x1, RZ, 0xc0, !PT ;  /* 0x0000000100001812 */ /* 0x000fe400078ec0ff */
[----:B------:R-:W-:Y:S02]  /*7580*/  CS2R R66, SRZ ;  /* 0x0000000000427805 */ /* 0x000fe4000001ff00 */
[----:B------:R-:W-:Y:S02]  /*7590*/  SHF.L.U32 R3, R84, 0x1f, RZ ;  /* 0x0000001f54037819 */ /* 0x000fe400000006ff */
[----:B------:R-:W-:Y:S02]  /*75a0*/  CS2R R64, SRZ ;  /* 0x0000000000407805 */ /* 0x000fe4000001ff00 */
[----:B------:R-:W-:Y:S02]  /*75b0*/  ISETP.NE.U32.OR P5, PT, R0, 0x1, !P1 ;  /* 0x000000010000780c */ /* 0x000fe40004fa5470 */
[----:B------:R-:W-:Y:S02]  /*75c0*/  CS2R R58, SRZ ;  /* 0x00000000003a7805 */ /* 0x000fe4000001ff00 */
[----:B------:R-:W-:Y:S02]  /*75d0*/  PLOP3.LUT P2, PT, PT, PT, UP1, 0x80, 0x8 ;  /* 0x000000000008781c */ /* 0x000fe40003f4f018 */
[----:B------:R-:W-:Y:S02]  /*75e0*/  CS2R R56, SRZ ;  /* 0x0000000000387805 */ /* 0x000fe4000001ff00 */
[----:B------:R-:W-:Y:S02]  /*75f0*/  LOP3.LUT P4, R95, R89, 0xff, RZ, 0xc0, !PT ;  /* 0x000000ff595f7812 */ /* 0x000fe4000788c0ff */
[----:B------:R-:W-:Y:S02]  /*7600*/  CS2R R50, SRZ ;  /* 0x0000000000327805 */ /* 0x000fe4000001ff00 */
[----:B------:R-:W-:Y:S02]  /*7610*/  SEL R0, RZ, 0xffffffff, P3 ;  /* 0xffffffffff007807 */ /* 0x000fe40001800000 */
[----:B------:R-:W-:Y:S02]  /*7620*/  CS2R R48, SRZ ;  /* 0x0000000000307805 */ /* 0x000fe4000001ff00 */
[----:B------:R-:W-:Y:S02]  /*7630*/  P2R R98, PR, RZ, 0x20 ;  /* 0x00000020ff627803 */ /* 0x000fe40000000000 */
[----:B------:R-:W-:Y:S02]  /*7640*/  @P5 SHF.L.U32 R4, R85, 0x1f, RZ ;  /* 0x0000001f55045819 */ /* 0x000fe400000006ff */
[----:B------:R-:W-:Y:S02]  /*7650*/  @P2 SEL R0, R5, R0, !P4 ;  /* 0x0000000005002207 */ /* 0x000fe40006000000 */
[----:B------:R-:W1:Y:S02]  /*7660*/  @P5 SYNCS.PHASECHK.TRANS64.TRYWAIT P1, [UR50+0xc0], R4 ;  /* 0x0000c004ff0055a7 */ /* 0x000e640008021132 */
[----:B------:R-:W-:Y:S04]  /*7670*/  LOP3.LUT R0, R0, 0x1, RZ, 0xc0, !PT ;  /* 0x0000000100007812 */ /* 0x000fe800078ec0ff */
[----:B------:R-:W-:Y:S04]  /*7680*/  ISETP.NE.U32.AND P2, PT, R0, 0x1, PT ;  /* 0x000000010000780c */ /* 0x000fe80003f45070 */
[----:B------:R-:W-:Y:S01]  /*7690*/  P2R R60, PR, RZ, 0x4 ;  /* 0x00000004ff3c7803 */ /* 0x000fe20000000000 */
[----:B------:R3:W4:Y:S01]  /*76a0*/  SYNCS.PHASECHK.TRANS64.TRYWAIT P0, [R100+URZ+0x120], R3 ;  /* 0x00012003640075a7 */ /* 0x00072200080011ff */
[----:B-1----:R-:W-:Y:S01]  /*76b0*/  @P5 SEL R46, RZ, 0x1, !P1 ;  /* 0x00000001ff2e5807 */ /* 0x002fe20004800000 */
[----:B---3--:R-:W-:Y:S06]  /*76c0*/  @!P5 BRA `(.L_x_92) ;  /* 0x000000000058d947 */ /* 0x008fec0003800000 */
[----:B------:R-:W-:Y:S01]  /*76d0*/  IMAD.MOV.U32 R75, RZ, RZ, RZ ;  /* 0x000000ffff4b7224 */ /* 0x000fe200078e00ff */
[----:B------:R-:W-:Y:S01]  /*76e0*/  ISETP.NE.AND P1, PT, R46, RZ, PT ;  /* 0x000000ff2e00720c */ /* 0x000fe20003f25270 */
[----:B------:R-:W-:Y:S01]  /*76f0*/  BSSY B0, `(.L_x_93) ;  /* 0x000000c000007945 */ /* 0x000fe20003800000 */
[----:B------:R-:W-:Y:S02]  /*7700*/  CS2R R50, SRZ ;  /* 0x0000000000327805 */ /* 0x000fe4000001ff00 */
[----:B------:R-:W-:Y:S02]  /*7710*/  CS2R R48, SRZ ;  /* 0x0000000000307805 */ /* 0x000fe4000001ff00 */
[----:B------:R-:W-:Y:S02]  /*7720*/  CS2R R58, SRZ ;  /* 0x00000000003a7805 */ /* 0x000fe4000001ff00 */
[----:B------:R-:W-:Y:S02]  /*7730*/  CS2R R56, SRZ ;  /* 0x0000000000387805 */ /* 0x000fe4000001ff00 */
[----:B------:R-:W-:Y:S02]  /*7740*/  CS2R R66, SRZ ;  /* 0x0000000000427805 */ /* 0x000fe4000001ff00 */
[----:B------:R-:W-:Y:S02]  /*7750*/  CS2R R64, SRZ ;  /* 0x0000000000407805 */ /* 0x000fe4000001ff00 */
[----:B------:R-:W-:Y:S01]  /*7760*/  CS2R R72, SRZ ;  /* 0x0000000000487805 */ /* 0x000fe2000001ff00 */
[----:B------:R-:W-:Y:S06]  /*7770*/  @P1 BRA `(.L_x_94) ;  /* 0x00000000000c1947 */ /* 0x000fec0003800000 */
[----:B------:R-:W-:Y:S04]  /*7780*/  SHF.L.U32 R5, R85, 0x1f, RZ ;  /* 0x0000001f55057819 */ /* 0x000fe800000006ff */
[----:B------:R-:W1:Y:S02]  /*7790*/  SYNCS.PHASECHK.TRANS64.TRYWAIT P1, [UR50+0xc0], R5 ;  /* 0x0000c005ff0075a7 */ /* 0x000e640008021132 */
[----:B-1----:R-:W-:Y:S05]  /*77a0*/  @!P1 BRA `(.L_x_95) ;  /* 0x0000003c00bc9947 */ /* 0x002fea0003800000 */
.L_x_94:
[----:B------:R-:W-:Y:S05]  /*77b0*/  BSYNC B0 ;  /* 0x0000000000007941 */ /* 0x000fea0003800000 */
.L_x_93:
[----:B------:R-:W-:Y:S01]  /*77c0*/  ISETP.NE.AND P1, PT, R60, RZ, PT ;  /* 0x000000ff3c00720c */ /* 0x000fe20003f25270 */
[----:B------:R-:W-:Y:S11]  /*77d0*/  HFMA2 R47, -RZ, RZ, 0, 5.9604644775390625e-08 ;  /* 0x00000001ff2f7431 */ /* 0x000ff600000001ff */
[----:B------:R-:W-:Y:S01]  /*77e0*/  @!UPT UIADD3 URZ, UPT, UPT, URZ, URZ, URZ ;  /* 0x000000fffffff290 */ /* 0x000fe2000fffe0ff */
[----:B------:R3:W1:Y:S04]  /*77f0*/  @P1 LDS.128 R48, [R86] ;  /* 0x0000000056301984 */ /* 0x0006680000000c00 */
[----:B------:R3:W1:Y:S04]  /*7800*/  @P1 LDS.128 R56, [R96+0x10] ;  /* 0x0000100060381984 */ /* 0x0006680000000c00 */
[----:B------:R3:W1:Y:S04]  /*7810*/  @P1 LDS.128 R64, [R94+0x20] ;  /* 0x000020005e401984 */ /* 0x0006680000000c00 */
[----:B------:R3:W1:Y:S02]  /*7820*/  @P1 LDS.128 R72, [R99+0x30] ;  /* 0x0000300063481984 */ /* 0x0006640000000c00 */
.L_x_92:
[----:B------:R-:W-:Y:S05]  /*7830*/  BSYNC B1 ;  /* 0x0000000000017941 */ /* 0x000fea0003800000 */
.L_x_91:
[----:B-1----:R-:W-:Y:S04]  /*7840*/  SHF.R.U32.HI R5, RZ, 0x15, R39 ;  /* 0x00000015ff057819 */ /* 0x002fe80000011627 */
[----:B------:R-:W-:Y:S01]  /*7850*/  LOP3.LUT P1, RZ, R5, 0x3, R90, 0x48, !PT ;  /* 0x0000000305ff7812 */ /* 0x000fe2000782485a */
[----:B------:R-:W-:Y:S01]  /*7860*/  @!UPT UIADD3 URZ, UPT, UPT, URZ, URZ, URZ ;  /* 0x000000fffffff290 */ /* 0x000fe2000fffe0ff */
[----:B----4-:R-:W-:Y:S11]  /*7870*/  @P0 BRA `(.L_x_96) ;  /* 0x0000000000080947 */ /* 0x010ff60003800000 */
[----:B------:R-:W1:Y:S02]  /*7880*/  SYNCS.PHASECHK.TRANS64.TRYWAIT P0, [R100+URZ+0x120], R3 ;  /* 0x00012003640075a7 */ /* 0x000e6400080011ff */
[----:B-1----:R-:W-:Y:S05]  /*7890*/  @!P0 BRA `(.L_x_97) ;  /* 0x0000003c00988947 */ /* 0x002fea0003800000 */
.L_x_96:
[----:B------:R-:W-:Y:S05]  /*78a0*/  @!P1 BRA `(.L_x_98) ;  /* 0x0000000000409947 */ /* 0x000fea0003800000 */
[----:B------:R-:W4:Y:S01]  /*78b0*/  LDCU.64 UR8, c[0x4][0x70] ;  /* 0x01000e00ff0877ac */ /* 0x000f220008000a00 */
[----:B-1----:R-:W-:Y:S01]  /*78c0*/  MOV R3, 0x0 ;  /* 0x0000000000037802 */ /* 0x002fe20000000f00 */
[----:B------:R-:W-:Y:S02]  /*78d0*/  HFMA2 R12, -RZ, RZ, 0, 5.9604644775390625e-08 ;  /* 0x00000001ff0c7431 */ /* 0x000fe400000001ff */
[----:B------:R-:W-:Y:S02]  /*78e0*/  IMAD.MOV.U32 R8, RZ, RZ, 0x192 ;  /* 0x00000192ff087424 */ /* 0x000fe400078e00ff */
[----:B------:R-:W-:Y:S01]  /*78f0*/  IMAD.MOV.U32 R13, RZ, RZ, RZ ;  /* 0x000000ffff0d7224 */ /* 0x000fe200078e00ff */
[----:B------:R-:W1:Y:S01]  /*7900*/  LDCU.64 UR6, c[0x4][0x78] ;  /* 0x01000f00ff0677ac */ /* 0x000e620008000a00 */
[----:B------:R-:W2:Y:S01]  /*7910*/  LDC.64 R2, c[0x4][R3] ;  /* 0x0100000003027b82 */ /* 0x000ea20000000a00 */
[----:B------:R-:W5:Y:S01]  /*7920*/  LDCU.64 UR4, c[0x4][0x10] ;  /* 0x01000200ff0477ac */ /* 0x000f620008000a00 */
[----:B----4-:R-:W-:Y:S01]  /*7930*/  MOV R5, UR9 ;  /* 0x0000000900057c02 */ /* 0x010fe20008000f00 */
[----:B------:R-:W-:Y:S01]  /*7940*/  IMAD.U32 R4, RZ, RZ, UR8 ;  /* 0x00000008ff047e24 */ /* 0x000fe2000f8e00ff */
[----:B-1----:R-:W-:Y:S01]  /*7950*/  MOV R7, UR7 ;  /* 0x0000000700077c02 */ /* 0x002fe20008000f00 */
[----:B------:R-:W-:Y:S01]  /*7960*/  IMAD.U32 R6, RZ, RZ, UR6 ;  /* 0x00000006ff067e24 */ /* 0x000fe2000f8e00ff */
[----:B-----5:R-:W-:Y:S01]  /*7970*/  MOV R11, UR5 ;  /* 0x00000005000b7c02 */ /* 0x020fe20008000f00 */
[----:B------:R-:W-:Y:S02]  /*7980*/  IMAD.U32 R10, RZ, RZ, UR4 ;  /* 0x00000004ff0a7e24 */ /* 0x000fe4000f8e00ff */
[----:B------:R-:W-:Y:S07]  /*7990*/  LEPC R20, `(.L_x_98) ;  /* 0x000000001014794e */ /* 0x000fee0000000000 */
[----:B--23--:R-:W-:Y:S05]  /*79a0*/  CALL.ABS.NOINC R2 ;  /* 0x0000000002007343 */ /* 0x00cfea0003c00000 */
.L_x_98:
[C---:B------:R-:W-:Y:S01]  /*79b0*/  SHF.L.U32 R40, R48.reuse, 0x10, RZ ;  /* 0x0000001030287819 */ /* 0x040fe200000006ff */
[----:B------:R-:W-:Y:S05]  /*79c0*/  WARPSYNC.ALL ;  /* 0x0000000000007948 */ /* 0x000fea0003800000 */
[----:B------:R-:W-:Y:S01]  /*79d0*/  R2UR UR4, R39 ;  /* 0x00000000270472ca */ /* 0x000fe200000e0000 */
[----:B------:R-:W-:Y:S01]  /*79e0*/  BSSY.RECONVERGENT B0, `(.L_x_99) ;  /* 0x0000088000007945 */ /* 0x000fe20003800200 */
[----:B------:R-:W-:Y:S02]  /*79f0*/  LOP3.LUT R43, R48, 0xffff0000, RZ, 0xc0, !PT ;  /* 0xffff0000302b7812 */ /* 0x000fe400078ec0ff */
[----:B------:R-:W-:Y:S02]  /*7a00*/  LOP3.LUT R42, R49, 0xffff0000, RZ, 0xc0, !PT ;  /* 0xffff0000312a7812 */ /* 0x000fe400078ec0ff */
[----:B------:R-:W-:Y:S02]  /*7a10*/  SHF.L.U32 R45, R51, 0x10, RZ ;  /* 0x00000010332d7819 */ /* 0x000fe400000006ff */
[----:B------:R-:W-:Y:S02]  /*7a20*/  LOP3.LUT R44, R75, 0xffff0000, RZ, 0xc0, !PT ;  /* 0xffff00004b2c7812 */ /* 0x000fe400078ec0ff */
[----:B------:R-:W-:Y:S03]  /*7a30*/  ISETP.NE.AND P0, PT, R88, RZ, PT ;  /* 0x000000ff5800720c */ /* 0x000fe60003f05270 */
[----:B------:R-:W2:Y:S02]  /*7a40*/  LDTM.x32 R4, tmem[UR4] ;  /* 0x00000004000479ee */ /* 0x000ea400082c0000 */
[C---:B--2---:R-:W-:Y:S01]  /*7a50*/  FMUL R0, R38.reuse, R4 ;  /* 0x0000000426007220 */ /* 0x044fe20000400000 */
[C---:B------:R-:W-:Y:S01]  /*7a60*/  FMUL R2, R38.reuse, R5 ;  /* 0x0000000526027220 */ /* 0x040fe20000400000 */
[C---:B-1----:R-:W-:Y:S01]  /*7a70*/  FMUL R3, R38.reuse, R6 ;  /* 0x0000000626037220 */ /* 0x042fe20000400000 */
[----:B------:R-:W-:Y:S01]  /*7a80*/  FMUL R7, R38, R7 ;  /* 0x0000000726077220 */ /* 0x000fe20000400000 */
[----:B------:R-:W-:Y:S01]  /*7a90*/  FFMA R0, R41, R40, R0 ;  /* 0x0000002829007223 */ /* 0x000fe20000000000 */
[----:B------:R-:W-:Y:S01]  /*7aa0*/  SHF.L.U32 R40, R49, 0x10, RZ ;  /* 0x0000001031287819 */ /* 0x000fe200000006ff */
[C---:B------:R-:W-:Y:S01]  /*7ab0*/  FFMA R2, R41.reuse, R43, R2 ;  /* 0x0000002b29027223 */ /* 0x040fe20000000002 */
[----:B------:R-:W-:Y:S01]  /*7ac0*/  SHF.L.U32 R43, R50, 0x10, RZ ;  /* 0x00000010322b7819 */ /* 0x000fe200000006ff */
[C---:B------:R-:W-:Y:S01]  /*7ad0*/  FMUL R4, R38.reuse, R8 ;  /* 0x0000000826047220 */ /* 0x040fe20000400000 */
[----:B------:R-:W-:Y:S01]  /*7ae0*/  FMUL R5, R38, R9 ;  /* 0x0000000926057220 */ /* 0x000fe20000400000 */
[C---:B------:R-:W-:Y:S01]  /*7af0*/  FFMA R3, R41.reuse, R40, R3 ;  /* 0x0000002829037223 */ /* 0x040fe20000000003 */
[----:B------:R-:W-:Y:S01]  /*7b00*/  LOP3.LUT R40, R50, 0xffff0000, RZ, 0xc0, !PT ;  /* 0xffff000032287812 */ /* 0x000fe200078ec0ff */
[----:B------:R-:W-:Y:S01]  /*7b10*/  FFMA R7, R41, R42, R7 ;  /* 0x0000002a29077223 */ /* 0x000fe20000000007 */
[----:B------:R-:W-:Y:S01]  /*7b20*/  LOP3.LUT R42, R51, 0xffff0000, RZ, 0xc0, !PT ;  /* 0xffff0000332a7812 */ /* 0x000fe200078ec0ff */
[----:B------:R-:W-:Y:S01]  /*7b30*/  FMUL R6, R38, R10 ;  /* 0x0000000a26067220 */ /* 0x000fe20000400000 */
[----:B------:R-:W-:Y:S01]  /*7b40*/  F2FP.BF16.F32.PACK_AB R52, R2, R0 ;  /* 0x000000000234723e */ /* 0x000fe200000010ff */
[----:B------:R-:W-:Y:S01]  /*7b50*/  FMUL R11, R38, R11 ;  /* 0x0000000b260b7220 */ /* 0x000fe20000400000 */
[----:B------:R-:W-:Y:S01]  /*7b60*/  F2FP.BF16.F32.PACK_AB R53, R7, R3 ;  /* 0x000000030735723e */ /* 0x000fe200000010ff */
[----:B------:R-:W-:Y:S01]  /*7b70*/  FFMA R4, R41, R43, R4 ;  /* 0x0000002b29047223 */ /* 0x000fe20000000004 */
[----:B------:R-:W-:Y:S01]  /*7b80*/  SHF.L.U32 R43, R57, 0x10, RZ ;  /* 0x00000010392b7819 */ /* 0x000fe200000006ff */
[C---:B------:R-:W-:Y:S01]  /*7b90*/  FFMA R5, R41.reuse, R40, R5 ;  /* 0x0000002829057223 */ /* 0x040fe20000000005 */
[C---:B------:R-:W-:Y:S01]  /*7ba0*/  SHF.L.U32 R40, R56.reuse, 0x10, RZ ;  /* 0x0000001038287819 */ /* 0x040fe200000006ff */
[----:B------:R-:W-:Y:S01]  /*7bb0*/  FFMA R6, R41, R45, R6 ;  /* 0x0000002d29067223 */ /* 0x000fe20000000006 */
[----:B------:R-:W-:Y:S01]  /*7bc0*/  SHF.L.U32 R45, R59, 0x10, RZ ;  /* 0x000000103b2d7819 */ /* 0x000fe200000006ff */
[----:B------:R-:W-:Y:S01]  /*7bd0*/  FFMA R11, R41, R42, R11 ;  /* 0x0000002a290b7223 */ /* 0x000fe2000000000b */
[----:B------:R-:W-:Y:S01]  /*7be0*/  LOP3.LUT R42, R56, 0xffff0000, RZ, 0xc0, !PT ;  /* 0xffff0000382a7812 */ /* 0x000fe200078ec0ff */
[C---:B------:R-:W-:Y:S01]  /*7bf0*/  FMUL R8, R38.reuse, R12 ;  /* 0x0000000c26087220 */ /* 0x040fe20000400000 */
[----:B------:R-:W-:Y:S01]  /*7c00*/  F2FP.BF16.F32.PACK_AB R54, R5, R4 ;  /* 0x000000040536723e */ /* 0x000fe200000010ff */
[C---:B------:R-:W-:Y:S01]  /*7c10*/  FMUL R9, R38.reuse, R13 ;  /* 0x0000000d26097220 */ /* 0x040fe20000400000 */
[----:B------:R-:W-:Y:S01]  /*7c20*/  F2FP.BF16.F32.PACK_AB R55, R11, R6 ;  /* 0x000000060b37723e */ /* 0x000fe200000010ff */
[----:B------:R-:W-:Y:S01]  /*7c30*/  FMUL R10, R38, R14 ;  /* 0x0000000e260a7220 */ /* 0x000fe20000400000 */
[----:B------:R-:W-:Y:S01]  /*7c40*/  FFMA R8, R41, R40, R8 ;  /* 0x0000002829087223 */ /* 0x000fe20000000008 */
[----:B------:R-:W-:Y:S01]  /*7c50*/  LOP3.LUT R40, R57, 0xffff0000, RZ, 0xc0, !PT ;  /* 0xffff000039287812 */ /* 0x000fe200078ec0ff */
[C---:B------:R-:W-:Y:S01]  /*7c60*/  FFMA R9, R41.reuse, R42, R9 ;  /* 0x0000002a29097223 */ /* 0x040fe20000000009 */
[----:B------:R-:W-:Y:S01]  /*7c70*/  LOP3.LUT R42, R58, 0xffff0000, RZ, 0xc0, !PT ;  /* 0xffff00003a2a7812 */ /* 0x000fe200078ec0ff */
[----:B------:R-:W-:Y:S01]  /*7c80*/  FMUL R15, R38, R15 ;  /* 0x0000000f260f7220 */ /* 0x000fe20000400000 */
[----:B------:R-:W-:Y:S01]  /*7c90*/  FFMA R10, R41, R43, R10 ;  /* 0x0000002b290a7223 */ /* 0x000fe2000000000a */
[----:B------:R-:W-:Y:S01]  /*7ca0*/  SHF.L.U32 R43, R58, 0x10, RZ ;  /* 0x000000103a2b7819 */ /* 0x000fe200000006ff */
[C---:B------:R-:W-:Y:S01]  /*7cb0*/  FMUL R12, R38.reuse, R16 ;  /* 0x00000010260c7220 */ /* 0x040fe20000400000 */
[----:B------:R-:W-:Y:S01]  /*7cc0*/  F2FP.BF16.F32.PACK_AB R68, R9, R8 ;  /* 0x000000080944723e */ /* 0x000fe200000010ff */
[----:B------:R-:W-:Y:S01]  /*7cd0*/  FFMA R15, R41, R40, R15 ;  /* 0x00000028290f7223 */ /* 0x000fe2000000000f */
[----:B------:R-:W-:Y:S01]  /*7ce0*/  LOP3.LUT R40, R59, 0xffff0000, RZ, 0xc0, !PT ;  /* 0xffff00003b287812 */ /* 0x000fe200078ec0ff */
[C---:B------:R-:W-:Y:S01]  /*7cf0*/  FMUL R13, R38.reuse, R17 ;  /* 0x00000011260d7220 */ /* 0x040fe20000400000 */
[C---:B------:R-:W-:Y:S01]  /*7d00*/  FMUL R14, R38.reuse, R18 ;  /* 0x00000012260e7220 */ /* 0x040fe20000400000 */
[----:B------:R-:W-:Y:S01]  /*7d10*/  FMUL R19, R38, R19 ;  /* 0x0000001326137220 */ /* 0x000fe20000400000 */
[----:B------:R-:W-:Y:S01]  /*7d20*/  F2FP.BF16.F32.PACK_AB R69, R15, R10 ;  /* 0x0000000a0f45723e */ /* 0x000fe200000010ff */
[C---:B------:R-:W-:Y:S01]  /*7d30*/  FFMA R12, R41.reuse, R43, R12 ;  /* 0x0000002b290c7223 */ /* 0x040fe2000000000c */
[C---:B------:R-:W-:Y:S01]  /*7d40*/  SHF.L.U32 R43, R64.reuse, 0x10, RZ ;  /* 0x00000010402b7819 */ /* 0x040fe200000006ff */
[----:B------:R-:W-:Y:S01]  /*7d50*/  FFMA R13, R41, R42, R13 ;  /* 0x0000002a290d7223 */ /* 0x000fe2000000000d */
[----:B------:R-:W-:Y:S01]  /*7d60*/  LOP3.LUT R42, R65, 0xffff0000, RZ, 0xc0, !PT ;  /* 0xffff0000412a7812 */ /* 0x000fe200078ec0ff */
[----:B------:R-:W-:Y:S01]  /*7d70*/  FFMA R14, R41, R45, R14 ;  /* 0x0000002d290e7223 */ /* 0x000fe2000000000e */
[----:B------:R-:W-:Y:S01]  /*7d80*/  SHF.L.U32 R45, R65, 0x10, RZ ;  /* 0x00000010412d7819 */ /* 0x000fe200000006ff */
[----:B------:R1:W-:Y:S01]  /*7d90*/  STS.128 [R86], R52 ;  /* 0x0000003456007388 */ /* 0x0003e20000000c00 */
[----:B------:R-:W-:Y:S01]  /*7da0*/  F2FP.BF16.F32.PACK_AB R70, R13, R12 ;  /* 0x0000000c0d46723e */ /* 0x000fe200000010ff */
[----:B------:R-:W-:Y:S01]  /*7db0*/  FFMA R19, R41, R40, R19 ;  /* 0x0000002829137223 */ /* 0x000fe20000000013 */
[----:B------:R-:W-:Y:S01]  /*7dc0*/  LOP3.LUT R40, R64, 0xffff0000, RZ, 0xc0, !PT ;  /* 0xffff000040287812 */ /* 0x000fe200078ec0ff */
[C---:B------:R-:W-:Y:S01]  /*7dd0*/  FMUL R16, R38.reuse, R20 ;  /* 0x0000001426107220 */ /* 0x040fe20000400000 */
[C---:B------:R-:W-:Y:S01]  /*7de0*/  FMUL R17, R38.reuse, R21 ;  /* 0x0000001526117220 */ /* 0x040fe20000400000 */
[C---:B------:R-:W-:Y:S01]  /*7df0*/  FMUL R18, R38.reuse, R22 ;  /* 0x0000001626127220 */ /* 0x040fe20000400000 */
[----:B------:R-:W-:Y:S01]  /*7e00*/  F2FP.BF16.F32.PACK_AB R71, R19, R14 ;  /* 0x0000000e1347723e */ /* 0x000fe200000010ff */
[----:B------:R-:W-:Y:S01]  /*7e10*/  FMUL R23, R38, R23 ;  /* 0x0000001726177220 */ /* 0x000fe20000400000 */
[----:B------:R-:W-:Y:S01]  /*7e20*/  FFMA R16, R41, R43, R16 ;  /* 0x0000002b29107223 */ /* 0x000fe20000000010 */
[----:B------:R-:W-:Y:S01]  /*7e30*/  SHF.L.U32 R43, R67, 0x10, RZ ;  /* 0x00000010432b7819 */ /* 0x000fe200000006ff */
[C---:B------:R-:W-:Y:S01]  /*7e40*/  FFMA R17, R41.reuse, R40, R17 ;  /* 0x0000002829117223 */ /* 0x040fe20000000011 */
[----:B------:R1:W-:Y:S01]  /*7e50*/  STS.128 [R96+0x10], R68 ;  /* 0x0000104460007388 */ /* 0x0003e20000000c00 */
        /* <DEDUP_REMOVED lines=8> */
[C---:B------:R-:W-:Y:S01]  /*7ee0*/  FMUL R22, R38.reuse, R26 ;  /* 0x0000001a26167220 */ /* 0x040fe20000400000 */
[----:B------:R-:W-:Y:S01]  /*7ef0*/  FFMA R20, R41, R40, R20 ;  /* 0x0000002829147223 */ /* 0x000fe20000000014 */
[----:B------:R-:W-:Y:S01]  /*7f00*/  LOP3.LUT R40, R67, 0xffff0000, RZ, 0xc0, !PT ;  /* 0xffff000043287812 */ /* 0x000fe200078ec0ff */
[C---:B------:R-:W-:Y:S01]  /*7f10*/  FFMA R21, R41.reuse, R42, R21 ;  /* 0x0000002a29157223 */ /* 0x040fe20000000015 */
[C---:B------:R-:W-:Y:S01]  /*7f20*/  FFMA R22, R41.reuse, R43, R22 ;  /* 0x0000002b29167223 */ /* 0x040fe20000000016 */
[----:B------:R-:W-:Y:S01]  /*7f30*/  FMUL R27, R38, R27 ;  /* 0x0000001b261b7220 */ /* 0x000fe20000400000 */
[----:B------:R-:W-:Y:S01]  /*7f40*/  SHF.L.U32 R43, R72, 0x10, RZ ;  /* 0x00000010482b7819 */ /* 0x000fe200000006ff */
[----:B------:R-:W-:Y:S01]  /*7f50*/  FMUL R24, R38, R28 ;  /* 0x0000001c26187220 */ /* 0x000fe20000400000 */
[----:B------:R-:W-:Y:S01]  /*7f60*/  LOP3.LUT R42, R72, 0xffff0000, RZ, 0xc0, !PT ;  /* 0xffff0000482a7812 */ /* 0x000fe200078ec0ff */
[C---:B------:R-:W-:Y:S01]  /*7f70*/  FMUL R25, R38.reuse, R29 ;  /* 0x0000001d26197220 */ /* 0x040fe20000400000 */
[C---:B------:R-:W-:Y:S01]  /*7f80*/  FMUL R26, R38.reuse, R30 ;  /* 0x0000001e261a7220 */ /* 0x040fe20000400000 */
[C---:B------:R-:W-:Y:S01]  /*7f90*/  FFMA R27, R41.reuse, R40, R27 ;  /* 0x00000028291b7223 */ /* 0x040fe2000000001b */
[----:B------:R-:W-:Y:S01]  /*7fa0*/  FFMA R24, R41, R43, R24 ;  /* 0x0000002b29187223 */ /* 0x000fe20000000018 */
[----:B------:R-:W-:Y:S01]  /*7fb0*/  LOP3.LUT R40, R73, 0xffff0000, RZ, 0xc0, !PT ;  /* 0xffff000049287812 */ /* 0x000fe200078ec0ff */
[C---:B------:R-:W-:Y:S01]  /*7fc0*/  FFMA R25, R41.reuse, R42, R25 ;  /* 0x0000002a29197223 */ /* 0x040fe20000000019 */
[----:B------:R-:W-:Y:S01]  /*7fd0*/  FMUL R31, R38, R31 ;  /* 0x0000001f261f7220 */ /* 0x000fe20000400000 */
[----:B------:R-:W-:Y:S01]  /*7fe0*/  SHF.L.U32 R43, R74, 0x10, RZ ;  /* 0x000000104a2b7819 */ /* 0x000fe200000006ff */
[----:B------:R-:W-:Y:S01]  /*7ff0*/  FFMA R26, R41, R45, R26 ;  /* 0x0000002d291a7223 */ /* 0x000fe2000000001a */
[----:B------:R-:W-:Y:S01]  /*8000*/  FMUL R28, R38, R32 ;  /* 0x00000020261c7220 */ /* 0x000fe20000400000 */
[----:B------:R-:W-:Y:S01]  /*8010*/  LOP3.LUT R42, R74, 0xffff0000, RZ, 0xc0, !PT ;  /* 0xffff00004a2a7812 */ /* 0x000fe200078ec0ff */
[C---:B------:R-:W-:Y:S01]  /*8020*/  FMUL R29, R38.reuse, R33 ;  /* 0x00000021261d7220 */ /* 0x040fe20000400000 */
[----:B------:R-:W-:Y:S01]  /*8030*/  SHF.L.U32 R45, R75, 0x10, RZ ;  /* 0x000000104b2d7819 */ /* 0x000fe200000006ff */
[C---:B------:R-:W-:Y:S01]  /*8040*/  FMUL R30, R38.reuse, R34 ;  /* 0x00000022261e7220 */ /* 0x040fe20000400000 */
[----:B------:R-:W-:Y:S01]  /*8050*/  FFMA R31, R41, R40, R31 ;  /* 0x00000028291f7223 */ /* 0x000fe2000000001f */
[----:B------:R-:W-:Y:S01]  /*8060*/  FMUL R35, R38, R35 ;  /* 0x0000002326237220 */ /* 0x000fe20000400000 */
[----:B------:R-:W-:Y:S01]  /*8070*/  F2FP.BF16.F32.PACK_AB R105, R23, R18 ;  /* 0x000000121769723e */ /* 0x000fe200000010ff */
[----:B------:R-:W-:Y:S01]  /*8080*/  FFMA R28, R41, R43, R28 ;  /* 0x0000002b291c7223 */ /* 0x000fe2000000001c */
[----:B------:R-:W-:Y:S01]  /*8090*/  F2FP.BF16.F32.PACK_AB R106, R21, R20 ;  /* 0x00000014156a723e */ /* 0x000fe200000010ff */
[----:B------:R-:W-:Y:S01]  /*80a0*/  FFMA R29, R41, R42, R29 ;  /* 0x0000002a291d7223 */ /* 0x000fe2000000001d */
[----:B------:R-:W-:Y:S01]  /*80b0*/  F2FP.BF16.F32.PACK_AB R107, R27, R22 ;  /* 0x000000161b6b723e */ /* 0x000fe200000010ff */
[C---:B------:R-:W-:Y:S01]  /*80c0*/  FFMA R30, R41.reuse, R45, R30 ;  /* 0x0000002d291e7223 */ /* 0x040fe2000000001e */
[----:B------:R-:W-:Y:S01]  /*80d0*/  FFMA R35, R41, R44, R35 ;  /* 0x0000002c29237223 */ /* 0x000fe20000000023 */
[----:B------:R-:W-:Y:S02]  /*80e0*/  F2FP.BF16.F32.PACK_AB R108, R25, R24 ;  /* 0x00000018196c723e */ /* 0x000fe400000010ff */
[----:B------:R1:W-:Y:S01]  /*80f0*/  STS.128 [R94+0x20], R104 ;  /* 0x000020685e007388 */ /* 0x0003e20000000c00 */
[----:B------:R-:W-:Y:S02]  /*8100*/  F2FP.BF16.F32.PACK_AB R109, R31, R26 ;  /* 0x0000001a1f6d723e */ /* 0x000fe400000010ff */
[----:B------:R-:W-:Y:S02]  /*8110*/  F2FP.BF16.F32.PACK_AB R110, R29, R28 ;  /* 0x0000001c1d6e723e */ /* 0x000fe400000010ff */
[----:B------:R-:W-:Y:S05]  /*8120*/  F2FP.BF16.F32.PACK_AB R111, R35, R30 ;  /* 0x0000001e236f723e */ /* 0x000fea00000010ff */
[----:B------:R1:W-:Y:S01]  /*8130*/  STS.128 [R99+0x30], R108 ;  /* 0x0000306c63007388 */ /* 0x0003e20000000c00 */
[----:B------:R-:W-:Y:S01]  /*8140*/  @!PT LDS RZ, [RZ] ;  /* 0x00000000fffff984 */ /* 0x000fe20000000800 */
[----:B------:R-:W-:Y:S01]  /*8150*/  @!PT LDS RZ, [RZ] ;  /* 0x00000000fffff984 */ /* 0x000fe20000000800 */
[----:B------:R-:W-:Y:S01]  /*8160*/  @!PT LDS RZ, [RZ] ;  /* 0x00000000fffff984 */ /* 0x000fe20000000800 */
[----:B------:R-:W-:Y:S01]  /*8170*/  @!PT LDS RZ, [RZ] ;  /* 0x00000000fffff984 */ /* 0x000fe20000000800 */
[----:B------:R2:W-:Y:S07]  /*8180*/  MEMBAR.ALL.CTA ;  /* 0x0000000000007992 */ /* 0x0005ee0000008000 */
[----:B--2---:R-:W2:Y:S02]  /*8190*/  FENCE.VIEW.ASYNC.S ;  /* 0x00000000000073c6 */ /* 0x004ea40000000000 */
[----:B--2---:R-:W-:Y:S06]  /*81a0*/  BAR.SYNC.DEFER_BLOCKING 0x1, 0x80 ;  /* 0x0042000000007b1d */ /* 0x004fec0000010000 */
[----:B------:R-:W-:Y:S05]  /*81b0*/  @P0 BRA `(.L_x_100) ;  /* 0x0000000000280947 */ /* 0x000fea0003800000 */
[----:B------:R-:W2:Y:S01]  /*81c0*/  LDCU.64 UR6, c[0x0][0x348] ;  /* 0x00006900ff0677ac */ /* 0x000ea20008000a00 */
[----:B------:R-:W-:Y:S01]  /*81d0*/  UIADD3 UR4, UPT, UPT, UR50, 0x200, URZ ;  /* 0x0000020032047890 */ /* 0x000fe2000fffe0ff */
[----:B------:R-:W-:Y:S05]  /*81e0*/  UMOV UR41, UR52 ;  /* 0x0000003400297c82 */ /* 0x000fea0008000000 */
[----:B------:R-:W-:Y:S04]  /*81f0*/  MOV R80, UR4 ;  /* 0x0000000400507c02 */ /* 0x000fe80008000f00 */
[----:B------:R-:W-:Y:S01]  /*8200*/  R2UR UR40, R80 ;  /* 0x00000000502872ca */ /* 0x000fe200000e0000 */
[----:B--2---:R-:W-:Y:S04]  /*8210*/  UIADD3 UR4, UP0, UPT, UR6, 0x780, URZ ;  /* 0x0000078006047890 */ /* 0x004fe8000ff1e0ff */
[----:B------:R-:W-:Y:S09]  /*8220*/  UIADD3.X UR5, UPT, UPT, URZ, UR7, URZ, UP0, !UPT ;  /* 0x00000007ff057290 */ /* 0x000ff200087fe4ff */
[----:B------:R2:W-:Y:S01]  /*8230*/  UTMASTG.5D [UR40], [UR4] ;  /* 0x00000028040073b5 */ /* 0x0005e20008020000 */
[----:B------:R0:W-:Y:S01]  /*8240*/  UTMACMDFLUSH ;  /* 0x00000000000079b7 */ /* 0x0001e20000000000 */
[----:B--2---:R-:W-:Y:S04]  /*8250*/  DEPBAR.LE SB0, 0x1 ;  /* 0x000080400000791a */ /* 0x004fe80000000000 */
.L_x_100:
[----:B------:R-:W-:Y:S05]  /*8260*/  BSYNC.RECONVERGENT B0 ;  /* 0x0000000000007941 */ /* 0x000fea0003800200 */
.L_x_99:
[----:B------:R-:W-:Y:S01]  /*8270*/  BAR.SYNC.DEFER_BLOCKING 0x1, 0x80 ;  /* 0x0042000000007b1d */ /* 0x000fe20000010000 */
[----:B------:R-:W-:Y:S01]  /*8280*/  ISETP.NE.AND P1, PT, R98, RZ, PT ;  /* 0x000000ff6200720c */ /* 0x000fe20003f25270 */
[----:B------:R-:W-:Y:S01]  /*8290*/  UISETP.NE.AND UP0, UPT, UR54, URZ, UPT ;  /* 0x000000ff3600728c */ /* 0x000fe2000bf05270 */
[----:B------:R-:W-:Y:S11]  /*82a0*/  LEA R3, R47, UR50, 0x3 ;  /* 0x000000322f037c11 */ /* 0x000ff6000f8e18ff */
[----:B------:R-:W-:Y:S01]  /*82b0*/  @P1 SHF.L.U32 R4, R85, 0x1f, RZ ;  /* 0x0000001f55041819 */ /* 0x000fe200000006ff */
[----:B------:R-:W-:Y:S06]  /*82c0*/  BRA.U !UP0, `(.L_x_101) ;  /* 0x0000000108247547 */ /* 0x000fec000b800000 */
[----:B------:R-:W2:Y:S01]  /*82d0*/  S2R R0, SR_CgaCtaId ;  /* 0x0000000000007919 */ /* 0x000ea20000008800 */
[----:B------:R-:W-:Y:S01]  /*82e0*/  IMAD.U32 R2, RZ, RZ, UR51 ;  /* 0x00000033ff027e24 */ /* 0x000fe2000f8e00ff */
[----:B------:R-:W-:Y:S04]  /*82f0*/  UIADD3 UR4, UPT, UPT, UR51, 0x1, URZ ;  /* 0x0000000133047890 */ /* 0x000fe8000fffe0ff */
[----:B------:R-:W-:Y:S01]  /*8300*/  @P1 LEA R2, R2, UR50, 0x3 ;  /* 0x0000003202021c11 */ /* 0x000fe2000f8e18ff */
[----:B------:R-:W-:Y:S04]  /*8310*/  UISETP.NE.AND UP0, UPT, UR4, 0x4, UPT ;  /* 0x000000040400788c */ /* 0x000fe8000bf05270 */
[----:B------:R-:W-:Y:S01]  /*8320*/  @P1 VIADD R5, R2, 0xe0 ;  /* 0x000000e002051836 */ /* 0x000fe20000000000 */
[----:B------:R-:W-:Y:S04]  /*8330*/  USEL UR51, UR4, URZ, UP0 ;  /* 0x000000ff04337287 */ /* 0x000fe80008000000 */
[----:B--2---:R-:W-:Y:S04]  /*8340*/  @P1 PRMT R0, R0, 0x654, R5 ;  /* 0x0000065400001816 */ /* 0x004fe80000000005 */
[----:B------:R2:W-:Y:S04]  /*8350*/  @P1 SYNCS.ARRIVE.TRANS64.RED.A1T0 RZ, [R0+URZ], RZ ;  /* 0x000000ff00ff19a7 */ /* 0x0005e800081004ff */
.L_x_101:
[----:B------:R-:W4:Y:S01]  /*8360*/  @P1 SYNCS.PHASECHK.TRANS64.TRYWAIT P0, [R3+URZ+0xc0], R4 ;  /* 0x0000c004030015a7 */ /* 0x000f2200080011ff */
[----:B------:R-:W-:Y:S01]  /*8370*/  BSSY B1, `(.L_x_102) ;  /* 0x0000016000017945 */ /* 0x000fe20003800000 */
[----:B----4-:R-:W-:Y:S03]  /*8380*/  @P1 SEL R46, RZ, 0x1, !P0 ;  /* 0x00000001ff2e1807 */ /* 0x010fe60004000000 */
[----:B------:R-:W-:Y:S05]  /*8390*/  @!P1 BRA `(.L_x_103) ;  /* 0x00000000004c9947 */ /* 0x000fea0003800000 */
[----:B------:R-:W-:Y:S01]  /*83a0*/  ISETP.NE.AND P0, PT, R46, RZ, PT ;  /* 0x000000ff2e00720c */ /* 0x000fe20003f05270 */
[----:B------:R-:W-:Y:S01]  /*83b0*/  BSSY B0, `(.L_x_104) ;  /* 0x000000b000007945 */ /* 0x000fe20003800000 */
[----:B------:R-:W-:Y:S11]  /*83c0*/  ISETP.NE.AND P1, PT, R60, RZ, PT ;  /* 0x000000ff3c00720c */ /* 0x000ff60003f25270 */
[----:B------:R-:W-:Y:S02]  /*83d0*/  @!UPT UIADD3 URZ, UPT, UPT, URZ, URZ, URZ ;  /* 0x000000fffffff290 */ /* 0x000fe4000fffe0ff */
[C---:B------:R-:W-:Y:S01]  /*83e0*/  @P1 IMAD R6, R47.reuse, 0x2000, R86 ;  /* 0x000020002f061824 */ /* 0x040fe200078e0256 */
[C---:B------:R-:W-:Y:S01]  /*83f0*/  @P1 LEA R4, R47.reuse, R94, 0xd ;  /* 0x0000005e2f041211 */ /* 0x040fe200078e68ff */
[C---:B------:R-:W-:Y:S02]  /*8400*/  @P1 IMAD R5, R47.reuse, 0x2000, R96 ;  /* 0x000020002f051824 */ /* 0x040fe400078e0260 */
[----:B------:R-:W-:Y:S01]  /*8410*/  @P1 IMAD R2, R47, 0x2000, R99 ;  /* 0x000020002f021824 */ /* 0x000fe200078e0263 */
[----:B------:R-:W-:Y:S06]  /*8420*/  @P0 BRA `(.L_x_105) ;  /* 0x00000000000c0947 */ /* 0x000fec0003800000 */
[----:B--2---:R-:W-:Y:S04]  /*8430*/  SHF.L.U32 R0, R85, 0x1f, RZ ;  /* 0x0000001f55007819 */ /* 0x004fe800000006ff */
[----:B------:R-:W2:Y:S02]  /*8440*/  SYNCS.PHASECHK.TRANS64.TRYWAIT P0, [R3+URZ+0xc0], R0 ;  /* 0x0000c000030075a7 */ /* 0x000ea400080011ff */
[----:B--2---:R-:W-:Y:S05]  /*8450*/  @!P0 BRA `(.L_x_106) ;  /* 0x0000003000bc8947 */ /* 0x004fea0003800000 */
.L_x_105:
[----:B------:R-:W-:Y:S05]  /*8460*/  BSYNC B0 ;  /* 0x0000000000007941 */ /* 0x000fea0003800000 */
.L_x_104:
[----:B------:R-:W-:Y:S02]  /*8470*/  ISETP.NE.AND P0, PT, R60, RZ, PT ;  /* 0x000000ff3c00720c */ /* 0x000fe40003f05270 */
[----:B------:R-:W-:Y:S11]  /*8480*/  IADD3 R47, PT, PT, R47, 0x1, RZ ;  /* 0x000000012f2f7810 */ /* 0x000ff60007ffe0ff */
[----:B------:R4:W1:Y:S04]  /*8490*/  @P0 LDS.128 R48, [R6] ;  /* 0x0000000006300984 */ /* 0x0008680000000c00 */
[----:B------:R4:W1:Y:S04]  /*84a0*/  @P0 LDS.128 R56, [R5+0x10] ;  /* 0x0000100005380984 */ /* 0x0008680000000c00 */
[----:B------:R4:W1:Y:S04]  /*84b0*/  @P0 LDS.128 R64, [R4+0x20] ;  /* 0x0000200004400984 */ /* 0x0008680000000c00 */
[----:B------:R4:W1:Y:S02]  /*84c0*/  @P0 LDS.128 R72, [R2+0x30] ;  /* 0x0000300002480984 */ /* 0x0008640000000c00 */
.L_x_103:
[----:B------:R-:W-:Y:S05]  /*84d0*/  BSYNC B1 ;  /* 0x0000000000017941 */ /* 0x000fea0003800000 */
.L_x_102:
[----:B--2---:R-:W-:Y:S05]  /*84e0*/  VIADD R3, R39, 0x20 ;  /* 0x0000002027037836 */ /* 0x004fea0000000000 */
[----:B------:R-:W-:Y:S04]  /*84f0*/  SHF.R.U32.HI R3, RZ, 0x15, R3 ;  /* 0x00000015ff037819 */ /* 0x000fe80000011603 */
[----:B------:R-:W-:Y:S11]  /*8500*/  LOP3.LUT P0, RZ, R3, 0x3, R90, 0x48, !PT ;  /* 0x0000000303ff7812 */ /* 0x000ff6000780485a */
[----:B------:R-:W-:Y:S02]  /*8510*/  @!UPT UIADD3 URZ, UPT, UPT, URZ, URZ, URZ ;  /* 0x000000fffffff290 */ /* 0x000fe4000fffe0ff */
[----:B------:R-:W-:Y:S05]  /*8520*/  @!P0 BRA `(.L_x_107) ;  /* 0x0000000000408947 */ /* 0x000fea0003800000 */
[----:B------:R-:W2:Y:S01]  /*8530*/  LDCU.64 UR8, c[0x4][0x70] ;  /* 0x01000e00ff0877ac */ /* 0x000ea20008000a00 */
[----:B------:R-:W-:Y:S01]  /*8540*/  MOV R3, 0x0 ;  /* 0x0000000000037802 */ /* 0x000fe20000000f00 */
[----:B------:R-:W-:Y:S02]  /*8550*/  HFMA2 R12, -RZ, RZ, 0, 5.9604644775390625e-08 ;  /* 0x00000001ff0c7431 */ /* 0x000fe400000001ff */
[----:B------:R-:W-:Y:S02]  /*8560*/  IMAD.MOV.U32 R8, RZ, RZ, 0x192 ;  /* 0x00000192ff087424 */ /* 0x000fe400078e00ff */
[----:B------:R-:W-:Y:S01]  /*8570*/  IMAD.MOV.U32 R13, RZ, RZ, RZ ;  /* 0x000000ffff0d7224 */ /* 0x000fe200078e00ff */
[----:B------:R-:W5:Y:S01]  /*8580*/  LDCU.64 UR6, c[0x4][0x78] ;  /* 0x01000f00ff0677ac */ /* 0x000f620008000a00 */
[----:B----4-:R-:W4:Y:S01]  /*8590*/  LDC.64 R2, c[0x4][R3] ;  /* 0x0100000003027b82 */ /* 0x010f220000000a00 */
[----:B------:R-:W3:Y:S01]  /*85a0*/  LDCU.64 UR4, c[0x4][0x10] ;  /* 0x01000200ff0477ac */ /* 0x000ee20008000a00 */
[----:B--2---:R-:W-:Y:S01]  /*85b0*/  MOV R5, UR9 ;  /* 0x0000000900057c02 */ /* 0x004fe20008000f00 */
[----:B------:R-:W-:Y:S01]  /*85c0*/  IMAD.U32 R4, RZ, RZ, UR8 ;  /* 0x00000008ff047e24 */ /* 0x000fe2000f8e00ff */
[----:B-----5:R-:W-:Y:S01]  /*85d0*/  MOV R7, UR7 ;  /* 0x0000000700077c02 */ /* 0x020fe20008000f00 */
[----:B------:R-:W-:Y:S01]  /*85e0*/  IMAD.U32 R6, RZ, RZ, UR6 ;  /* 0x00000006ff067e24 */ /* 0x000fe2000f8e00ff */
[----:B---3--:R-:W-:Y:S01]  /*85f0*/  MOV R11, UR5 ;  /* 0x00000005000b7c02 */ /* 0x008fe20008000f00 */
[----:B------:R-:W-:Y:S02]  /*8600*/  IMAD.U32 R10, RZ, RZ, UR4 ;  /* 0x00000004ff0a7e24 */ /* 0x000fe4000f8e00ff */
[----:B------:R-:W-:Y:S07]  /*8610*/  LEPC R20, `(.L_x_107) ;  /* 0x000000001014794e */ /* 0x000fee0000000000 */
[----:B-1--4-:R-:W-:Y:S05]  /*8620*/  CALL.ABS.NOINC R2 ;  /* 0x0000000002007343 */ /* 0x012fea0003c00000 */
.L_x_107:
[C---:B-1----:R-:W-:Y:S01]  /*8630*/  SHF.L.U32 R40, R48.reuse, 0x10, RZ ;  /* 0x0000001030287819 */ /* 0x042fe200000006ff */
[----:B------:R-:W-:Y:S05]  /*8640*/  WARPSYNC.ALL ;  /* 0x0000000000007948 */ /* 0x000fea0003800000 */
[----:B------:R-:W-:Y:S01]  /*8650*/  R2UR UR4, R39 ;  /* 0x00000000270472ca */ /* 0x000fe200000e0000 */
[----:B------:R-:W1:Y:S01]  /*8660*/  S2R R104, SR_CgaCtaId ;  /* 0x0000000000687919 */ /* 0x000e620000008800 */
[----:B------:R-:W-:Y:S01]  /*8670*/  LOP3.LUT R43, R48, 0xffff0000, RZ, 0xc0, !PT ;  /* 0xffff0000302b7812 */ /* 0x000fe200078ec0ff */
[----:B------:R-:W-:Y:S01]  /*8680*/  BSSY.RECONVERGENT B0, `(.L_x_108) ;  /* 0x000008c000007945 */ /* 0x000fe20003800200 */
[----:B------:R-:W-:Y:S02]  /*8690*/  LOP3.LUT R42, R49, 0xffff0000, RZ, 0xc0, !PT ;  /* 0xffff0000312a7812 */ /* 0x000fe400078ec0ff */
[----:B------:R-:W-:Y:S02]  /*86a0*/  LOP3.LUT R44, R50, 0xffff0000, RZ, 0xc0, !PT ;  /* 0xffff0000322c7812 */ /* 0x000fe400078ec0ff */
[----:B------:R-:W-:Y:S02]  /*86b0*/  SHF.L.U32 R45, R59, 0x10, RZ ;  /* 0x000000103b2d7819 */ /* 0x000fe400000006ff */
[----:B------:R-:W-:Y:S02]  /*86c0*/  ISETP.NE.AND P6, PT, R98, RZ, PT ;  /* 0x000000ff6200720c */ /* 0x000fe40003fc5270 */
[----:B------:R-:W-:Y:S01]  /*86d0*/  ISETP.NE.AND P0, PT, R88, RZ, PT ;  /* 0x000000ff5800720c */ /* 0x000fe20003f05270 */
[----:B----4-:R-:W2:Y:S01]  /*86e0*/  LDTM.x32 R4, tmem[UR4+0x20] ;  /* 0x00002004000479ee */ /* 0x010ea200082c0000 */
[----:B------:R-:W-:Y:S02]  /*86f0*/  MOV R61, UR51 ;  /* 0x00000033003d7c02 */ /* 0x000fe40008000f00 */
[----:B------:R-:W-:Y:S07]  /*8700*/  LEA R62, R47, UR50, 0x3 ;  /* 0x000000322f3e7c11 */ /* 0x000fee000f8e18ff */
[----:B------:R-:W-:Y:S02]  /*8710*/  @P6 LEA R61, R61, UR50, 0x3 ;  /* 0x000000323d3d6c11 */ /* 0x000fe4000f8e18ff */
[----:B------:R-:W-:Y:S02]  /*8720*/  @P6 SHF.L.U32 R63, R85, 0x1f, RZ ;  /* 0x0000001f553f6819 */ /* 0x000fe400000006ff */
[----:B------:R-:W-:Y:S04]  /*8730*/  @P6 IADD3 R61, PT, PT, R61, 0xe0, RZ ;  /* 0x000000e03d3d6810 */ /* 0x000fe80007ffe0ff */
[----:B-1----:R-:W-:Y:S01]  /*8740*/  @P6 PRMT R61, R104, 0x654, R61 ;  /* 0x00000654683d6816 */ /* 0x002fe2000000003d */
[C---:B--2---:R-:W-:Y:S01]  /*8750*/  FMUL R0, R38.reuse, R4 ;  /* 0x0000000426007220 */ /* 0x044fe20000400000 */
[C---:B------:R-:W-:Y:S01]  /*8760*/  FMUL R2, R38.reuse, R5 ;  /* 0x0000000526027220 */ /* 0x040fe20000400000 */
[C---:B------:R-:W-:Y:S01]  /*8770*/  FMUL R3, R38.reuse, R6 ;  /* 0x0000000626037220 */ /* 0x040fe20000400000 */
[C---:B------:R-:W-:Y:S01]  /*8780*/  FMUL R7, R38.reuse, R7 ;  /* 0x0000000726077220 */ /* 0x040fe20000400000 */
[----:B------:R-:W-:Y:S01]  /*8790*/  FFMA R0, R41, R40, R0 ;  /* 0x0000002829007223 */ /* 0x000fe20000000000 */
[----:B------:R-:W-:Y:S01]  /*87a0*/  SHF.L.U32 R40, R49, 0x10, RZ ;  /* 0x0000001031287819 */ /* 0x000fe200000006ff */
[----:B------:R-:W-:Y:S01]  /*87b0*/  FFMA R2, R41, R43, R2 ;  /* 0x0000002b29027223 */ /* 0x000fe20000000002 */
[----:B------:R-:W-:Y:S01]  /*87c0*/  SHF.L.U32 R43, R51, 0x10, RZ ;  /* 0x00000010332b7819 */ /* 0x000fe200000006ff */
[C---:B------:R-:W-:Y:S01]  /*87d0*/  FMUL R4, R38.reuse, R8 ;  /* 0x0000000826047220 */ /* 0x040fe20000400000 */
[----:B------:R-:W-:Y:S01]  /*87e0*/  FMUL R5, R38, R9 ;  /* 0x0000000926057220 */ /* 0x000fe20000400000 */
[C---:B------:R-:W-:Y:S01]  /*87f0*/  FFMA R3, R41.reuse, R40, R3 ;  /* 0x0000002829037223 */ /* 0x040fe20000000003 */
[----:B------:R-:W-:Y:S01]  /*8800*/  SHF.L.U32 R40, R50, 0x10, RZ ;  /* 0x0000001032287819 */ /* 0x000fe200000006ff */
[----:B------:R-:W-:Y:S01]  /*8810*/  FFMA R7, R41, R42, R7 ;  /* 0x0000002a29077223 */ /* 0x000fe20000000007 */
[----:B------:R-:W-:Y:S01]  /*8820*/  LOP3.LUT R42, R51, 0xffff0000, RZ, 0xc0, !PT ;  /* 0xffff0000332a7812 */ /* 0x000fe200078ec0ff */
[----:B------:R-:W-:Y:S01]  /*8830*/  FMUL R6, R38, R10 ;  /* 0x0000000a26067220 */ /* 0x000fe20000400000 */
[----:B------:R-:W-:Y:S01]  /*8840*/  F2FP.BF16.F32.PACK_AB R52, R2, R0 ;  /* 0x000000000234723e */ /* 0x000fe200000010ff */
        /* <DEDUP_REMOVED lines=18> */
[C---:B------:R-:W-:Y:S01]  /*8970*/  LOP3.LUT R42, R58.reuse, 0xffff0000, RZ, 0xc0, !PT ;  /* 0xffff00003a2a7812 */ /* 0x040fe200078ec0ff */
[----:B------:R-:W-:Y:S01]  /*8980*/  FFMA R10, R41, R43, R10 ;  /* 0x0000002b290a7223 */ /* 0x000fe2000000000a */
[----:B------:R-:W-:Y:S01]  /*8990*/  SHF.L.U32 R43, R58, 0x10, RZ ;  /* 0x000000103a2b7819 */ /* 0x000fe200000006ff */
[C---:B------:R-:W-:Y:S01]  /*89a0*/  FMUL R15, R38.reuse, R15 ;  /* 0x0000000f260f7220 */ /* 0x040fe20000400000 */
[----:B------:R-:W-:Y:S01]  /*89b0*/  F2FP.BF16.F32.PACK_AB R68, R9, R8 ;  /* 0x000000080944723e */ /* 0x000fe200000010ff */
[C---:B------:R-:W-:Y:S01]  /*89c0*/  FMUL R12, R38.reuse, R16 ;  /* 0x00000010260c7220 */ /* 0x040fe20000400000 */
[----:B------:R-:W-:Y:S01]  /*89d0*/  FMUL R13, R38, R17 ;  /* 0x00000011260d7220 */ /* 0x000fe20000400000 */
[----:B------:R-:W-:Y:S01]  /*89e0*/  FFMA R15, R41, R40, R15 ;  /* 0x00000028290f7223 */ /* 0x000fe2000000000f */
[----:B------:R-:W-:Y:S01]  /*89f0*/  LOP3.LUT R40, R59, 0xffff0000, RZ, 0xc0, !PT ;  /* 0xffff00003b287812 */ /* 0x000fe200078ec0ff */
[----:B------:R-:W-:Y:S01]  /*8a00*/  FFMA R12, R41, R43, R12 ;  /* 0x0000002b290c7223 */ /* 0x000fe2000000000c */
[----:B------:R-:W-:Y:S01]  /*8a10*/  SHF.L.U32 R43, R64, 0x10, RZ ;  /* 0x00000010402b7819 */ /* 0x000fe200000006ff */
[----:B------:R-:W-:Y:S01]  /*8a20*/  FMUL R14, R38, R18 ;  /* 0x00000012260e7220 */ /* 0x000fe20000400000 */
[----:B------:R-:W-:Y:S01]  /*8a30*/  F2FP.BF16.F32.PACK_AB R69, R15, R10 ;  /* 0x0000000a0f45723e */ /* 0x000fe200000010ff */
[----:B------:R1:W-:Y:S01]  /*8a40*/  STS.128 [R86+0x2000], R52 ;  /* 0x0020003456007388 */ /* 0x0003e20000000c00 */
[----:B------:R-:W-:Y:S01]  /*8a50*/  FFMA R13, R41, R42, R13 ;  /* 0x0000002a290d7223 */ /* 0x000fe2000000000d */
[----:B------:R-:W-:Y:S01]  /*8a60*/  LOP3.LUT R42, R64, 0xffff0000, RZ, 0xc0, !PT ;  /* 0xffff0000402a7812 */ /* 0x000fe200078ec0ff */
[C---:B------:R-:W-:Y:S01]  /*8a70*/  FMUL R19, R38.reuse, R19 ;  /* 0x0000001326137220 */ /* 0x040fe20000400000 */
[C---:B------:R-:W-:Y:S01]  /*8a80*/  FMUL R16, R38.reuse, R20 ;  /* 0x0000001426107220 */ /* 0x040fe20000400000 */
[C---:B------:R-:W-:Y:S01]  /*8a90*/  FMUL R17, R38.reuse, R21 ;  /* 0x0000001526117220 */ /* 0x040fe20000400000 */
[----:B------:R-:W-:Y:S01]  /*8aa0*/  F2FP.BF16.F32.PACK_AB R70, R13, R12 ;  /* 0x0000000c0d46723e */ /* 0x000fe200000010ff */
[----:B------:R-:W-:Y:S01]  /*8ab0*/  FFMA R14, R41, R45, R14 ;  /* 0x0000002d290e7223 */ /* 0x000fe2000000000e */
[----:B------:R-:W-:Y:S01]  /*8ac0*/  SHF.L.U32 R45, R65, 0x10, RZ ;  /* 0x00000010412d7819 */ /* 0x000fe200000006ff */
[----:B------:R-:W-:Y:S01]  /*8ad0*/  FFMA R19, R41, R40, R19 ;  /* 0x0000002829137223 */ /* 0x000fe20000000013 */
[----:B------:R-:W-:Y:S01]  /*8ae0*/  LOP3.LUT R40, R65, 0xffff0000, RZ, 0xc0, !PT ;  /* 0xffff000041287812 */ /* 0x000fe200078ec0ff */
[----:B------:R-:W-:Y:S01]  /*8af0*/  FFMA R16, R41, R43, R16 ;  /* 0x0000002b29107223 */ /* 0x000fe20000000010 */
[----:B------:R-:W-:Y:S01]  /*8b00*/  SHF.L.U32 R43, R67, 0x10, RZ ;  /* 0x00000010432b7819 */ /* 0x000fe200000006ff */
[C---:B------:R-:W-:Y:S01]  /*8b10*/  FMUL R18, R38.reuse, R22 ;  /* 0x0000001626127220 */ /* 0x040fe20000400000 */
[----:B------:R-:W-:Y:S01]  /*8b20*/  F2FP.BF16.F32.PACK_AB R71, R19, R14 ;  /* 0x0000000e1347723e */ /* 0x000fe200000010ff */
[C---:B------:R-:W-:Y:S01]  /*8b30*/  FFMA R17, R41.reuse, R42, R17 ;  /* 0x0000002a29117223 */ /* 0x040fe20000000011 */
[----:B------:R-:W-:Y:S01]  /*8b40*/  FMUL R23, R38, R23 ;  /* 0x0000001726177220 */ /* 0x000fe20000400000 */
[----:B------:R-:W-:Y:S01]  /*8b50*/  SHF.L.U32 R42, R66, 0x10, RZ ;  /* 0x00000010422a7819 */ /* 0x000fe200000006ff */
[----:B------:R-:W-:Y:S01]  /*8b60*/  FMUL R20, R38, R24 ;  /* 0x0000001826147220 */ /* 0x000fe20000400000 */
[----:B------:R2:W-:Y:S01]  /*8b70*/  STS.128 [R96+0x2010], R68 ;  /* 0x0020104460007388 */ /* 0x0005e20000000c00 */
[----:B------:R-:W-:Y:S01]  /*8b80*/  FFMA R18, R41, R45, R18 ;  /* 0x0000002d29127223 */ /* 0x000fe20000000012 */
[----:B------:R-:W-:Y:S01]  /*8b90*/  SHF.L.U32 R45, R75, 0x10, RZ ;  /* 0x000000104b2d7819 */ /* 0x000fe200000006ff */
[C---:B------:R-:W-:Y:S01]  /*8ba0*/  FFMA R23, R41.reuse, R40, R23 ;  /* 0x0000002829177223 */ /* 0x040fe20000000017 */
[----:B------:R-:W-:Y:S01]  /*8bb0*/  LOP3.LUT R40, R66, 0xffff0000, RZ, 0xc0, !PT ;  /* 0xffff000042287812 */ /* 0x000fe200078ec0ff */
[----:B------:R-:W-:Y:S01]  /*8bc0*/  FFMA R20, R41, R42, R20 ;  /* 0x0000002a29147223 */ /* 0x000fe20000000014 */
[----:B------:R-:W-:Y:S01]  /*8bd0*/  LOP3.LUT R42, R67, 0xffff0000, RZ, 0xc0, !PT ;  /* 0xffff0000432a7812 */ /* 0x000fe200078ec0ff */
[C---:B------:R-:W-:Y:S01]  /*8be0*/  FMUL R21, R38.reuse, R25 ;  /* 0x0000001926157220 */ /* 0x040fe20000400000 */
[C---:B------:R-:W-:Y:S01]  /*8bf0*/  FMUL R22, R38.reuse, R26 ;  /* 0x0000001a26167220 */ /* 0x040fe20000400000 */
[C---:B------:R-:W-:Y:S01]  /*8c00*/  FMUL R27, R38.reuse, R27 ;  /* 0x0000001b261b7220 */ /* 0x040fe20000400000 */
[----:B------:R-:W-:Y:S01]  /*8c10*/  FMUL R24, R38, R28 ;  /* 0x0000001c26187220 */ /* 0x000fe20000400000 */
[C---:B------:R-:W-:Y:S01]  /*8c20*/  FFMA R21, R41.reuse, R40, R21 ;  /* 0x0000002829157223 */ /* 0x040fe20000000015 */
[C---:B------:R-:W-:Y:S01]  /*8c30*/  FFMA R22, R41.reuse, R43, R22 ;  /* 0x0000002b29167223 */ /* 0x040fe20000000016 */
[----:B------:R-:W-:Y:S01]  /*8c40*/  FFMA R27, R41, R42, R27 ;  /* 0x0000002a291b7223 */ /* 0x000fe2000000001b */
[----:B------:R-:W-:Y:S01]  /*8c50*/  SHF.L.U32 R40, R72, 0x10, RZ ;  /* 0x0000001048287819 */ /* 0x000fe200000006ff */
[----:B------:R-:W-:Y:S01]  /*8c60*/  FMUL R25, R38, R29 ;  /* 0x0000001d26197220 */ /* 0x000fe20000400000 */
[----:B------:R-:W-:Y:S01]  /*8c70*/  LOP3.LUT R42, R72, 0xffff0000, RZ, 0xc0, !PT ;  /* 0xffff0000482a7812 */ /* 0x000fe200078ec0ff */
[C---:B------:R-:W-:Y:S01]  /*8c80*/  FMUL R26, R38.reuse, R30 ;  /* 0x0000001e261a7220 */ /* 0x040fe20000400000 */
[----:B------:R-:W-:Y:S01]  /*8c90*/  SHF.L.U32 R43, R73, 0x10, RZ ;  /* 0x00000010492b7819 */ /* 0x000fe200000006ff */
[----:B------:R-:W-:Y:S01]  /*8ca0*/  FFMA R24, R41, R40, R24 ;  /* 0x0000002829187223 */ /* 0x000fe20000000018 */
[----:B------:R-:W-:Y:S01]  /*8cb0*/  LOP3.LUT R40, R73, 0xffff0000, RZ, 0xc0, !PT ;  /* 0xffff000049287812 */ /* 0x000fe200078ec0ff */
[C---:B------:R-:W-:Y:S01]  /*8cc0*/  FFMA R25, R41.reuse, R42, R25 ;  /* 0x0000002a29197223 */ /* 0x040fe20000000019 */
[----:B------:R-:W-:Y:S01]  /*8cd0*/  FMUL R31, R38, R31 ;  /* 0x0000001f261f7220 */ /* 0x000fe20000400000 */
[C---:B------:R-:W-:Y:S01]  /*8ce0*/  FFMA R26, R41.reuse, R43, R26 ;  /* 0x0000002b291a7223 */ /* 0x040fe2000000001a */
[----:B------:R-:W-:Y:S01]  /*8cf0*/  SHF.L.U32 R43, R74, 0x10, RZ ;  /* 0x000000104a2b7819 */ /* 0x000fe200000006ff */
[----:B------:R-:W-:Y:S01]  /*8d00*/  FMUL R28, R38, R32 ;  /* 0x00000020261c7220 */ /* 0x000fe20000400000 */
[----:B------:R-:W-:Y:S01]  /*8d10*/  LOP3.LUT R42, R74, 0xffff0000, RZ, 0xc0, !PT ;  /* 0xffff00004a2a7812 */ /* 0x000fe200078ec0ff */
[C---:B------:R-:W-:Y:S01]  /*8d20*/  FMUL R29, R38.reuse, R33 ;  /* 0x00000021261d7220 */ /* 0x040fe20000400000 */
[C---:B------:R-:W-:Y:S01]  /*8d30*/  FMUL R30, R38.reuse, R34 ;  /* 0x00000022261e7220 */ /* 0x040fe20000400000 */
[----:B------:R-:W-:Y:S01]  /*8d40*/  FFMA R31, R41, R40, R31 ;  /* 0x00000028291f7223 */ /* 0x000fe2000000001f */
[----:B------:R-:W-:Y:S01]  /*8d50*/  FMUL R35, R38, R35 ;  /* 0x0000002326237220 */ /* 0x000fe20000400000 */
[----:B-1----:R-:W-:Y:S01]  /*8d60*/  F2FP.BF16.F32.PACK_AB R52, R17, R16 ;  /* 0x000000101134723e */ /* 0x002fe200000010ff */
[----:B------:R-:W-:Y:S01]  /*8d70*/  FFMA R28, R41, R43, R28 ;  /* 0x0000002b291c7223 */ /* 0x000fe2000000001c */
[----:B------:R-:W-:Y:S01]  /*8d80*/  F2FP.BF16.F32.PACK_AB R53, R23, R18 ;  /* 0x000000121735723e */ /* 0x000fe200000010ff */
[----:B------:R-:W-:Y:S01]  /*8d90*/  FFMA R29, R41, R42, R29 ;  /* 0x0000002a291d7223 */ /* 0x000fe2000000001d */
[----:B------:R-:W-:Y:S01]  /*8da0*/  F2FP.BF16.F32.PACK_AB R54, R21, R20 ;  /* 0x000000141536723e */ /* 0x000fe200000010ff */
[----:B------:R-:W-:Y:S01]  /*8db0*/  FFMA R30, R41, R45, R30 ;  /* 0x0000002d291e7223 */ /* 0x000fe2000000001e */
[----:B------:R-:W-:Y:S01]  /*8dc0*/  F2FP.BF16.F32.PACK_AB R55, R27, R22 ;  /* 0x000000161b37723e */ /* 0x000fe200000010ff */
[----:B------:R-:W-:Y:S01]  /*8dd0*/  FFMA R35, R41, R44, R35 ;  /* 0x0000002c29237223 */ /* 0x000fe20000000023 */
[----:B------:R-:W-:Y:S02]  /*8de0*/  F2FP.BF16.F32.PACK_AB R108, R25, R24 ;  /* 0x00000018196c723e */ /* 0x000fe400000010ff */
[----:B------:R-:W-:Y:S01]  /*8df0*/  F2FP.BF16.F32.PACK_AB R109, R31, R26 ;  /* 0x0000001a1f6d723e */ /* 0x000fe200000010ff */
[----:B------:R2:W-:Y:S01]  /*8e00*/  STS.128 [R94+0x2020], R52 ;  /* 0x002020345e007388 */ /* 0x0005e20000000c00 */
        /* <DEDUP_REMOVED lines=8> */
[----:B-1----:R-:W1:Y:S02]  /*8e90*/  FENCE.VIEW.ASYNC.S ;  /* 0x00000000000073c6 */ /* 0x002e640000000000 */
[----:B-1----:R-:W-:Y:S06]  /*8ea0*/  BAR.SYNC.DEFER_BLOCKING 0x1, 0x80 ;  /* 0x0042000000007b1d */ /* 0x002fec0000010000 */
[----:B------:R-:W-:Y:S05]  /*8eb0*/  @P0 BRA `(.L_x_109) ;  /* 0x0000000000200947 */ /* 0x000fea0003800000 */
[----:B------:R-:W1:Y:S01]  /*8ec0*/  LDCU.64 UR6, c[0x0][0x348] ;  /* 0x00006900ff0677ac */ /* 0x000e620008000a00 */
[----:B------:R-:W-:Y:S02]  /*8ed0*/  UIADD3 UR40, UPT, UPT, UR50, 0x2200, URZ ;  /* 0x0000220032287890 */ /* 0x000fe4000fffe0ff */
[----:B------:R-:W-:Y:S02]  /*8ee0*/  UIADD3 UR41, UPT, UPT, UR52, 0x20, URZ ;  /* 0x0000002034297890 */ /* 0x000fe4000fffe0ff */
[----:B-1----:R-:W-:Y:S04]  /*8ef0*/  UIADD3 UR4, UP0, UPT, UR6, 0x780, URZ ;  /* 0x0000078006047890 */ /* 0x002fe8000ff1e0ff */
[----:B------:R-:W-:Y:S09]  /*8f00*/  UIADD3.X UR5, UPT, UPT, URZ, UR7, URZ, UP0, !UPT ;  /* 0x00000007ff057290 */ /* 0x000ff200087fe4ff */
[----:B------:R1:W-:Y:S01]  /*8f10*/  UTMASTG.5D [UR40], [UR4] ;  /* 0x00000028040073b5 */ /* 0x0003e20008020000 */
[----:B------:R0:W-:Y:S01]  /*8f20*/  UTMACMDFLUSH ;  /* 0x00000000000079b7 */ /* 0x0001e20000000000 */
[----:B-1----:R-:W-:Y:S04]  /*8f30*/  DEPBAR.LE SB0, 0x1 ;  /* 0x000080400000791a */ /* 0x002fe80000000000 */
.L_x_109:
[----:B------:R-:W-:Y:S05]  /*8f40*/  BSYNC.RECONVERGENT B0 ;  /* 0x0000000000007941 */ /* 0x000fea0003800200 */
.L_x_108:
[----:B------:R-:W-:Y:S01]  /*8f50*/  BAR.SYNC.DEFER_BLOCKING 0x1, 0x80 ;  /* 0x0042000000007b1d */ /* 0x000fe20000010000 */
[----:B------:R-:W-:Y:S04]  /*8f60*/  UIADD3 UR4, UPT, UPT, UR51, 0x1, URZ ;  /* 0x0000000133047890 */ /* 0x000fe8000fffe0ff */
[----:B------:R-:W-:Y:S04]  /*8f70*/  UISETP.NE.AND UP0, UPT, UR4, 0x4, UPT ;  /* 0x000000040400788c */ /* 0x000fe8000bf05270 */
[----:B------:R-:W-:Y:S01]  /*8f80*/  USEL UR49, UR4, URZ, UP0 ;  /* 0x000000ff04317287 */ /* 0x000fe20008000000 */
[----:B------:R1:W-:Y:S01]  /*8f90*/  @P6 SYNCS.ARRIVE.TRANS64.RED.A1T0 RZ, [R61+URZ], RZ ;  /* 0x000000ff3dff69a7 */ /* 0x0003e200081004ff */
[----:B------:R-:W-:Y:S01]  /*8fa0*/  BSSY B1, `(.L_x_110) ;  /* 0x0000017000017945 */ /* 0x000fe20003800000 */
[----:B------:R-:W4:Y:S02]  /*8fb0*/  @P6 SYNCS.PHASECHK.TRANS64.TRYWAIT P0, [R62+URZ+0xc0], R63 ;  /* 0x0000c03f3e0065a7 */ /* 0x000f2400080011ff */
[----:B----4-:R-:W-:Y:S01]  /*8fc0*/  @P6 SEL R46, RZ, 0x1, !P0 ;  /* 0x00000001ff2e6807 */ /* 0x010fe20004000000 */
[----:B-1----:R-:W-:Y:S06]  /*8fd0*/  @!P6 BRA `(.L_x_111) ;  /* 0x00000000004ce947 */ /* 0x002fec0003800000 */
        /* <DEDUP_REMOVED lines=9> */
[----:B------:R-:W-:Y:S04]  /*9070*/  SHF.L.U32 R5, R85, 0x1f, RZ ;  /* 0x0000001f55057819 */ /* 0x000fe800000006ff */
[----:B------:R-:W1:Y:S02]  /*9080*/  SYNCS.PHASECHK.TRANS64.TRYWAIT P0, [R62+URZ+0xc0], R5 ;  /* 0x0000c0053e0075a7 */ /* 0x000e6400080011ff */
[----:B-1----:R-:W-:Y:S05]  /*9090*/  @!P0 BRA `(.L_x_114) ;  /* 0x0000002400c08947 */ /* 0x002fea0003800000 */
.L_x_113:
[----:B------:R-:W-:Y:S05]  /*90a0*/  BSYNC B0 ;  /* 0x0000000000007941 */ /* 0x000fea0003800000 */
.L_x_112:
[----:B------:R-:W-:Y:S02]  /*90b0*/  ISETP.NE.AND P0, PT, R60, RZ, PT ;  /* 0x000000ff3c00720c */ /* 0x000fe40003f05270 */
[----:B------:R-:W-:Y:S11]  /*90c0*/  IADD3 R47, PT, PT, R47, 0x1, RZ ;  /* 0x000000012f2f7810 */ /* 0x000ff60007ffe0ff */
[----:B------:R4:W1:Y:S04]  /*90d0*/  @P0 LDS.128 R48, [R4] ;  /* 0x0000000004300984 */ /* 0x0008680000000c00 */
[----:B------:R4:W1:Y:S04]  /*90e0*/  @P0 LDS.128 R56, [R3+0x10] ;  /* 0x0000100003380984 */ /* 0x0008680000000c00 */
[----:B------:R4:W1:Y:S04]  /*90f0*/  @P0 LDS.128 R64, [R2+0x20] ;  /* 0x0000200002400984 */ /* 0x0008680000000c00 */
[----:B------:R4:W1:Y:S02]  /*9100*/  @P0 LDS.128 R72, [R0+0x30] ;  /* 0x0000300000480984 */ /* 0x0008640000000c00 */
.L_x_111:
[----:B------:R-:W-:Y:S05]  /*9110*/  BSYNC B1 ;  /* 0x0000000000017941 */ /* 0x000fea0003800000 */
.L_x_110:
[----:B----4-:R-:W-:Y:S05]  /*9120*/  VIADD R3, R39, 0x40 ;  /* 0x0000004027037836 */ /* 0x010fea0000000000 */
[----:B------:R-:W-:Y:S04]  /*9130*/  SHF.R.U32.HI R3, RZ, 0x15, R3 ;  /* 0x00000015ff037819 */ /* 0x000fe80000011603 */
[----:B------:R-:W-:Y:S11]  /*9140*/  LOP3.LUT P0, RZ, R3, 0x3, R90, 0x48, !PT ;  /* 0x0000000303ff7812 */ /* 0x000ff6000780485a */
[----:B------:R-:W-:Y:S02]  /*9150*/  @!UPT UIADD3 URZ, UPT, UPT, URZ, URZ, URZ ;  /* 0x000000fffffff290 */ /* 0x000fe4000fffe0ff */
[----:B------:R-:W-:Y:S05]  /*9160*/  @!P0 BRA `(.L_x_115) ;  /* 0x0000000000408947 */ /* 0x000fea0003800000 */
[----:B------:R-:W1:Y:S01]  /*9170*/  LDCU.64 UR8, c[0x4][0x70] ;  /* 0x01000e00ff0877ac */ /* 0x000e620008000a00 */
[----:B------:R-:W-:Y:S01]  /*9180*/  MOV R3, 0x0 ;  /* 0x0000000000037802 */ /* 0x000fe20000000f00 */
[----:B------:R-:W-:Y:S02]  /*9190*/  HFMA2 R12, -RZ, RZ, 0, 5.9604644775390625e-08 ;  /* 0x00000001ff0c7431 */ /* 0x000fe400000001ff */
[----:B------:R-:W-:Y:S02]  /*91a0*/  IMAD.MOV.U32 R8, RZ, RZ, 0x192 ;  /* 0x00000192ff087424 */ /* 0x000fe400078e00ff */
[----:B------:R-:W-:Y:S01]  /*91b0*/  IMAD.MOV.U32 R13, RZ, RZ, RZ ;  /* 0x000000ffff0d7224 */ /* 0x000fe200078e00ff */
[----:B------:R-:W4:Y:S01]  /*91c0*/  LDCU.64 UR6, c[0x4][0x78] ;  /* 0x01000f00ff0677ac */ /* 0x000f220008000a00 */
[----:B------:R-:W2:Y:S01]  /*91d0*/  LDC.64 R2, c[0x4][R3] ;  /* 0x0100000003027b82 */ /* 0x000ea20000000a00 */
[----:B------:R-:W5:Y:S01]  /*91e0*/  LDCU.64 UR4, c[0x4][0x10] ;  /* 0x01000200ff0477ac */ /* 0x000f620008000a00 */
[----:B-1----:R-:W-:Y:S01]  /*91f0*/  MOV R5, UR9 ;  /* 0x0000000900057c02 */ /* 0x002fe20008000f00 */
[----:B------:R-:W-:Y:S01]  /*9200*/  IMAD.U32 R4, RZ, RZ, UR8 ;  /* 0x00000008ff047e24 */ /* 0x000fe2000f8e00ff */
[----:B----4-:R-:W-:Y:S01]  /*9210*/  MOV R7, UR7 ;  /* 0x0000000700077c02 */ /* 0x010fe20008000f00 */
[----:B------:R-:W-:Y:S01]  /*9220*/  IMAD.U32 R6, RZ, RZ, UR6 ;  /* 0x00000006ff067e24 */ /* 0x000fe2000f8e00ff */
[----:B-----5:R-:W-:Y:S01]  /*9230*/  MOV R11, UR5 ;  /* 0x00000005000b7c02 */ /* 0x020fe20008000f00 */
[----:B------:R-:W-:Y:S02]  /*9240*/  IMAD.U32 R10, RZ, RZ, UR4 ;  /* 0x00000004ff0a7e24 */ /* 0x000fe4000f8e00ff */
[----:B------:R-:W-:Y:S07]  /*9250*/  LEPC R20, `(.L_x_115) ;  /* 0x000000001014794e */ /* 0x000fee0000000000 */
[----:B--23--:R-:W-:Y:S05]  /*9260*/  CALL.ABS.NOINC R2 ;  /* 0x0000000002007343 */ /* 0x00cfea0003c00000 */
.L_x_115:
[C---:B-1----:R-:W-:Y:S01]  /*9270*/  SHF.L.U32 R40, R48.reuse, 0x10, RZ ;  /* 0x0000001030287819 */ /* 0x042fe200000006ff */
[----:B------:R-:W-:Y:S05]  /*9280*/  WARPSYNC.ALL ;  /* 0x0000000000007948 */ /* 0x000fea0003800000 */
[----:B------:R-:W-:Y:S01]  /*9290*/  R2UR UR4, R39 ;  /* 0x00000000270472ca */ /* 0x000fe200000e0000 */
[----:B------:R-:W-:Y:S01]  /*92a0*/  BSSY.RECONVERGENT B0, `(.L_x_116) ;  /* 0x000008d000007945 */ /* 0x000fe20003800200 */
[----:B------:R-:W-:Y:S02]  /*92b0*/  LOP3.LUT R43, R48, 0xffff0000, RZ, 0xc0, !PT ;  /* 0xffff0000302b7812 */ /* 0x000fe400078ec0ff */
[----:B------:R-:W-:Y:S02]  /*92c0*/  SHF.L.U32 R42, R49, 0x10, RZ ;  /* 0x00000010312a7819 */ /* 0x000fe400000006ff */
[C---:B------:R-:W-:Y:S02]  /*92d0*/  SHF.L.U32 R45, R51.reuse, 0x10, RZ ;  /* 0x00000010332d7819 */ /* 0x040fe400000006ff */
[----:B------:R-:W-:Y:S02]  /*92e0*/  LOP3.LUT R44, R51, 0xffff0000, RZ, 0xc0, !PT ;  /* 0xffff0000332c7812 */ /* 0x000fe400078ec0ff */
[----:B------:R-:W-:Y:S02]  /*92f0*/  ISETP.NE.AND P6, PT, R98, RZ, PT ;  /* 0x000000ff6200720c */ /* 0x000fe40003fc5270 */
[----:B------:R-:W-:Y:S01]  /*9300*/  ISETP.NE.AND P0, PT, R88, RZ, PT ;  /* 0x000000ff5800720c */ /* 0x000fe20003f05270 */
[----:B------:R-:W1:Y:S01]  /*9310*/  LDTM.x32 R4, tmem[UR4+0x40] ;  /* 0x00004004000479ee */ /* 0x000e6200082c0000 */
[----:B------:R-:W-:Y:S02]  /*9320*/  MOV R61, UR49 ;  /* 0x00000031003d7c02 */ /* 0x000fe40008000f00 */
[----:B------:R-:W-:Y:S07]  /*9330*/  LEA R62, R47, UR50, 0x3 ;  /* 0x000000322f3e7c11 */ /* 0x000fee000f8e18ff */
[----:B------:R-:W-:Y:S02]  /*9340*/  @P6 LEA R61, R61, UR50, 0x3 ;  /* 0x000000323d3d6c11 */ /* 0x000fe4000f8e18ff */
[----:B------:R-:W-:Y:S02]  /*9350*/  @P6 SHF.L.U32 R63, R85, 0x1f, RZ ;  /* 0x0000001f553f6819 */ /* 0x000fe400000006ff */
[----:B------:R-:W-:Y:S04]  /*9360*/  @P6 IADD3 R61, PT, PT, R61, 0xe0, RZ ;  /* 0x000000e03d3d6810 */ /* 0x000fe80007ffe0ff */
[----:B------:R-:W-:Y:S01]  /*9370*/  @P6 PRMT R61, R104, 0x654, R61 ;  /* 0x00000654683d6816 */ /* 0x000fe2000000003d */
[C---:B-1----:R-:W-:Y:S01]  /*9380*/  FMUL R0, R38.reuse, R4 ;  /* 0x0000000426007220 */ /* 0x042fe20000400000 */
[C---:B------:R-:W-:Y:S01]  /*9390*/  FMUL R2, R38.reuse, R5 ;  /* 0x0000000526027220 */ /* 0x040fe20000400000 */
[C---:B------:R-:W-:Y:S01]  /*93a0*/  FMUL R3, R38.reuse, R6 ;  /* 0x0000000626037220 */ /* 0x040fe20000400000 */
[----:B------:R-:W-:Y:S01]  /*93b0*/  FMUL R7, R38, R7 ;  /* 0x0000000726077220 */ /* 0x000fe20000400000 */
[----:B------:R-:W-:Y:S01]  /*93c0*/  FFMA R0, R41, R40, R0 ;  /* 0x0000002829007223 */ /* 0x000fe20000000000 */
[----:B------:R-:W-:Y:S01]  /*93d0*/  LOP3.LUT R40, R49, 0xffff0000, RZ, 0xc0, !PT ;  /* 0xffff000031287812 */ /* 0x000fe200078ec0ff */
[C---:B------:R-:W-:Y:S01]  /*93e0*/  FFMA R2, R41.reuse, R43, R2 ;  /* 0x0000002b29027223 */ /* 0x040fe20000000002 */
[C---:B------:R-:W-:Y:S01]  /*93f0*/  SHF.L.U32 R43, R50.reuse, 0x10, RZ ;  /* 0x00000010322b7819 */ /* 0x040fe200000006ff */
[C---:B------:R-:W-:Y:S01]  /*9400*/  FFMA R3, R41.reuse, R42, R3 ;  /* 0x0000002a29037223 */ /* 0x040fe20000000003 */
[----:B------:R-:W-:Y:S01]  /*9410*/  LOP3.LUT R42, R50, 0xffff0000, RZ, 0xc0, !PT ;  /* 0xffff0000322a7812 */ /* 0x000fe200078ec0ff */
[----:B------:R-:W-:Y:S01]  /*9420*/  FMUL R4, R38, R8 ;  /* 0x0000000826047220 */ /* 0x000fe20000400000 */
[----:B--2---:R-:W-:Y:S01]  /*9430*/  F2FP.BF16.F32.PACK_AB R68, R2, R0 ;  /* 0x000000000244723e */ /* 0x004fe200000010ff */
[----:B------:R-:W-:Y:S01]  /*9440*/  FMUL R5, R38, R9 ;  /* 0x0000000926057220 */ /* 0x000fe20000400000 */
[C---:B------:R-:W-:Y:S01]  /*9450*/  FFMA R7, R41.reuse, R40, R7 ;  /* 0x0000002829077223 */ /* 0x040fe20000000007 */
[----:B------:R-:W-:Y:S01]  /*9460*/  SHF.L.U32 R40, R56, 0x10, RZ ;  /* 0x0000001038287819 */ /* 0x000fe200000006ff */
[C---:B------:R-:W-:Y:S01]  /*9470*/  FMUL R6, R38.reuse, R10 ;  /* 0x0000000a26067220 */ /* 0x040fe20000400000 */
[C---:B------:R-:W-:Y:S01]  /*9480*/  FMUL R11, R38.reuse, R11 ;  /* 0x0000000b260b7220 */ /* 0x040fe20000400000 */
[----:B------:R-:W-:Y:S01]  /*9490*/  FFMA R4, R41, R43, R4 ;  /* 0x0000002b29047223 */ /* 0x000fe20000000004 */
[----:B------:R-:W-:Y:S01]  /*94a0*/  SHF.L.U32 R43, R57, 0x10, RZ ;  /* 0x00000010392b7819 */ /* 0x000fe200000006ff */
[----:B------:R-:W-:Y:S01]  /*94b0*/  FMUL R8, R38, R12 ;  /* 0x0000000c26087220 */ /* 0x000fe20000400000 */
[----:B------:R-:W-:Y:S01]  /*94c0*/  F2FP.BF16.F32.PACK_AB R69, R7, R3 ;  /* 0x000000030745723e */ /* 0x000fe200000010ff */
[C---:B------:R-:W-:Y:S01]  /*94d0*/  FFMA R5, R41.reuse, R42, R5 ;  /* 0x0000002a29057223 */ /* 0x040fe20000000005 */
[----:B------:R-:W-:Y:S01]  /*94e0*/  LOP3.LUT R42, R56, 0xffff0000, RZ, 0xc0, !PT ;  /* 0xffff0000382a7812 */ /* 0x000fe200078ec0ff */
[----:B------:R-:W-:Y:S01]  /*94f0*/  FFMA R6, R41, R45, R6 ;  /* 0x0000002d29067223 */ /* 0x000fe20000000006 */
[----:B------:R-:W-:Y:S01]  /*9500*/  SHF.L.U32 R45, R65, 0x10, RZ ;  /* 0x00000010412d7819 */ /* 0x000fe200000006ff */
[----:B------:R-:W-:Y:S01]  /*9510*/  FFMA R11, R41, R44, R11 ;  /* 0x0000002c290b7223 */ /* 0x000fe2000000000b */
[----:B------:R-:W-:Y:S01]  /*9520*/  F2FP.BF16.F32.PACK_AB R70, R5, R4 ;  /* 0x000000040546723e */ /* 0x000fe200000010ff */
[----:B------:R-:W-:Y:S01]  /*9530*/  FFMA R8, R41, R40, R8 ;  /* 0x0000002829087223 */ /* 0x000fe20000000008 */
[----:B------:R-:W-:Y:S01]  /*9540*/  LOP3.LUT R40, R57, 0xffff0000, RZ, 0xc0, !PT ;  /* 0xffff000039287812 */ /* 0x000fe200078ec0ff */
[C---:B------:R-:W-:Y:S01]  /*9550*/  FMUL R9, R38.reuse, R13 ;  /* 0x0000000d26097220 */ /* 0x040fe20000400000 */
[----:B------:R-:W-:Y:S01]  /*9560*/  F2FP.BF16.F32.PACK_AB R71, R11, R6 ;  /* 0x000000060b47723e */ /* 0x000fe200000010ff */
[C---:B------:R-:W-:Y:S01]  /*9570*/  FMUL R10, R38.reuse, R14 ;  /* 0x0000000e260a7220 */ /* 0x040fe20000400000 */
[----:B------:R-:W-:Y:S01]  /*9580*/  LOP3.LUT R44, R75, 0xffff0000, RZ, 0xc0, !PT ;  /* 0xffff00004b2c7812 */ /* 0x000fe200078ec0ff */
[----:B------:R-:W-:Y:S01]  /*9590*/  FMUL R15, R38, R15 ;  /* 0x0000000f260f7220 */ /* 0x000fe20000400000 */
        /* <DEDUP_REMOVED lines=8> */
[----:B------:R-:W-:Y:S01]  /*9620*/  FMUL R13, R38, R17 ;  /* 0x00000011260d7220 */ /* 0x000fe20000400000 */
[----:B------:R-:W-:Y:S01]  /*9630*/  F2FP.BF16.F32.PACK_AB R53, R15, R10 ;  /* 0x0000000a0f35723e */ /* 0x000fe200000010ff */
[C---:B------:R-:W-:Y:S01]  /*9640*/  FFMA R12, R41.reuse, R42, R12 ;  /* 0x0000002a290c7223 */ /* 0x040fe2000000000c */
[----:B------:R-:W-:Y:S01]  /*9650*/  LOP3.LUT R42, R64, 0xffff0000, RZ, 0xc0, !PT ;  /* 0xffff0000402a7812 */ /* 0x000fe200078ec0ff */
[C---:B------:R-:W-:Y:S01]  /*9660*/  FMUL R14, R38.reuse, R18 ;  /* 0x00000012260e7220 */ /* 0x040fe20000400000 */
[----:B------:R-:W-:Y:S01]  /*9670*/  FFMA R13, R41, R40, R13 ;  /* 0x00000028290d7223 */ /* 0x000fe2000000000d */
[----:B------:R-:W-:Y:S01]  /*9680*/  LOP3.LUT R40, R59, 0xffff0000, RZ, 0xc0, !PT ;  /* 0xffff00003b287812 */ /* 0x000fe200078ec0ff */
[----:B------:R1:W-:Y:S01]  /*9690*/  STS.128 [R86+0x4000], R68 ;  /* 0x0040004456007388 */ /* 0x0003e20000000c00 */
        /* <DEDUP_REMOVED lines=13> */
[C---:B------:R-:W-:Y:S01]  /*9770*/  FFMA R17, R41.reuse, R42, R17 ;  /* 0x0000002a29117223 */ /* 0x040fe20000000011 */
[----:B------:R-:W-:Y:S01]  /*9780*/  FFMA R18, R41, R45, R18 ;  /* 0x0000002d29127223 */ /* 0x000fe20000000012 */
[----:B------:R2:W-:Y:S01]  /*9790*/  STS.128 [R96+0x4010], R52 ;  /* 0x0040103460007388 */ /* 0x0005e20000000c00 */
[----:B------:R-:W-:Y:S01]  /*97a0*/  SHF.L.U32 R45, R67, 0x10, RZ ;  /* 0x00000010432d7819 */ /* 0x000fe200000006ff */
[----:B------:R-:W-:Y:S01]  /*97b0*/  FFMA R23, R41, R40, R23 ;  /* 0x0000002829177223 */ /* 0x000fe20000000017 */
[----:B------:R-:W-:Y:S01]  /*97c0*/  LOP3.LUT R40, R66, 0xffff0000, RZ, 0xc0, !PT ;  /* 0xffff000042287812 */ /* 0x000fe200078ec0ff */
[C---:B------:R-:W-:Y:S01]  /*97d0*/  FMUL R20, R38.reuse, R24 ;  /* 0x0000001826147220 */ /* 0x040fe20000400000 */
[----:B------:R-:W-:Y:S01]  /*97e0*/  LOP3.LUT R42, R67, 0xffff0000, RZ, 0xc0, !PT ;  /* 0xffff0000432a7812 */ /* 0x000fe200078ec0ff */
[C---:B------:R-:W-:Y:S01]  /*97f0*/  FMUL R21, R38.reuse, R25 ;  /* 0x0000001926157220 */ /* 0x040fe20000400000 */
[C---:B------:R-:W-:Y:S01]  /*9800*/  FMUL R22, R38.reuse, R26 ;  /* 0x0000001a26167220 */ /* 0x040fe20000400000 */
[----:B------:R-:W-:Y:S01]  /*9810*/  FMUL R27, R38, R27 ;  /* 0x0000001b261b7220 */ /* 0x000fe20000400000 */
[----:B------:R-:W-:Y:S01]  /*9820*/  FFMA R20, R41, R43, R20 ;  /* 0x0000002b29147223 */ /* 0x000fe20000000014 */
[----:B------:R-:W-:Y:S01]  /*9830*/  SHF.L.U32 R43, R73, 0x10, RZ ;  /* 0x00000010492b7819 */ /* 0x000fe200000006ff */
[C---:B------:R-:W-:Y:S01]  /*9840*/  FFMA R21, R41.reuse, R40, R21 ;  /* 0x0000002829157223 */ /* 0x040fe20000000015 */
[C---:B------:R-:W-:Y:S01]  /*9850*/  FFMA R22, R41.reuse, R45, R22 ;  /* 0x0000002d29167223 */ /* 0x040fe20000000016 */
[C---:B------:R-:W-:Y:S01]  /*9860*/  FFMA R27, R41.reuse, R42, R27 ;  /* 0x0000002a291b7223 */ /* 0x040fe2000000001b */
[----:B------:R-:W-:Y:S01]  /*9870*/  SHF.L.U32 R40, R72, 0x10, RZ ;  /* 0x0000001048287819 */ /* 0x000fe200000006ff */
[----:B------:R-:W-:Y:S01]  /*9880*/  FMUL R24, R38, R28 ;  /* 0x0000001c26187220 */ /* 0x000fe20000400000 */
[----:B------:R-:W-:Y:S01]  /*9890*/  LOP3.LUT R42, R72, 0xffff0000, RZ, 0xc0, !PT ;  /* 0xffff0000482a7812 */ /* 0x000fe200078ec0ff */
[C---:B------:R-:W-:Y:S01]  /*98a0*/  FMUL R25, R38.reuse, R29 ;  /* 0x0000001d26197220 */ /* 0x040fe20000400000 */
[C---:B------:R-:W-:Y:S01]  /*98b0*/  FMUL R26, R38.reuse, R30 ;  /* 0x0000001e261a7220 */ /* 0x040fe20000400000 */
[----:B------:R-:W-:Y:S01]  /*98c0*/  FFMA R24, R41, R40, R24 ;  /* 0x0000002829187223 */ /* 0x000fe20000000018 */
[----:B------:R-:W-:Y:S01]  /*98d0*/  LOP3.LUT R40, R73, 0xffff0000, RZ, 0xc0, !PT ;  /* 0xffff000049287812 */ /* 0x000fe200078ec0ff */
[C---:B------:R-:W-:Y:S01]  /*98e0*/  FFMA R25, R41.reuse, R42, R25 ;  /* 0x0000002a29197223 */ /* 0x040fe20000000019 */
[----:B------:R-:W-:Y:S01]  /*98f0*/  FFMA R26, R41, R43, R26 ;  /* 0x0000002b291a7223 */ /* 0x000fe2000000001a */
[----:B------:R-:W-:Y:S01]  /*9900*/  FMUL R31, R38, R31 ;  /* 0x0000001f261f7220 */ /* 0x000fe20000400000 */
[----:B------:R-:W-:Y:S01]  /*9910*/  SHF.L.U32 R43, R74, 0x10, RZ ;  /* 0x000000104a2b7819 */ /* 0x000fe200000006ff */
[----:B------:R-:W-:Y:S01]  /*9920*/  FMUL R28, R38, R32 ;  /* 0x00000020261c7220 */ /* 0x000fe20000400000 */
[----:B------:R-:W-:Y:S01]  /*9930*/  LOP3.LUT R42, R74, 0xffff0000, RZ, 0xc0, !PT ;  /* 0xffff00004a2a7812 */ /* 0x000fe200078ec0ff */
[C---:B------:R-:W-:Y:S01]  /*9940*/  FMUL R29, R38.reuse, R33 ;  /* 0x00000021261d7220 */ /* 0x040fe20000400000 */
[----:B------:R-:W-:Y:S01]  /*9950*/  SHF.L.U32 R45, R75, 0x10, RZ ;  /* 0x000000104b2d7819 */ /* 0x000fe200000006ff */
        /* <DEDUP_REMOVED lines=33> */
.L_x_117:
[----:B------:R-:W-:Y:S05]  /*9b70*/  BSYNC.RECONVERGENT B0 ;  /* 0x0000000000007941 */ /* 0x000fea0003800200 */
.L_x_116:
        /* <DEDUP_REMOVED lines=21> */
.L_x_121:
[----:B------:R-:W-:Y:S05]  /*9cd0*/  BSYNC B0 ;  /* 0x0000000000007941 */ /* 0x000fea0003800000 */
.L_x_120:
[----:B------:R-:W-:Y:S11]  /*9ce0*/  ISETP.NE.AND P0, PT, R60, RZ, PT ;  /* 0x000000ff3c00720c */ /* 0x000ff60003f05270 */
[----:B------:R-:W-:Y:S02]  /*9cf0*/  @!UPT UIADD3 URZ, UPT, UPT, URZ, URZ, URZ ;  /* 0x000000fffffff290 */ /* 0x000fe4000fffe0ff */
[----:B------:R4:W1:Y:S04]  /*9d00*/  @P0 LDS.128 R48, [R3] ;  /* 0x0000000003300984 */ /* 0x0008680000000c00 */
[----:B------:R4:W1:Y:S04]  /*9d10*/  @P0 LDS.128 R56, [R2+0x10] ;  /* 0x0000100002380984 */ /* 0x0008680000000c00 */
[----:B------:R4:W1:Y:S04]  /*9d20*/  @P0 LDS.128 R64, [R0+0x20] ;  /* 0x0000200000400984 */ /* 0x0008680000000c00 */
[----:B------:R4:W1:Y:S02]  /*9d30*/  @P0 LDS.128 R72, [R47+0x30] ;  /* 0x000030002f480984 */ /* 0x0008640000000c00 */
.L_x_119:
[----:B------:R-:W-:Y:S05]  /*9d40*/  BSYNC B1 ;  /* 0x0000000000017941 */ /* 0x000fea0003800000 */
.L_x_118:
        /* <DEDUP_REMOVED lines=21> */
.L_x_123:
[----:B------:R-:W-:Y:S01]  /*9ea0*/  ISETP.NE.AND P0, PT, R88, RZ, PT ;  /* 0x000000ff5800720c */ /* 0x000fe20003f05270 */
[----:B------:R-:W-:Y:S05]  /*9eb0*/  WARPSYNC.ALL ;  /* 0x0000000000007948 */ /* 0x000fea0003800000 */
[----:B------:R-:W-:Y:S01]  /*9ec0*/  R2UR UR4, R39 ;  /* 0x00000000270472ca */ /* 0x000fe200000e0000 */
[----:B------:R-:W4:Y:S01]  /*9ed0*/  S2UR UR6, SR_CgaCtaId ;  /* 0x00000000000679c3 */ /* 0x000f220000008800 */
[----:B------:R-:W-:Y:S01]  /*9ee0*/  R2UR UR5, R100 ;  /* 0x00000000640572ca */ /* 0x000fe200000e0000 */
[----:B------:R-:W-:Y:S01]  /*9ef0*/  BSSY.RECONVERGENT B0, `(.L_x_124) ;  /* 0x000008a000007945 */ /* 0x000fe20003800200 */
[C---:B-1----:R-:W-:Y:S02]  /*9f00*/  SHF.L.U32 R40, R48.reuse, 0x10, RZ ;  /* 0x0000001030287819 */ /* 0x042fe400000006ff */
[----:B------:R-:W-:Y:S02]  /*9f10*/  LOP3.LUT R42, R48, 0xffff0000, RZ, 0xc0, !PT ;  /* 0xffff0000302a7812 */ /* 0x000fe400078ec0ff */
[C---:B------:R-:W-:Y:S02]  /*9f20*/  SHF.L.U32 R43, R49.reuse, 0x10, RZ ;  /* 0x00000010312b7819 */ /* 0x040fe400000006ff */
[----:B------:R-:W-:Y:S02]  /*9f30*/  LOP3.LUT R44, R49, 0xffff0000, RZ, 0xc0, !PT ;  /* 0xffff0000312c7812 */ /* 0x000fe400078ec0ff */
[C---:B------:R-:W-:Y:S01]  /*9f40*/  SHF.L.U32 R45, R50.reuse, 0x10, RZ ;  /* 0x00000010322d7819 */ /* 0x040fe200000006ff */
[----:B------:R-:W1:Y:S01]  /*9f50*/  LDTM.x32 R4, tmem[UR4+0x60] ;  /* 0x00006004000479ee */ /* 0x000e6200082c0000 */
[----:B------:R-:W-:Y:S01]  /*9f60*/  LOP3.LUT R46, R50, 0xffff0000, RZ, 0xc0, !PT ;  /* 0xffff0000322e7812 */ /* 0x000fe200078ec0ff */
[----:B------:R-:W-:Y:S01]  /*9f70*/  NOP ;  /* 0x0000000000007918 */ /* 0x000fe20000000000 */
[C---:B------:R-:W-:Y:S01]  /*9f80*/  SHF.L.U32 R47, R51.reuse, 0x10, RZ ;  /* 0x00000010332f7819 */ /* 0x040fe200000006ff */
[----:B------:R-:W-:Y:S01]  /*9f90*/  UIADD3 UR4, UPT, UPT, UR5, 0x130, URZ ;  /* 0x0000013005047890 */ /* 0x000fe2000fffe0ff */
[----:B------:R-:W-:Y:S02]  /*9fa0*/  LOP3.LUT R49, R51, 0xffff0000, RZ, 0xc0, !PT ;  /* 0xffff000033317812 */ /* 0x000fe400078ec0ff */
[C---:B------:R-:W-:Y:S02]  /*9fb0*/  SHF.L.U32 R48, R56.reuse, 0x10, RZ ;  /* 0x0000001038307819 */ /* 0x040fe400000006ff */
[----:B------:R-:W-:Y:S02]  /*9fc0*/  LOP3.LUT R51, R56, 0xffff0000, RZ, 0xc0, !PT ;  /* 0xffff000038337812 */ /* 0x000fe400078ec0ff */
[C---:B------:R-:W-:Y:S02]  /*9fd0*/  SHF.L.U32 R50, R57.reuse, 0x10, RZ ;  /* 0x0000001039327819 */ /* 0x040fe400000006ff */
[----:B--2---:R-:W-:Y:S02]  /*9fe0*/  LOP3.LUT R52, R57, 0xffff0000, RZ, 0xc0, !PT ;  /* 0xffff000039347812 */ /* 0x004fe400078ec0ff */
[C---:B------:R-:W-:Y:S02]  /*9ff0*/  SHF.L.U32 R53, R58.reuse, 0x10, RZ ;  /* 0x000000103a357819 */ /* 0x040fe400000006ff */
[----:B------:R-:W-:Y:S02]  /*a000*/  LOP3.LUT R54, R58, 0xffff0000, RZ, 0xc0, !PT ;  /* 0xffff00003a367812 */ /* 0x000fe400078ec0ff */
[C---:B------:R-:W-:Y:S02]  /*a010*/  SHF.L.U32 R55, R59.reuse, 0x10, RZ ;  /* 0x000000103b377819 */ /* 0x040fe400000006ff */
[----:B------:R-:W-:Y:S02]  /*a020*/  LOP3.LUT R56, R59, 0xffff0000, RZ, 0xc0, !PT ;  /* 0xffff00003b387812 */ /* 0x000fe400078ec0ff */
[----:B------:R-:W-:Y:S01]  /*a030*/  SHF.L.U32 R57, R64, 0x10, RZ ;  /* 0x0000001040397819 */ /* 0x000fe200000006ff */
[----:B----4-:R-:W-:Y:S01]  /*a040*/  UPRMT UR4, UR6, 0x654, UR4 ;  /* 0x0000065406047896 */ /* 0x010fe20008000004 */
[C---:B-1----:R-:W-:Y:S01]  /*a050*/  FMUL R4, R38.reuse, R4 ;  /* 0x0000000426047220 */ /* 0x042fe20000400000 */
[C---:B------:R-:W-:Y:S01]  /*a060*/  FMUL R5, R38.reuse, R5 ;  /* 0x0000000526057220 */ /* 0x040fe20000400000 */
[----:B------:R-:W-:Y:S01]  /*a070*/  FMUL R6, R38, R6 ;  /* 0x0000000626067220 */ /* 0x000fe20000400000 */
[----:B------:R-:W-:Y:S01]  /*a080*/  LOP3.LUT R58, R64, 0xffff0000, RZ, 0xc0, !PT ;  /* 0xffff0000403a7812 */ /* 0x000fe200078ec0ff */
[C---:B------:R-:W-:Y:S01]  /*a090*/  FFMA R4, R41.reuse, R40, R4 ;  /* 0x0000002829047223 */ /* 0x040fe20000000004 */
[----:B------:R-:W-:Y:S01]  /*a0a0*/  FFMA R5, R41, R42, R5 ;  /* 0x0000002a29057223 */ /* 0x000fe20000000005 */
[----:B------:R-:W-:Y:S01]  /*a0b0*/  SHF.L.U32 R59, R65, 0x10, RZ ;  /* 0x00000010413b7819 */ /* 0x000fe200000006ff */
[----:B------:R-:W-:Y:S01]  /*a0c0*/  FFMA R6, R41, R43, R6 ;  /* 0x0000002b29067223 */ /* 0x000fe20000000006 */
[----:B------:R-:W-:Y:S01]  /*a0d0*/  SYNCS.ARRIVE.TRANS64.RED.A1T0 RZ, [UR4], RZ ;  /* 0x000000ffffff79a7 */ /* 0x000fe20008100404 */
[C---:B------:R-:W-:Y:S01]  /*a0e0*/  FMUL R7, R38.reuse, R7 ;  /* 0x0000000726077220 */ /* 0x040fe20000400000 */
[----:B------:R-:W-:Y:S01]  /*a0f0*/  F2FP.BF16.F32.PACK_AB R100, R5, R4 ;  /* 0x000000040564723e */ /* 0x000fe200000010ff */
[C---:B------:R-:W-:Y:S01]  /*a100*/  FMUL R8, R38.reuse, R8 ;  /* 0x0000000826087220 */ /* 0x040fe20000400000 */
[----:B------:R-:W-:Y:S01]  /*a110*/  FMUL R9, R38, R9 ;  /* 0x0000000926097220 */ /* 0x000fe20000400000 */
[----:B------:R-:W-:Y:S01]  /*a120*/  LOP3.LUT R60, R65, 0xffff0000, RZ, 0xc0, !PT ;  /* 0xffff0000413c7812 */ /* 0x000fe200078ec0ff */
[C---:B------:R-:W-:Y:S01]  /*a130*/  FFMA R7, R41.reuse, R44, R7 ;  /* 0x0000002c29077223 */ /* 0x040fe20000000007 */
[C---:B------:R-:W-:Y:S01]  /*a140*/  FFMA R8, R41.reuse, R45, R8 ;  /* 0x0000002d29087223 */ /* 0x040fe20000000008 */
[----:B------:R-:W-:Y:S01]  /*a150*/  SHF.L.U32 R61, R66, 0x10, RZ ;  /* 0x00000010423d7819 */ /* 0x000fe200000006ff */
[----:B------:R-:W-:Y:S01]  /*a160*/  FFMA R9, R41, R46, R9 ;  /* 0x0000002e29097223 */ /* 0x000fe20000000009 */
[C---:B------:R-:W-:Y:S01]  /*a170*/  FMUL R0, R38.reuse, R10 ;  /* 0x0000000a26007220 */ /* 0x040fe20000400000 */
[----:B------:R-:W-:Y:S01]  /*a180*/  F2FP.BF16.F32.PACK_AB R101, R7, R6 ;  /* 0x000000060765723e */ /* 0x000fe200000010ff */
[C---:B------:R-:W-:Y:S01]  /*a190*/  FMUL R2, R38.reuse, R11 ;  /* 0x0000000b26027220 */ /* 0x040fe20000400000 */
[----:B------:R-:W-:Y:S01]  /*a1a0*/  FMUL R3, R38, R12 ;  /* 0x0000000c26037220 */ /* 0x000fe20000400000 */
[----:B------:R-:W-:Y:S01]  /*a1b0*/  F2FP.BF16.F32.PACK_AB R102, R9, R8 ;  /* 0x000000080966723e */ /* 0x000fe200000010ff */
[C---:B------:R-:W-:Y:S01]  /*a1c0*/  FFMA R0, R41.reuse, R47, R0 ;  /* 0x0000002f29007223 */ /* 0x040fe20000000000 */
[C---:B------:R-:W-:Y:S01]  /*a1d0*/  FFMA R2, R41.reuse, R49, R2 ;  /* 0x0000003129027223 */ /* 0x040fe20000000002 */
[----:B------:R-:W-:Y:S01]  /*a1e0*/  LOP3.LUT R62, R66, 0xffff0000, RZ, 0xc0, !PT ;  /* 0xffff0000423e7812 */ /* 0x000fe200078ec0ff */
[----:B------:R-:W-:Y:S01]  /*a1f0*/  FFMA R3, R41, R48, R3 ;  /* 0x0000003029037223 */ /* 0x000fe20000000003 */
[C---:B------:R-:W-:Y:S01]  /*a200*/  FMUL R10, R38.reuse, R13 ;  /* 0x0000000d260a7220 */ /* 0x040fe20000400000 */
[----:B------:R-:W-:Y:S01]  /*a210*/  SHF.L.U32 R63, R67, 0x10, RZ ;  /* 0x00000010433f7819 */ /* 0x000fe200000006ff */
[----:B------:R-:W-:Y:S01]  /*a220*/  FMUL R11, R38, R14 ;  /* 0x0000000e260b7220 */ /* 0x000fe20000400000 */
[----:B------:R-:W-:Y:S01]  /*a230*/  F2FP.BF16.F32.PACK_AB R103, R2, R0 ;  /* 0x000000000267723e */ /* 0x000fe200000010ff */
[----:B------:R-:W-:Y:S01]  /*a240*/  FFMA R10, R41, R51, R10 ;  /* 0x00000033290a7223 */ /* 0x000fe2000000000a */
[C---:B------:R-:W-:Y:S01]  /*a250*/  FMUL R15, R38.reuse, R15 ;  /* 0x0000000f260f7220 */ /* 0x040fe20000400000 */
[C---:B------:R-:W-:Y:S01]  /*a260*/  FMUL R12, R38.reuse, R16 ;  /* 0x00000010260c7220 */ /* 0x040fe20000400000 */
[----:B------:R-:W-:Y:S01]  /*a270*/  FMUL R13, R38, R17 ;  /* 0x00000011260d7220 */ /* 0x000fe20000400000 */
[----:B------:R1:W-:Y:S01]  /*a280*/  STS.128 [R86+0x6000], R100 ;  /* 0x0060006456007388 */ /* 0x0003e20000000c00 */
[----:B------:R-:W-:Y:S01]  /*a290*/  LOP3.LUT R64, R67, 0xffff0000, RZ, 0xc0, !PT ;  /* 0xffff000043407812 */ /* 0x000fe200078ec0ff */
[C---:B------:R-:W-:Y:S01]  /*a2a0*/  FFMA R11, R41.reuse, R50, R11 ;  /* 0x00000032290b7223 */ /* 0x040fe2000000000b */
[----:B------:R-:W-:Y:S01]  /*a2b0*/  SHF.L.U32 R65, R72, 0x10, RZ ;  /* 0x0000001048417819 */ /* 0x000fe200000006ff */
[C---:B------:R-:W-:Y:S01]  /*a2c0*/  FFMA R15, R41.reuse, R52, R15 ;  /* 0x00000034290f7223 */ /* 0x040fe2000000000f */
[----:B------:R-:W-:Y:S01]  /*a2d0*/  F2FP.BF16.F32.PACK_AB R108, R10, R3 ;  /* 0x000000030a6c723e */ /* 0x000fe200000010ff */
[C---:B------:R-:W-:Y:S01]  /*a2e0*/  FFMA R12, R41.reuse, R53, R12 ;  /* 0x00000035290c7223 */ /* 0x040fe2000000000c */
[C---:B------:R-:W-:Y:S01]  /*a2f0*/  FFMA R13, R41.reuse, R54, R13 ;  /* 0x00000036290d7223 */ /* 0x040fe2000000000d */
[C---:B------:R-:W-:Y:S01]  /*a300*/  FMUL R14, R38.reuse, R18 ;  /* 0x00000012260e7220 */ /* 0x040fe20000400000 */
[C---:B------:R-:W-:Y:S01]  /*a310*/  FMUL R19, R38.reuse, R19 ;  /* 0x0000001326137220 */ /* 0x040fe20000400000 */
[C---:B------:R-:W-:Y:S01]  /*a320*/  FMUL R16, R38.reuse, R20 ;  /* 0x0000001426107220 */ /* 0x040fe20000400000 */
[C---:B------:R-:W-:Y:S01]  /*a330*/  FMUL R17, R38.reuse, R21 ;  /* 0x0000001526117220 */ /* 0x040fe20000400000 */
[C---:B------:R-:W-:Y:S01]  /*a340*/  FFMA R14, R41.reuse, R55, R14 ;  /* 0x00000037290e7223 */ /* 0x040fe2000000000e */
        /* <DEDUP_REMOVED lines=9> */
[----:B------:R-:W-:Y:S01]  /*a3e0*/  FFMA R23, R41, R60, R23 ;  /* 0x0000003c29177223 */ /* 0x000fe20000000017 */
[C---:B------:R-:W-:Y:S01]  /*a3f0*/  FMUL R27, R38.reuse, R27 ;  /* 0x0000001b261b7220 */ /* 0x040fe20000400000 */
[----:B------:R-:W-:Y:S01]  /*a400*/  F2FP.BF16.F32.PACK_AB R109, R15, R11 ;  /* 0x0000000b0f6d723e */ /* 0x000fe200000010ff */
[----:B------:R-:W-:Y:S01]  /*a410*/  FFMA R20, R41, R61, R20 ;  /* 0x0000003d29147223 */ /* 0x000fe20000000014 */
[----:B------:R-:W-:Y:S01]  /*a420*/  F2FP.BF16.F32.PACK_AB R110, R13, R12 ;  /* 0x0000000c0d6e723e */ /* 0x000fe200000010ff */
[----:B------:R-:W-:Y:S01]  /*a430*/  FMUL R24, R38, R28 ;  /* 0x0000001c26187220 */ /* 0x000fe20000400000 */
[----:B------:R-:W-:Y:S01]  /*a440*/  F2FP.BF16.F32.PACK_AB R111, R19, R14 ;  /* 0x0000000e136f723e */ /* 0x000fe200000010ff */
[----:B------:R-:W-:Y:S01]  /*a450*/  FFMA R21, R41, R62, R21 ;  /* 0x0000003e29157223 */ /* 0x000fe20000000015 */
[----:B------:R-:W-:Y:S01]  /*a460*/  LOP3.LUT R66, R72, 0xffff0000, RZ, 0xc0, !PT ;  /* 0xffff000048427812 */ /* 0x000fe200078ec0ff */
[C---:B------:R-:W-:Y:S01]  /*a470*/  FMUL R25, R38.reuse, R29 ;  /* 0x0000001d26197220 */ /* 0x040fe20000400000 */
[----:B------:R-:W-:Y:S01]  /*a480*/  SHF.L.U32 R67, R73, 0x10, RZ ;  /* 0x0000001049437819 */ /* 0x000fe200000006ff */
[----:B------:R1:W-:Y:S01]  /*a490*/  STS.128 [R96+0x6010], R108 ;  /* 0x0060106c60007388 */ /* 0x0003e20000000c00 */
[----:B------:R-:W-:Y:S01]  /*a4a0*/  FFMA R22, R41, R63, R22 ;  /* 0x0000003f29167223 */ /* 0x000fe20000000016 */
[----:B------:R-:W-:Y:S01]  /*a4b0*/  LOP3.LUT R68, R73, 0xffff0000, RZ, 0xc0, !PT ;  /* 0xffff000049447812 */ /* 0x000fe200078ec0ff */
[----:B------:R-:W-:Y:S01]  /*a4c0*/  FMUL R26, R38, R30 ;  /* 0x0000001e261a7220 */ /* 0x000fe20000400000 */
[C---:B------:R-:W-:Y:S01]  /*a4d0*/  FFMA R27, R41.reuse, R64, R27 ;  /* 0x00000040291b7223 */ /* 0x040fe2000000001b */
[----:B------:R-:W-:Y:S01]  /*a4e0*/  SHF.L.U32 R69, R74, 0x10, RZ ;  /* 0x000000104a457819 */ /* 0x000fe200000006ff */
[----:B------:R-:W-:Y:S01]  /*a4f0*/  FMUL R31, R38, R31 ;  /* 0x0000001f261f7220 */ /* 0x000fe20000400000 */
[C---:B------:R-:W-:Y:S01]  /*a500*/  FFMA R24, R41.reuse, R65, R24 ;  /* 0x0000004129187223 */ /* 0x040fe20000000018 */
[----:B------:R-:W-:Y:S01]  /*a510*/  LOP3.LUT R70, R74, 0xffff0000, RZ, 0xc0, !PT ;  /* 0xffff00004a467812 */ /* 0x000fe200078ec0ff */
[C---:B------:R-:W-:Y:S01]  /*a520*/  FMUL R28, R38.reuse, R32 ;  /* 0x00000020261c7220 */ /* 0x040fe20000400000 */
[----:B------:R-:W-:Y:S01]  /*a530*/  FFMA R25, R41, R66, R25 ;  /* 0x0000004229197223 */ /* 0x000fe20000000019 */
[----:B------:R-:W-:Y:S01]  /*a540*/  SHF.L.U32 R71, R75, 0x10, RZ ;  /* 0x000000104b477819 */ /* 0x000fe200000006ff */
[C---:B------:R-:W-:Y:S01]  /*a550*/  FMUL R29, R38.reuse, R33 ;  /* 0x00000021261d7220 */ /* 0x040fe20000400000 */
[----:B------:R-:W-:Y:S01]  /*a560*/  FFMA R26, R41, R67, R26 ;  /* 0x00000043291a7223 */ /* 0x000fe2000000001a */
[----:B------:R-:W-:Y:S01]  /*a570*/  LOP3.LUT R72, R75, 0xffff0000, RZ, 0xc0, !PT ;  /* 0xffff00004b487812 */ /* 0x000fe200078ec0ff */
        /* <DEDUP_REMOVED lines=26> */
[----:B------:R-:W-:Y:S02]  /*a720*/  UIADD3 UR40, UPT, UPT, UR50, 0x6200, URZ ;  /* 0x0000620032287890 */ /* 0x000fe4000fffe0ff */
[----:B------:R-:W-:Y:S02]  /*a730*/  UIADD3 UR41, UPT, UPT, UR52, 0x60, URZ ;  /* 0x0000006034297890 */ /* 0x000fe4000fffe0ff */
[----:B--2---:R-:W-:Y:S04]  /*a740*/  UIADD3 UR4, UP0, UPT, UR6, 0x780, URZ ;  /* 0x0000078006047890 */ /* 0x004fe8000ff1e0ff */
[----:B------:R-:W-:Y:S09]  /*a750*/  UIADD3.X UR5, UPT, UPT, URZ, UR7, URZ, UP0, !UPT ;  /* 0x00000007ff057290 */ /* 0x000ff200087fe4ff */
[----:B------:R2:W-:Y:S01]  /*a760*/  UTMASTG.5D [UR40], [UR4] ;  /* 0x00000028040073b5 */ /* 0x0005e20008020000 */
[----:B------:R0:W-:Y:S01]  /*a770*/  UTMACMDFLUSH ;  /* 0x00000000000079b7 */ /* 0x0001e20000000000 */
[----:B--2---:R-:W-:Y:S04]  /*a780*/  DEPBAR.LE SB0, 0x1 ;  /* 0x000080400000791a */ /* 0x004fe80000000000 */
.L_x_125:
[----:B------:R-:W-:Y:S05]  /*a790*/  BSYNC.RECONVERGENT B0 ;  /* 0x0000000000007941 */ /* 0x000fea0003800200 */
.L_x_124:
[----:B------:R-:W-:Y:S01]  /*a7a0*/  BAR.SYNC.DEFER_BLOCKING 0x1, 0x80 ;  /* 0x0042000000007b1d */ /* 0x000fe20000010000 */
[----:B------:R-:W-:Y:S01]  /*a7b0*/  UISETP.NE.AND UP0, UPT, UR54, -0x4, UPT ;  /* 0xfffffffc3600788c */ /* 0x000fe2000bf05270 */
[----:B------:R-:W-:Y:S08]  /*a7c0*/  IADD3 R0, PT, PT, R36, 0x1, RZ ;  /* 0x0000000124007810 */ /* 0x000ff00007ffe0ff */
[----:B------:R-:W-:Y:S05]  /*a7d0*/  BRA.U !UP0, `(.L_x_126) ;  /* 0x0000000108247547 */ /* 0x000fea000b800000 */
[----:B------:R-:W-:Y:S01]  /*a7e0*/  ISETP.NE.AND P0, PT, R98, RZ, PT ;  /* 0x000000ff6200720c */ /* 0x000fe20003f05270 */
[----:B------:R-:W-:Y:S01]  /*a7f0*/  IMAD.U32 R2, RZ, RZ, UR51 ;  /* 0x00000033ff027e24 */ /* 0x000fe2000f8e00ff */
[----:B------:R-:W-:Y:S04]  /*a800*/  UIADD3 UR4, UPT, UPT, UR51, 0x1, URZ ;  /* 0x0000000133047890 */ /* 0x000fe8000fffe0ff */
[----:B------:R-:W-:Y:S04]  /*a810*/  UISETP.NE.AND UP0, UPT, UR4, 0x4, UPT ;  /* 0x000000040400788c */ /* 0x000fe8000bf05270 */
[----:B------:R-:W-:Y:S03]  /*a820*/  USEL UR51, UR4, URZ, UP0 ;  /* 0x000000ff04337287 */ /* 0x000fe60008000000 */
[----:B------:R-:W-:Y:S05]  /*a830*/  @P0 LEA R2, R2, UR50, 0x3 ;  /* 0x0000003202020c11 */ /* 0x000fea000f8e18ff */
[----:B------:R-:W-:Y:S05]  /*a840*/  @P0 VIADD R3, R2, 0xe0 ;  /* 0x000000e002030836 */ /* 0x000fea0000000000 */
[----:B------:R-:W-:Y:S04]  /*a850*/  @P0 PRMT R3, R104, 0x654, R3 ;  /* 0x0000065468030816 */ /* 0x000fe80000000003 */
[----:B------:R2:W-:Y:S03]  /*a860*/  @P0 SYNCS.ARRIVE.TRANS64.RED.A1T0 RZ, [R3+URZ], RZ ;  /* 0x000000ff03ff09a7 */ /* 0x0005e600081004ff */
.L_x_126:
[----:B------:R-:W-:Y:S01]  /*a870*/  R2UR UR5, R81 ;  /* 0x00000000510572ca */ /* 0x000fe200000e0000 */
[----:B------:R-:W-:Y:S01]  /*a880*/  UISETP.NE.AND UP0, UPT, UR63, URZ, UPT ;  /* 0x000000ff3f00728c */ /* 0x000fe2000bf05270 */
[----:B------:R-:W-:Y:S01]  /*a890*/  R2UR UR4, R82 ;  /* 0x00000000520472ca */ /* 0x000fe200000e0000 */
[----:B------:R-:W-:Y:S01]  /*a8a0*/  UIADD3 UR54, UPT, UPT, UR54, 0x4, URZ ;  /* 0x0000000436367890 */ /* 0x000fe2000fffe0ff */
[----:B------:R-:W-:Y:S02]  /*a8b0*/  R2UR UR49, R97 ;  /* 0x00000000613172ca */ /* 0x000fe400000e0000 */
[C---:B------:R-:W-:Y:S02]  /*a8c0*/  ISETP.NE.AND P0, PT, R0.reuse, 0x2, PT ;  /* 0x000000020000780c */ /* 0x040fe40003f05270 */
[----:B------:R-:W-:Y:S02]  /*a8d0*/  LOP3.LUT R83, R83, 0x1, RZ, 0x3c, !PT ;  /* 0x0000000153537812 */ /* 0x000fe400078e3cff */
[----:B--2---:R-:W-:Y:S02]  /*a8e0*/  SEL R3, RZ, 0x1, P0 ;  /* 0x00000001ff037807 */ /* 0x004fe40000000000 */
[----:B------:R-:W-:Y:S01]  /*a8f0*/  SEL R36, R0, RZ, P0 ;  /* 0x000000ff00247207 */ /* 0x000fe20000000000 */
[----:B------:R-:W-:Y:S01]  /*a900*/  UIADD3 UR21, UPT, UPT, UR36, UR5, URZ ;  /* 0x0000000524157290 */ /* 0x000fe2000fffe0ff */
[----:B------:R-:W-:Y:S01]  /*a910*/  LOP3.LUT R84, R84, R3, RZ, 0x3c, !PT ;  /* 0x0000000354547212 */ /* 0x000fe200078e3cff */
[----:B------:R-:W-:Y:S01]  /*a920*/  UIADD3 UR28, UPT, UPT, UR37, UR4, URZ ;  /* 0x00000004251c7290 */ /* 0x000fe2000fffe0ff */
[----:B------:R-:W-:Y:S11]  /*a930*/  BRA.U UP0, `(.L_x_127) ;  /* 0xffffffb900807547 */ /* 0x000ff6000b83ffff */
[----:B------:R-:W-:-:S13]  /*a940*/  R2UR UR4, R93 ;  /* 0x000000005d0472ca */ /* 0x000fda00000e0000 */
[----:B------:R-:W-:-:S09]  /*a950*/  UISETP.NE.AND UP0, UPT, UR4, URZ, UPT ;  /* 0x000000ff0400728c */ /* 0x000fd2000bf05270 */
[----:B------:R-:W-:Y:S05]  /*a960*/  BRA.U !UP0, `(.L_x_128) ;  /* 0x0000000108487547 */ /* 0x000fea000b800000 */
[----:B------:R-:W2:Y:S02]  /*a970*/  LDCU.64 UR4, c[0x0][0x990] ;  /* 0x00013200ff0477ac */ /* 0x000ea40008000a00 */
[----:B--2---:R-:W-:-:S04]  /*a980*/  UISETP.NE.U32.AND UP0, UPT, UR4, URZ, UPT ;  /* 0x000000ff0400728c */ /* 0x004fc8000bf05070 */
[----:B------:R-:W-:-:S09]  /*a990*/  UISETP.NE.AND.EX UP0, UPT, UR5, URZ, UPT, UP0 ;  /* 0x000000ff0500728c */ /* 0x000fd2000bf05300 */
[----:B------:R-:W-:Y:S05]  /*a9a0*/  BRA.U UP0, `(.L_x_129) ;  /* 0x00000001000c7547 */ /* 0x000fea000b800000 */
[----:B------:R-:W-:-:S13]  /*a9b0*/  FSETP.NEU.AND P0, PT, R41, RZ, PT ;  /* 0x000000ff2900720b */ /* 0x000fda0003f0d000 */
[----:B------:R-:W-:Y:S05]  /*a9c0*/  @!P0 EXIT ;  /* 0x000000000000894d */ /* 0x000fea0003800000 */
[----:B------:R-:W-:Y:S05]  /*a9d0*/  BRA `(.L_x_128) ;  /* 0x00000000002c7947 */ /* 0x000fea0003800000 */
.L_x_129:
[----:B------:R-:W-:Y:S01]  /*a9e0*/  ISETP.NE.AND P0, PT, R95, RZ, PT ;  /* 0x000000ff5f00720c */ /* 0x000fe20003f05270 */
[----:B------:R-:W-:-:S12]  /*a9f0*/  BSSY.RECONVERGENT B0, `(.L_x_128) ;  /* 0x0000009000007945 */ /* 0x000fd80003800200 */
[----:B------:R-:W-:Y:S05]  /*aa00*/  @P0 BRA `(.L_x_130) ;  /* 0x0000000000140947 */ /* 0x000fea0003800000 */
[----:B------:R-:W2:Y:S02]  /*aa10*/  LDCU.64 UR4, c[0x0][0x988] ;  /* 0x00013100ff0477ac */ /* 0x000ea40008000a00 */
[----:B--2---:R-:W-:-:S04]  /*aa20*/  ISETP.NE.U32.AND P0, PT, RZ, UR4, PT ;  /* 0x00000004ff007c0c */ /* 0x004fc8000bf05070 */
[----:B------:R-:W-:-:S13]  /*aa30*/  ISETP.NE.AND.EX P0, PT, RZ, UR5, PT, P0 ;  /* 0x00000005ff007c0c */ /* 0x000fda000bf05300 */
[----:B------:R-:W-:Y:S05]  /*aa40*/  @!P0 EXIT ;  /* 0x000000000000894d */ /* 0x000fea0003800000 */
[----:B------:R-:W-:Y:S05]  /*aa50*/  BRA `(.L_x_131) ;  /* 0x0000000000087947 */ /* 0x000fea0003800000 */
.L_x_130:
[----:B------:R-:W-:-:S13]  /*aa60*/  FSETP.NEU.AND P0, PT, R41, RZ, PT ;  /* 0x000000ff2900720b */ /* 0x000fda0003f0d000 */
[----:B------:R-:W-:Y:S05]  /*aa70*/  @!P0 EXIT ;  /* 0x000000000000894d */ /* 0x000fea0003800000 */
.L_x_131:
[----:B------:R-:W-:Y:S05]  /*aa80*/  BSYNC.RECONVERGENT B0 ;  /* 0x0000000000007941 */ /* 0x000fea0003800200 */
.L_x_128:
[----:B------:R-:W2:Y:S01]  /*aa90*/  S2UR UR5, SR_CgaCtaId ;  /* 0x00000000000579c3 */ /* 0x000ea20000008800 */
[----:B------:R-:W-:Y:S01]  /*aaa0*/  ULEA UR4, UR51, UR50, 0x3 ;  /* 0x0000003233047291 */ /* 0x000fe2000f8e18ff */
[----:B------:R-:W-:-:S04]  /*aab0*/  DEPBAR.LE SB0, 0x0 ;  /* 0x000080000000791a */ /* 0x000fc80000000000 */
[----:B------:R-:W-:-:S04]  /*aac0*/  UIADD3 UR4, UPT, UPT, UR4, 0xe0, URZ ;  /* 0x000000e004047890 */ /* 0x000fc8000fffe0ff */
[----:B--2---:R-:W-:-:S09]  /*aad0*/  UPRMT UR4, UR5, 0x654, UR4 ;  /* 0x0000065405047896 */ /* 0x004fd20008000004 */
[----:B------:R-:W-:Y:S01]  /*aae0*/  SYNCS.ARRIVE.TRANS64.RED.A1T0 RZ, [UR4], RZ ;  /* 0x000000ffffff79a7 */ /* 0x000fe20008100404 */
[----:B------:R-:W-:Y:S05]  /*aaf0*/  EXIT ;  /* 0x000000000000794d */ /* 0x000fea0003800000 */
.L_x_20:
[----:B------:R-:W-:Y:S07]  /*ab00*/  MOV R0, UR45 ;  /* 0x0000002d00007c02 */ /* 0x000fee0008000f00 */
.L_x_132:
[----:B-1----:R1:W2:Y:S02]  /*ab10*/  SYNCS.PHASECHK.TRANS64.TRYWAIT P0, [R0+URZ+0x60], R5 ;  /* 0x00006005000075a7 */ /* 0x0022a400080011ff */
[----:B--2---:R-:W-:Y:S05]  /*ab20*/  @!P0 NANOSLEEP.SYNCS 0x989680 ;  /* 0x009896800000895d */ /* 0x004fea0003900000 */
[----:B------:R-:W2:Y:S02]  /*ab30*/  @!P0 SYNCS.PHASECHK.TRANS64 P0, [R0+URZ+0x60], R5 ;  /* 0x00006005000085a7 */ /* 0x000ea400080010ff */
[----:B--2---:R-:W-:Y:S05]  /*ab40*/  @!P0 BRA `(.L_x_132) ;  /* 0xfffffffc00f08947 */ /* 0x004fea000383ffff */
[----:B------:R-:W-:Y:S05]  /*ab50*/  BRA `(.L_x_19) ;  /* 0xffffff7000d47947 */ /* 0x000fea000383ffff */
.L_x_26:
[----:B------:R-:W-:Y:S07]  /*ab60*/  MOV R0, UR41 ;  /* 0x0000002900007c02 */ /* 0x000fee0008000f00 */
.L_x_133:
[----:B-1----:R1:W2:Y:S02]  /*ab70*/  SYNCS.PHASECHK.TRANS64.TRYWAIT P0, [R0+URZ+0x60], R5 ;  /* 0x00006005000075a7 */ /* 0x0022a400080011ff */
[----:B--2---:R-:W-:Y:S05]  /*ab80*/  @!P0 NANOSLEEP.SYNCS 0x989680 ;  /* 0x009896800000895d */ /* 0x004fea0003900000 */
[----:B------:R-:W2:Y:S02]  /*ab90*/  @!P0 SYNCS.PHASECHK.TRANS64 P0, [R0+URZ+0x60], R5 ;  /* 0x00006005000085a7 */ /* 0x000ea400080010ff */
[----:B--2---:R-:W-:Y:S05]  /*aba0*/  @!P0 BRA `(.L_x_133) ;  /* 0xfffffffc00f08947 */ /* 0x004fea000383ffff */
[----:B------:R-:W-:Y:S05]  /*abb0*/  BRA `(.L_x_25) ;  /* 0xffffff7800687947 */ /* 0x000fea000383ffff */
.L_x_30:
[----:B-1----:R-:W-:-:S07]  /*abc0*/  MOV R0, UR48 ;  /* 0x0000003000007c02 */ /* 0x002fce0008000f00 */
.L_x_134:
[----:B-1----:R1:W2:Y:S02]  /*abd0*/  SYNCS.PHASECHK.TRANS64.TRYWAIT P0, [R0+URZ+0x110], R3 ;  /* 0x00011003000075a7 */ /* 0x0022a400080011ff */
[----:B--2---:R-:W-:Y:S05]  /*abe0*/  @!P0 NANOSLEEP.SYNCS 0x989680 ;  /* 0x009896800000895d */ /* 0x004fea0003900000 */
[----:B------:R-:W2:Y:S02]  /*abf0*/  @!P0 SYNCS.PHASECHK.TRANS64 P0, [R0+URZ+0x110], R3 ;  /* 0x00011003000085a7 */ /* 0x000ea400080010ff */
[----:B--2---:R-:W-:Y:S05]  /*ac00*/  @!P0 BRA `(.L_x_134) ;  /* 0xfffffffc00f08947 */ /* 0x004fea000383ffff */
[----:B------:R-:W-:Y:S05]  /*ac10*/  BRA `(.L_x_135) ;  /* 0xffffff7c00787947 */ /* 0x000fea000383ffff */
.L_x_34:
[----:B------:R-:W-:-:S07]  /*ac20*/  MOV R0, UR4 ;  /* 0x0000000400007c02 */ /* 0x000fce0008000f00 */
.L_x_136:
[----:B-1----:R1:W2:Y:S02]  /*ac30*/  SYNCS.PHASECHK.TRANS64.TRYWAIT P0, [R0+URZ], R3 ;  /* 0x00000003000075a7 */ /* 0x0022a400080011ff */
[----:B--2---:R-:W-:Y:S05]  /*ac40*/  @!P0 NANOSLEEP.SYNCS 0x989680 ;  /* 0x009896800000895d */ /* 0x004fea0003900000 */
[----:B------:R-:W2:Y:S02]  /*ac50*/  @!P0 SYNCS.PHASECHK.TRANS64 P0, [R0+URZ], R3 ;  /* 0x00000003000085a7 */ /* 0x000ea400080010ff */
[----:B--2---:R-:W-:Y:S05]  /*ac60*/  @!P0 BRA `(.L_x_136) ;  /* 0xfffffffc00f08947 */ /* 0x004fea000383ffff */
[----:B------:R-:W-:Y:S05]  /*ac70*/  BRA `(.L_x_137) ;  /* 0xffffff84000c7947 */ /* 0x000fea000383ffff */
.L_x_35:
[----:B------:R-:W-:-:S07]  /*ac80*/  MOV R0, UR5 ;  /* 0x0000000500007c02 */ /* 0x000fce0008000f00 */
.L_x_138:
[----:B-1----:R1:W2:Y:S02]  /*ac90*/  SYNCS.PHASECHK.TRANS64.TRYWAIT P0, [R0+URZ], R3 ;  /* 0x00000003000075a7 */ /* 0x0022a400080011ff */
[----:B--2---:R-:W-:Y:S05]  /*aca0*/  @!P0 NANOSLEEP.SYNCS 0x989680 ;  /* 0x009896800000895d */ /* 0x004fea0003900000 */
[----:B------:R-:W2:Y:S02]  /*acb0*/  @!P0 SYNCS.PHASECHK.TRANS64 P0, [R0+URZ], R3 ;  /* 0x00000003000085a7 */ /* 0x000ea400080010ff */
[----:B--2---:R-:W-:Y:S05]  /*acc0*/  @!P0 BRA `(.L_x_138) ;  /* 0xfffffffc00f08947 */ /* 0x004fea000383ffff */
[----:B------:R-:W-:Y:S05]  /*acd0*/  BRA `(.L_x_139) ;  /* 0xffffff84001c7947 */ /* 0x000fea000383ffff */
.L_x_36:
[----:B------:R-:W-:-:S07]  /*ace0*/  MOV R0, UR5 ;  /* 0x0000000500007c02 */ /* 0x000fce0008000f00 */
.L_x_140:
[----:B-1----:R1:W2:Y:S02]  /*acf0*/  SYNCS.PHASECHK.TRANS64.TRYWAIT P0, [R0+URZ], R3 ;  /* 0x00000003000075a7 */ /* 0x0022a400080011ff */
[----:B--2---:R-:W-:Y:S05]  /*ad00*/  @!P0 NANOSLEEP.SYNCS 0x989680 ;  /* 0x009896800000895d */ /* 0x004fea0003900000 */
[----:B------:R-:W2:Y:S02]  /*ad10*/  @!P0 SYNCS.PHASECHK.TRANS64 P0, [R0+URZ], R3 ;  /* 0x00000003000085a7 */ /* 0x000ea400080010ff */
[----:B--2---:R-:W-:Y:S05]  /*ad20*/  @!P0 BRA `(.L_x_140) ;  /* 0xfffffffc00f08947 */ /* 0x004fea000383ffff */
[----:B------:R-:W-:Y:S05]  /*ad30*/  BRA `(.L_x_141) ;  /* 0xffffff84002c7947 */ /* 0x000fea000383ffff */
.L_x_37:
[----:B------:R-:W-:-:S07]  /*ad40*/  MOV R0, UR5 ;  /* 0x0000000500007c02 */ /* 0x000fce0008000f00 */
.L_x_142:
[----:B-1----:R1:W2:Y:S02]  /*ad50*/  SYNCS.PHASECHK.TRANS64.TRYWAIT P0, [R0+URZ], R3 ;  /* 0x00000003000075a7 */ /* 0x0022a400080011ff */
[----:B--2---:R-:W-:Y:S05]  /*ad60*/  @!P0 NANOSLEEP.SYNCS 0x989680 ;  /* 0x009896800000895d */ /* 0x004fea0003900000 */
[----:B------:R-:W2:Y:S02]  /*ad70*/  @!P0 SYNCS.PHASECHK.TRANS64 P0, [R0+URZ], R3 ;  /* 0x00000003000085a7 */ /* 0x000ea400080010ff */
[----:B--2---:R-:W-:Y:S05]  /*ad80*/  @!P0 BRA `(.L_x_142) ;  /* 0xfffffffc00f08947 */ /* 0x004fea000383ffff */
[----:B------:R-:W-:Y:S05]  /*ad90*/  BRA `(.L_x_143) ;  /* 0xffffff84003c7947 */ /* 0x000fea000383ffff */
.L_x_38:
[----:B------:R-:W-:-:S07]  /*ada0*/  MOV R0, UR5 ;  /* 0x0000000500007c02 */ /* 0x000fce0008000f00 */
.L_x_144:
[----:B-1----:R1:W2:Y:S02]  /*adb0*/  SYNCS.PHASECHK.TRANS64.TRYWAIT P0, [R0+URZ], R3 ;  /* 0x00000003000075a7 */ /* 0x0022a400080011ff */
[----:B--2---:R-:W-:Y:S05]  /*adc0*/  @!P0 NANOSLEEP.SYNCS 0x989680 ;  /* 0x009896800000895d */ /* 0x004fea0003900000 */
[----:B------:R-:W2:Y:S02]  /*add0*/  @!P0 SYNCS.PHASECHK.TRANS64 P0, [R0+URZ], R3 ;  /* 0x00000003000085a7 */ /* 0x000ea400080010ff */
[----:B--2---:R-:W-:Y:S05]  /*ade0*/  @!P0 BRA `(.L_x_144) ;  /* 0xfffffffc00f08947 */ /* 0x004fea000383ffff */
[----:B------:R-:W-:Y:S05]  /*adf0*/  BRA `(.L_x_145) ;  /* 0xffffff84004c7947 */ /* 0x000fea000383ffff */
.L_x_39:
[----:B------:R-:W-:-:S07]  /*ae00*/  MOV R0, UR5 ;  /* 0x0000000500007c02 */ /* 0x000fce0008000f00 */
.L_x_146:
[----:B-1----:R1:W2:Y:S02]  /*ae10*/  SYNCS.PHASECHK.TRANS64.TRYWAIT P0, [R0+URZ], R3 ;  /* 0x00000003000075a7 */ /* 0x0022a400080011ff */
[----:B--2---:R-:W-:Y:S05]  /*ae20*/  @!P0 NANOSLEEP.SYNCS 0x989680 ;  /* 0x009896800000895d */ /* 0x004fea0003900000 */
[----:B------:R-:W2:Y:S02]  /*ae30*/  @!P0 SYNCS.PHASECHK.TRANS64 P0, [R0+URZ], R3 ;  /* 0x00000003000085a7 */ /* 0x000ea400080010ff */
[----:B--2---:R-:W-:Y:S05]  /*ae40*/  @!P0 BRA `(.L_x_146) ;  /* 0xfffffffc00f08947 */ /* 0x004fea000383ffff */
[----:B------:R-:W-:Y:S05]  /*ae50*/  BRA `(.L_x_147) ;  /* 0xffffff84005c7947 */ /* 0x000fea000383ffff */
.L_x_40:
[----:B------:R-:W-:-:S07]  /*ae60*/  MOV R0, UR5 ;  /* 0x0000000500007c02 */ /* 0x000fce0008000f00 */
.L_x_148:
[----:B-1----:R1:W2:Y:S02]  /*ae70*/  SYNCS.PHASECHK.TRANS64.TRYWAIT P0, [R0+URZ], R3 ;  /* 0x00000003000075a7 */ /* 0x0022a400080011ff */
[----:B--2---:R-:W-:Y:S05]  /*ae80*/  @!P0 NANOSLEEP.SYNCS 0x989680 ;  /* 0x009896800000895d */ /* 0x004fea0003900000 */
[----:B------:R-:W2:Y:S02]  /*ae90*/  @!P0 SYNCS.PHASECHK.TRANS64 P0, [R0+URZ], R3 ;  /* 0x00000003000085a7 */ /* 0x000ea400080010ff */
[----:B--2---:R-:W-:Y:S05]  /*aea0*/  @!P0 BRA `(.L_x_148) ;  /* 0xfffffffc00f08947 */ /* 0x004fea000383ffff */
[----:B------:R-:W-:Y:S05]  /*aeb0*/  BRA `(.L_x_149) ;  /* 0xffffff84006c7947 */ /* 0x000fea000383ffff */
.L_x_41:
[----:B------:R-:W-:-:S07]  /*aec0*/  MOV R0, UR5 ;  /* 0x0000000500007c02 */ /* 0x000fce0008000f00 */
.L_x_150:
[----:B-1----:R1:W2:Y:S02]  /*aed0*/  SYNCS.PHASECHK.TRANS64.TRYWAIT P0, [R0+URZ], R3 ;  /* 0x00000003000075a7 */ /* 0x0022a400080011ff */
[----:B--2---:R-:W-:Y:S05]  /*aee0*/  @!P0 NANOSLEEP.SYNCS 0x989680 ;  /* 0x009896800000895d */ /* 0x004fea0003900000 */
[----:B------:R-:W2:Y:S02]  /*aef0*/  @!P0 SYNCS.PHASECHK.TRANS64 P0, [R0+URZ], R3 ;  /* 0x00000003000085a7 */ /* 0x000ea400080010ff */
[----:B--2---:R-:W-:Y:S05]  /*af00*/  @!P0 BRA `(.L_x_150) ;  /* 0xfffffffc00f08947 */ /* 0x004fea000383ffff */
[----:B------:R-:W-:Y:S05]  /*af10*/  BRA `(.L_x_151) ;  /* 0xffffff84007c7947 */ /* 0x000fea000383ffff */
.L_x_42:
[----:B------:R-:W-:-:S07]  /*af20*/  MOV R0, UR5 ;  /* 0x0000000500007c02 */ /* 0x000fce0008000f00 */
.L_x_152:
[----:B-1----:R1:W2:Y:S02]  /*af30*/  SYNCS.PHASECHK.TRANS64.TRYWAIT P0, [R0+URZ], R3 ;  /* 0x00000003000075a7 */ /* 0x0022a400080011ff */
[----:B--2---:R-:W-:Y:S05]  /*af40*/  @!P0 NANOSLEEP.SYNCS 0x989680 ;  /* 0x009896800000895d */ /* 0x004fea0003900000 */
[----:B------:R-:W2:Y:S02]  /*af50*/  @!P0 SYNCS.PHASECHK.TRANS64 P0, [R0+URZ], R3 ;  /* 0x00000003000085a7 */ /* 0x000ea400080010ff */
[----:B--2---:R-:W-:Y:S05]  /*af60*/  @!P0 BRA `(.L_x_152) ;  /* 0xfffffffc00f08947 */ /* 0x004fea000383ffff */
[----:B------:R-:W-:Y:S05]  /*af70*/  BRA `(.L_x_153) ;  /* 0xffffff84008c7947 */ /* 0x000fea000383ffff */
.L_x_43:
[----:B------:R-:W-:-:S07]  /*af80*/  MOV R0, UR5 ;  /* 0x0000000500007c02 */ /* 0x000fce0008000f00 */
.L_x_154:
[----:B-1----:R1:W2:Y:S02]  /*af90*/  SYNCS.PHASECHK.TRANS64.TRYWAIT P0, [R0+URZ], R3 ;  /* 0x00000003000075a7 */ /* 0x0022a400080011ff */
[----:B--2---:R-:W-:Y:S05]  /*afa0*/  @!P0 NANOSLEEP.SYNCS 0x989680 ;  /* 0x009896800000895d */ /* 0x004fea0003900000 */
[----:B------:R-:W2:Y:S02]  /*afb0*/  @!P0 SYNCS.PHASECHK.TRANS64 P0, [R0+URZ], R3 ;  /* 0x00000003000085a7 */ /* 0x000ea400080010ff */
[----:B--2---:R-:W-:Y:S05]  /*afc0*/  @!P0 BRA `(.L_x_154) ;  /* 0xfffffffc00f08947 */ /* 0x004fea000383ffff */
[----:B------:R-:W-:Y:S05]  /*afd0*/  BRA `(.L_x_155) ;  /* 0xffffff84009c7947 */ /* 0x000fea000383ffff */
.L_x_44:
[----:B------:R-:W-:-:S07]  /*afe0*/  MOV R0, UR5 ;  /* 0x0000000500007c02 */ /* 0x000fce0008000f00 */
.L_x_156:
[----:B-1----:R1:W2:Y:S02]  /*aff0*/  SYNCS.PHASECHK.TRANS64.TRYWAIT P0, [R0+URZ], R3 ;  /* 0x00000003000075a7 */ /* 0x0022a400080011ff */
[----:B--2---:R-:W-:Y:S05]  /*b000*/  @!P0 NANOSLEEP.SYNCS 0x989680 ;  /* 0x009896800000895d */ /* 0x004fea0003900000 */
[----:B------:R-:W2:Y:S02]  /*b010*/  @!P0 SYNCS.PHASECHK.TRANS64 P0, [R0+URZ], R3 ;  /* 0x00000003000085a7 */ /* 0x000ea400080010ff */
[----:B--2---:R-:W-:Y:S05]  /*b020*/  @!P0 BRA `(.L_x_156) ;  /* 0xfffffffc00f08947 */ /* 0x004fea000383ffff */
[----:B------:R-:W-:Y:S05]  /*b030*/  BRA `(.L_x_157) ;  /* 0xffffff8400ac7947 */ /* 0x000fea000383ffff */
.L_x_47:
[----:B------:R-:W-:-:S07]  /*b040*/  MOV R4, UR4 ;  /* 0x0000000400047c02 */ /* 0x000fce0008000f00 */
.L_x_158:
[----:B--2---:R2:W3:Y:S02]  /*b050*/  SYNCS.PHASECHK.TRANS64.TRYWAIT P1, [R4+URZ+0x118], R7 ;  /* 0x00011807040075a7 */ /* 0x0044e400080211ff */
[----:B---3--:R-:W-:Y:S05]  /*b060*/  @!P1 NANOSLEEP.SYNCS 0x989680 ;  /* 0x009896800000995d */ /* 0x008fea0003900000 */
[----:B------:R-:W3:Y:S02]  /*b070*/  @!P1 SYNCS.PHASECHK.TRANS64 P1, [R4+URZ+0x118], R7 ;  /* 0x00011807040095a7 */ /* 0x000ee400080210ff */
[----:B---3--:R-:W-:Y:S05]  /*b080*/  @!P1 BRA `(.L_x_158) ;  /* 0xfffffffc00f09947 */ /* 0x008fea000383ffff */
[----:B------:R-:W-:Y:S05]  /*b090*/  BRA `(.L_x_159) ;  /* 0xffffff88001c7947 */ /* 0x000fea000383ffff */
.L_x_48:
[----:B--2---:R-:W-:-:S07]  /*b0a0*/  MOV R4, UR4 ;  /* 0x0000000400047c02 */ /* 0x004fce0008000f00 */
.L_x_160:
[----:B--2---:R2:W3:Y:S02]  /*b0b0*/  SYNCS.PHASECHK.TRANS64.TRYWAIT P1, [R4+URZ+0x110], R5 ;  /* 0x00011005040075a7 */ /* 0x0044e400080211ff */
[----:B---3--:R-:W-:Y:S05]  /*b0c0*/  @!P1 NANOSLEEP.SYNCS 0x989680 ;  /* 0x009896800000995d */ /* 0x008fea0003900000 */
[----:B------:R-:W3:Y:S02]  /*b0d0*/  @!P1 SYNCS.PHASECHK.TRANS64 P1, [R4+URZ+0x110], R5 ;  /* 0x00011005040095a7 */ /* 0x000ee400080210ff */
[----:B---3--:R-:W-:Y:S05]  /*b0e0*/  @!P1 BRA `(.L_x_160) ;  /* 0xfffffffc00f09947 */ /* 0x008fea000383ffff */
[----:B------:R-:W-:Y:S05]  /*b0f0*/  BRA `(.L_x_161) ;  /* 0xffffff8800247947 */ /* 0x000fea000383ffff */
.L_x_56:
[----:B------:R-:W-:-:S07]  /*b100*/  MOV R0, UR19 ;  /* 0x0000001300007c02 */ /* 0x000fce0008000f00 */
.L_x_162:
[----:B-1----:R1:W2:Y:S02]  /*b110*/  SYNCS.PHASECHK.TRANS64.TRYWAIT P0, [R0+URZ+0x110], R5 ;  /* 0x00011005000075a7 */ /* 0x0022a400080011ff */
[----:B--2---:R-:W-:Y:S05]  /*b120*/  @!P0 NANOSLEEP.SYNCS 0x989680 ;  /* 0x009896800000895d */ /* 0x004fea0003900000 */
[----:B------:R-:W2:Y:S02]  /*b130*/  @!P0 SYNCS.PHASECHK.TRANS64 P0, [R0+URZ+0x110], R5 ;  /* 0x00011005000085a7 */ /* 0x000ea400080010ff */
[----:B--2---:R-:W-:Y:S05]  /*b140*/  @!P0 BRA `(.L_x_162) ;  /* 0xfffffffc00f08947 */ /* 0x004fea000383ffff */
[----:B------:R-:W-:Y:S05]  /*b150*/  BRA `(.L_x_163) ;  /* 0xffffff8c009c7947 */ /* 0x000fea000383ffff */
.L_x_57:
[----:B------:R-:W-:-:S07]  /*b160*/  MOV R5, UR23 ;  /* 0x0000001700057c02 */ /* 0x000fce0008000f00 */
.L_x_164:
[----:B-1----:R1:W2:Y:S02]  /*b170*/  SYNCS.PHASECHK.TRANS64.TRYWAIT P0, [R5+URZ+0x130], R0 ;  /* 0x00013000050075a7 */ /* 0x0022a400080011ff */
[----:B--2---:R-:W-:Y:S05]  /*b180*/  @!P0 NANOSLEEP.SYNCS 0x989680 ;  /* 0x009896800000895d */ /* 0x004fea0003900000 */
[----:B------:R-:W2:Y:S02]  /*b190*/  @!P0 SYNCS.PHASECHK.TRANS64 P0, [R5+URZ+0x130], R0 ;  /* 0x00013000050085a7 */ /* 0x000ea400080010ff */
[----:B--2---:R-:W-:Y:S05]  /*b1a0*/  @!P0 BRA `(.L_x_164) ;  /* 0xfffffffc00f08947 */ /* 0x004fea000383ffff */
[----:B------:R-:W-:Y:S05]  /*b1b0*/  BRA `(.L_x_165) ;  /* 0xffffff8c00b87947 */ /* 0x000fea000383ffff */
.L_x_60:
[----:B-1----:R-:W-:Y:S07]  /*b1c0*/  MOV R0, UR15 ;  /* 0x0000000f00007c02 */ /* 0x002fee0008000f00 */
.L_x_166:
[----:B-1----:R1:W2:Y:S02]  /*b1d0*/  SYNCS.PHASECHK.TRANS64.TRYWAIT P0, [R0+URZ], R5 ;  /* 0x00000005000075a7 */ /* 0x0022a400080011ff */
[----:B--2---:R-:W-:Y:S05]  /*b1e0*/  @!P0 NANOSLEEP.SYNCS 0x989680 ;  /* 0x009896800000895d */ /* 0x004fea0003900000 */
[----:B------:R-:W2:Y:S02]  /*b1f0*/  @!P0 SYNCS.PHASECHK.TRANS64 P0, [R0+URZ], R5 ;  /* 0x00000005000085a7 */ /* 0x000ea400080010ff */
[----:B--2---:R-:W-:Y:S05]  /*b200*/  @!P0 BRA `(.L_x_166) ;  /* 0xfffffffc00f08947 */ /* 0x004fea000383ffff */
[----:B------:R-:W-:Y:S05]  /*b210*/  BRA `(.L_x_59) ;  /* 0xffffff8c00e87947 */ /* 0x000fea000383ffff */
.L_x_63:
[----:B------:R-:W-:-:S07]  /*b220*/  MOV R0, UR4 ;  /* 0x0000000400007c02 */ /* 0x000fce0008000f00 */
.L_x_167:
[----:B-1----:R1:W3:Y:S02]  /*b230*/  SYNCS.PHASECHK.TRANS64.TRYWAIT P0, [R0+URZ], R3 ;  /* 0x00000003000075a7 */ /* 0x0022e400080011ff */
[----:B---3--:R-:W-:Y:S05]  /*b240*/  @!P0 NANOSLEEP.SYNCS 0x989680 ;  /* 0x009896800000895d */ /* 0x008fea0003900000 */
[----:B------:R-:W3:Y:S02]  /*b250*/  @!P0 SYNCS.PHASECHK.TRANS64 P0, [R0+URZ], R3 ;  /* 0x00000003000085a7 */ /* 0x000ee400080010ff */
[----:B---3--:R-:W-:Y:S05]  /*b260*/  @!P0 BRA `(.L_x_167) ;  /* 0xfffffffc00f08947 */ /* 0x008fea000383ffff */
[----:B------:R-:W-:Y:S05]  /*b270*/  BRA `(.L_x_168) ;  /* 0xffffff9000a87947 */ /* 0x000fea000383ffff */
.L_x_64:
[----:B------:R-:W-:-:S07]  /*b280*/  MOV R0, UR4 ;  /* 0x0000000400007c02 */ /* 0x000fce0008000f00 */
.L_x_169:
[----:B-1----:R1:W2:Y:S02]  /*b290*/  SYNCS.PHASECHK.TRANS64.TRYWAIT P0, [R0+URZ], R3 ;  /* 0x00000003000075a7 */ /* 0x0022a400080011ff */
[----:B--2---:R-:W-:Y:S05]  /*b2a0*/  @!P0 NANOSLEEP.SYNCS 0x989680 ;  /* 0x009896800000895d */ /* 0x004fea0003900000 */
[----:B------:R-:W2:Y:S02]  /*b2b0*/  @!P0 SYNCS.PHASECHK.TRANS64 P0, [R0+URZ], R3 ;  /* 0x00000003000085a7 */ /* 0x000ea400080010ff */
[----:B--2---:R-:W-:Y:S05]  /*b2c0*/  @!P0 BRA `(.L_x_169) ;  /* 0xfffffffc00f08947 */ /* 0x004fea000383ffff */
[----:B------:R-:W-:Y:S05]  /*b2d0*/  BRA `(.L_x_170) ;  /* 0xffffff9000b47947 */ /* 0x000fea000383ffff */
.L_x_69:
[----:B------:R-:W-:Y:S07]  /*b2e0*/  MOV R0, UR20 ;  /* 0x0000001400007c02 */ /* 0x000fee0008000f00 */
.L_x_171:
[----:B-1----:R1:W2:Y:S02]  /*b2f0*/  SYNCS.PHASECHK.TRANS64.TRYWAIT P0, [R0+URZ+0x110], R3 ;  /* 0x00011003000075a7 */ /* 0x0022a400080011ff */
[----:B--2---:R-:W-:Y:S05]  /*b300*/  @!P0 NANOSLEEP.SYNCS 0x989680 ;  /* 0x009896800000895d */ /* 0x004fea0003900000 */
[----:B------:R-:W2:Y:S02]  /*b310*/  @!P0 SYNCS.PHASECHK.TRANS64 P0, [R0+URZ+0x110], R3 ;  /* 0x00011003000085a7 */ /* 0x000ea400080010ff */
[----:B--2---:R-:W-:Y:S05]  /*b320*/  @!P0 BRA `(.L_x_171) ;  /* 0xfffffffc00f08947 */ /* 0x004fea000383ffff */
[----:B------:R-:W-:Y:S05]  /*b330*/  BRA `(.L_x_172) ;  /* 0xffffff9800987947 */ /* 0x000fea000383ffff */
.L_x_72:
[----:B------:R-:W-:Y:S07]  /*b340*/  MOV R3, UR20 ;  /* 0x0000001400037c02 */ /* 0x000fee0008000f00 */
.L_x_173:
[----:B-1----:R1:W2:Y:S02]  /*b350*/  SYNCS.PHASECHK.TRANS64.TRYWAIT P1, [R3+URZ+0x108], R12 ;  /* 0x0001080c030075a7 */ /* 0x0022a400080211ff */
[----:B--2---:R-:W-:Y:S05]  /*b360*/  @!P1 NANOSLEEP.SYNCS 0x989680 ;  /* 0x009896800000995d */ /* 0x004fea0003900000 */
[----:B------:R-:W2:Y:S02]  /*b370*/  @!P1 SYNCS.PHASECHK.TRANS64 P1, [R3+URZ+0x108], R12 ;  /* 0x0001080c030095a7 */ /* 0x000ea400080210ff */
[----:B--2---:R-:W-:Y:S05]  /*b380*/  @!P1 BRA `(.L_x_173) ;  /* 0xfffffffc00f09947 */ /* 0x004fea000383ffff */
[----:B------:R-:W-:Y:S05]  /*b390*/  BRA `(.L_x_71) ;  /* 0xffffff9c00f47947 */ /* 0x000fea000383ffff */
.L_x_75:
[----:B------:R-:W-:Y:S07]  /*b3a0*/  MOV R0, UR20 ;  /* 0x0000001400007c02 */ /* 0x000fee0008000f00 */
.L_x_174:
[----:B-1----:R1:W2:Y:S02]  /*b3b0*/  SYNCS.PHASECHK.TRANS64.TRYWAIT P1, [R0+URZ+0xe0], R9 ;  /* 0x0000e009000075a7 */ /* 0x0022a400080211ff */
[----:B--2---:R-:W-:Y:S05]  /*b3c0*/  @!P1 NANOSLEEP.SYNCS 0x989680 ;  /* 0x009896800000995d */ /* 0x004fea0003900000 */
[----:B------:R-:W2:Y:S02]  /*b3d0*/  @!P1 SYNCS.PHASECHK.TRANS64 P1, [R0+URZ+0xe0], R9 ;  /* 0x0000e009000095a7 */ /* 0x000ea400080210ff */
[----:B--2---:R-:W-:Y:S05]  /*b3e0*/  @!P1 BRA `(.L_x_174) ;  /* 0xfffffffc00f09947 */ /* 0x004fea000383ffff */
[----:B------:R-:W-:Y:S05]  /*b3f0*/  BRA `(.L_x_175) ;  /* 0xffffffa400647947 */ /* 0x000fea000383ffff */
.L_x_76:
[----:B------:R-:W-:Y:S07]  /*b400*/  MOV R0, UR20 ;  /* 0x0000001400007c02 */ /* 0x000fee0008000f00 */
.L_x_176:
[----:B-1----:R1:W2:Y:S02]  /*b410*/  SYNCS.PHASECHK.TRANS64.TRYWAIT P1, [R0+URZ+0xe8], R9 ;  /* 0x0000e809000075a7 */ /* 0x0022a400080211ff */
[----:B--2---:R-:W-:Y:S05]  /*b420*/  @!P1 NANOSLEEP.SYNCS 0x989680 ;  /* 0x009896800000995d */ /* 0x004fea0003900000 */
[----:B------:R-:W2:Y:S02]  /*b430*/  @!P1 SYNCS.PHASECHK.TRANS64 P1, [R0+URZ+0xe8], R9 ;  /* 0x0000e809000095a7 */ /* 0x000ea400080210ff */
[----:B--2---:R-:W-:Y:S05]  /*b440*/  @!P1 BRA `(.L_x_176) ;  /* 0xfffffffc00f09947 */ /* 0x004fea000383ffff */
[----:B------:R-:W-:Y:S05]  /*b450*/  BRA `(.L_x_177) ;  /* 0xffffffa400a47947 */ /* 0x000fea000383ffff */
.L_x_77:
[----:B------:R-:W-:Y:S07]  /*b460*/  MOV R0, UR20 ;  /* 0x0000001400007c02 */ /* 0x000fee0008000f00 */
.L_x_178:
[----:B-1----:R1:W2:Y:S02]  /*b470*/  SYNCS.PHASECHK.TRANS64.TRYWAIT P1, [R0+URZ+0xf0], R9 ;  /* 0x0000f009000075a7 */ /* 0x0022a400080211ff */
[----:B--2---:R-:W-:Y:S05]  /*b480*/  @!P1 NANOSLEEP.SYNCS 0x989680 ;  /* 0x009896800000995d */ /* 0x004fea0003900000 */
[----:B------:R-:W2:Y:S02]  /*b490*/  @!P1 SYNCS.PHASECHK.TRANS64 P1, [R0+URZ+0xf0], R9 ;  /* 0x0000f009000095a7 */ /* 0x000ea400080210ff */
[----:B--2---:R-:W-:Y:S05]  /*b4a0*/  @!P1 BRA `(.L_x_178) ;  /* 0xfffffffc00f09947 */ /* 0x004fea000383ffff */
[----:B------:R-:W-:Y:S05]  /*b4b0*/  BRA `(.L_x_179) ;  /* 0xffffffa400e47947 */ /* 0x000fea000383ffff */
.L_x_78:
[----:B------:R-:W-:Y:S07]  /*b4c0*/  MOV R0, UR20 ;  /* 0x0000001400007c02 */ /* 0x000fee0008000f00 */
.L_x_180:
[----:B-1----:R1:W2:Y:S02]  /*b4d0*/  SYNCS.PHASECHK.TRANS64.TRYWAIT P0, [R0+URZ+0xf8], R9 ;  /* 0x0000f809000075a7 */ /* 0x0022a400080011ff */
[----:B--2---:R-:W-:Y:S05]  /*b4e0*/  @!P0 NANOSLEEP.SYNCS 0x989680 ;  /* 0x009896800000895d */ /* 0x004fea0003900000 */
[----:B------:R-:W2:Y:S02]  /*b4f0*/  @!P0 SYNCS.PHASECHK.TRANS64 P0, [R0+URZ+0xf8], R9 ;  /* 0x0000f809000085a7 */ /* 0x000ea400080010ff */
[----:B--2---:R-:W-:Y:S05]  /*b500*/  @!P0 BRA `(.L_x_180) ;  /* 0xfffffffc00f08947 */ /* 0x004fea000383ffff */
[----:B------:R-:W-:Y:S05]  /*b510*/  BRA `(.L_x_181) ;  /* 0xffffffa8002c7947 */ /* 0x000fea000383ffff */
.L_x_80:
[----:B------:R-:W-:-:S07]  /*b520*/  MOV R0, UR20 ;  /* 0x0000001400007c02 */ /* 0x000fce0008000f00 */
.L_x_182:
[----:B--2---:R2:W3:Y:S02]  /*b530*/  SYNCS.PHASECHK.TRANS64.TRYWAIT P0, [R0+URZ+0xe0], R3 ;  /* 0x0000e003000075a7 */ /* 0x0044e400080011ff */
[----:B---3--:R-:W-:Y:S05]  /*b540*/  @!P0 NANOSLEEP.SYNCS 0x989680 ;  /* 0x009896800000895d */ /* 0x008fea0003900000 */
[----:B------:R-:W3:Y:S02]  /*b550*/  @!P0 SYNCS.PHASECHK.TRANS64 P0, [R0+URZ+0xe0], R3 ;  /* 0x0000e003000085a7 */ /* 0x000ee400080010ff */
[----:B---3--:R-:W-:Y:S05]  /*b560*/  @!P0 BRA `(.L_x_182) ;  /* 0xfffffffc00f08947 */ /* 0x008fea000383ffff */
[----:B------:R-:W-:Y:S05]  /*b570*/  BRA `(.L_x_183) ;  /* 0xffffffa800847947 */ /* 0x000fea000383ffff */
.L_x_81:
[----:B--2---:R-:W-:-:S07]  /*b580*/  MOV R0, UR20 ;  /* 0x0000001400007c02 */ /* 0x004fce0008000f00 */
.L_x_184:
[----:B--2---:R2:W3:Y:S02]  /*b590*/  SYNCS.PHASECHK.TRANS64.TRYWAIT P0, [R0+URZ+0xe8], R3 ;  /* 0x0000e803000075a7 */ /* 0x0044e400080011ff */
[----:B---3--:R-:W-:Y:S05]  /*b5a0*/  @!P0 NANOSLEEP.SYNCS 0x989680 ;  /* 0x009896800000895d */ /* 0x008fea0003900000 */
[----:B------:R-:W3:Y:S02]  /*b5b0*/  @!P0 SYNCS.PHASECHK.TRANS64 P0, [R0+URZ+0xe8], R3 ;  /* 0x0000e803000085a7 */ /* 0x000ee400080010ff */
[----:B---3--:R-:W-:Y:S05]  /*b5c0*/  @!P0 BRA `(.L_x_184) ;  /* 0xfffffffc00f08947 */ /* 0x008fea000383ffff */
[----:B------:R-:W-:Y:S05]  /*b5d0*/  BRA `(.L_x_185) ;  /* 0xffffffa800747947 */ /* 0x000fea000383ffff */
.L_x_82:
[----:B--2---:R-:W-:-:S07]  /*b5e0*/  MOV R0, UR20 ;  /* 0x0000001400007c02 */ /* 0x004fce0008000f00 */
.L_x_186:
[----:B--2---:R2:W3:Y:S02]  /*b5f0*/  SYNCS.PHASECHK.TRANS64.TRYWAIT P0, [R0+URZ+0xf0], R3 ;  /* 0x0000f003000075a7 */ /* 0x0044e400080011ff */
[----:B---3--:R-:W-:Y:S05]  /*b600*/  @!P0 NANOSLEEP.SYNCS 0x989680 ;  /* 0x009896800000895d */ /* 0x008fea0003900000 */
[----:B------:R-:W3:Y:S02]  /*b610*/  @!P0 SYNCS.PHASECHK.TRANS64 P0, [R0+URZ+0xf0], R3 ;  /* 0x0000f003000085a7 */ /* 0x000ee400080010ff */
[----:B---3--:R-:W-:Y:S05]  /*b620*/  @!P0 BRA `(.L_x_186) ;  /* 0xfffffffc00f08947 */ /* 0x008fea000383ffff */
[----:B------:R-:W-:Y:S05]  /*b630*/  BRA `(.L_x_187) ;  /* 0xffffffa800647947 */ /* 0x000fea000383ffff */
.L_x_84:
[----:B------:R-:W-:Y:S07]  /*b640*/  MOV R0, UR50 ;  /* 0x0000003200007c02 */ /* 0x000fee0008000f00 */
.L_x_188:
[----:B-1----:R1:W2:Y:S02]  /*b650*/  SYNCS.PHASECHK.TRANS64.TRYWAIT P0, [R0+URZ+0x110], R3 ;  /* 0x00011003000075a7 */ /* 0x0022a400080011ff */
[----:B--2---:R-:W-:Y:S05]  /*b660*/  @!P0 NANOSLEEP.SYNCS 0x989680 ;  /* 0x009896800000895d */ /* 0x004fea0003900000 */
[----:B------:R-:W2:Y:S02]  /*b670*/  @!P0 SYNCS.PHASECHK.TRANS64 P0, [R0+URZ+0x110], R3 ;  /* 0x00011003000085a7 */ /* 0x000ea400080010ff */
[----:B--2---:R-:W-:Y:S05]  /*b680*/  @!P0 BRA `(.L_x_188) ;  /* 0xfffffffc00f08947 */ /* 0x004fea000383ffff */
[----:B------:R-:W-:Y:S05]  /*b690*/  BRA `(.L_x_189) ;  /* 0xffffffac00347947 */ /* 0x000fea000383ffff */
.L_x_95:
[----:B-1----:R-:W-:Y:S04]  /*b6a0*/  MOV R0, UR50 ;  /* 0x0000003200007c02 */ /* 0x002fe80008000f00 */
[----:B------:R1:W3:Y:S03]  /*b6b0*/  SYNCS.PHASECHK.TRANS64.TRYWAIT P1, [R0+URZ+0xc0], R5 ;  /* 0x0000c005000075a7 */ /* 0x0002e600080211ff */
[----:B---3--:R-:W-:Y:S05]  /*b6c0*/  @!P1 NANOSLEEP.SYNCS 0x989680 ;  /* 0x009896800000995d */ /* 0x008fea0003900000 */
[----:B------:R-:W3:Y:S02]  /*b6d0*/  @!P1 SYNCS.PHASECHK.TRANS64 P1, [R0+URZ+0xc0], R5 ;  /* 0x0000c005000095a7 */ /* 0x000ee400080210ff */
[----:B---3--:R-:W-:Y:S05]  /*b6e0*/  @!P1 BRA `(.L_x_95) ;  /* 0xfffffffc00ec9947 */ /* 0x008fea000383ffff */
[----:B------:R-:W-:Y:S05]  /*b6f0*/  BRA `(.L_x_94) ;  /* 0xffffffc0002c7947 */ /* 0x000fea000383ffff */
.L_x_97:
[----:B-1----:R1:W4:Y:S02]  /*b700*/  SYNCS.PHASECHK.TRANS64.TRYWAIT P0, [R100+URZ+0x120], R3 ;  /* 0x00012003640075a7 */ /* 0x00232400080011ff */
[----:B----4-:R-:W-:Y:S05]  /*b710*/  @!P0 NANOSLEEP.SYNCS 0x989680 ;  /* 0x009896800000895d */ /* 0x010fea0003900000 */
[----:B------:R-:W4:Y:S02]  /*b720*/  @!P0 SYNCS.PHASECHK.TRANS64 P0, [R100+URZ+0x120], R3 ;  /* 0x00012003640085a7 */ /* 0x000f2400080010ff */
[----:B----4-:R-:W-:Y:S05]  /*b730*/  @!P0 BRA `(.L_x_97) ;  /* 0xfffffffc00f08947 */ /* 0x010fea000383ffff */
[----:B------:R-:W-:Y:S05]  /*b740*/  BRA `(.L_x_96) ;  /* 0xffffffc000547947 */ /* 0x000fea000383ffff */
.L_x_106:
[----:B--2---:R2:W4:Y:S02]  /*b750*/  SYNCS.PHASECHK.TRANS64.TRYWAIT P0, [R3+URZ+0xc0], R0 ;  /* 0x0000c000030075a7 */ /* 0x00452400080011ff */
[----:B----4-:R-:W-:Y:S05]  /*b760*/  @!P0 NANOSLEEP.SYNCS 0x989680 ;  /* 0x009896800000895d */ /* 0x010fea0003900000 */
[----:B------:R-:W4:Y:S02]  /*b770*/  @!P0 SYNCS.PHASECHK.TRANS64 P0, [R3+URZ+0xc0], R0 ;  /* 0x0000c000030085a7 */ /* 0x000f2400080010ff */
[----:B----4-:R-:W-:Y:S05]  /*b780*/  @!P0 BRA `(.L_x_106) ;  /* 0xfffffffc00f08947 */ /* 0x010fea000383ffff */
[----:B------:R-:W-:Y:S05]  /*b790*/  BRA `(.L_x_105) ;  /* 0xffffffcc00307947 */ /* 0x000fea000383ffff */
.L_x_114:
[----:B-1----:R1:W4:Y:S02]  /*b7a0*/  SYNCS.PHASECHK.TRANS64.TRYWAIT P0, [R62+URZ+0xc0], R5 ;  /* 0x0000c0053e0075a7 */ /* 0x00232400080011ff */
[----:B----4-:R-:W-:Y:S05]  /*b7b0*/  @!P0 NANOSLEEP.SYNCS 0x989680 ;  /* 0x009896800000895d */ /* 0x010fea0003900000 */
[----:B------:R-:W4:Y:S02]  /*b7c0*/  @!P0 SYNCS.PHASECHK.TRANS64 P0, [R62+URZ+0xc0], R5 ;  /* 0x0000c0053e0085a7 */ /* 0x000f2400080010ff */
[----:B----4-:R-:W-:Y:S05]  /*b7d0*/  @!P0 BRA `(.L_x_114) ;  /* 0xfffffffc00f08947 */ /* 0x010fea000383ffff */
[----:B------:R-:W-:Y:S05]  /*b7e0*/  BRA `(.L_x_113) ;  /* 0xffffffd8002c7947 */ /* 0x000fea000383ffff */
.L_x_122:
[----:B-1----:R1:W4:Y:S02]  /*b7f0*/  SYNCS.PHASECHK.TRANS64.TRYWAIT P0, [R62+URZ+0xc0], R5 ;  /* 0x0000c0053e0075a7 */ /* 0x00232400080011ff */
[----:B----4-:R-:W-:Y:S05]  /*b800*/  @!P0 NANOSLEEP.SYNCS 0x989680 ;  /* 0x009896800000895d */ /* 0x010fea0003900000 */
[----:B------:R-:W4:Y:S02]  /*b810*/  @!P0 SYNCS.PHASECHK.TRANS64 P0, [R62+URZ+0xc0], R5 ;  /* 0x0000c0053e0085a7 */ /* 0x000f2400080010ff */
[----:B----4-:R-:W-:Y:S05]  /*b820*/  @!P0 BRA `(.L_x_122) ;  /* 0xfffffffc00f08947 */ /* 0x010fea000383ffff */
[----:B------:R-:W-:Y:S05]  /*b830*/  BRA `(.L_x_121) ;  /* 0xffffffe400247947 */ /* 0x000fea000383ffff */
        .weak           $__internal_0_$__cuda_sm10x_tcgen05_guardrail_trap_col_being_dealloced_not_returned_by_alloc
        .type           $__internal_0_$__cuda_sm10x_tcgen05_guardrail_trap_col_being_dealloced_not_returned_by_alloc,@function
        .size           $__internal_0_$__cuda_sm10x_tcgen05_guardrail_trap_col_being_dealloced_not_returned_by_alloc,($__internal_1_$__cuda_sm10x_tcgen05_guardrail_trap_phase_invalid_during_alloc - $__internal_0_$__cuda_sm10x_tcgen05_guardrail_trap_col_being_dealloced_not_returned_by_alloc)
$__internal_0_$__cuda_sm10x_tcgen05_guardrail_trap_col_being_dealloced_not_returned_by_alloc:
[----:B------:R-:W-:Y:S05]  /*b840*/  BPT.TRAP 0x1 ;  /* 0x000000040000795c */ /* 0x000fea0000300000 */
[----:B------:R-:W-:-:S04]  /*b850*/  MOV R3, 0x0 ;  /* 0x0000000000037802 */ /* 0x000fc80000000f00 */
[----:B------:R-:W-:Y:S05]  /*b860*/  RET.REL.NODEC R2 `(_ZN7cutlass13device_kernelINS_4conv6kernel13ConvUniversalINS1_16ConvProblemShapeILNS1_8OperatorE2ELi3EEENS1_10collective14CollectiveConvINS1_47MainloopSm100TmaUmmaWarpSpecializedImplicitGemmILS5_2ELi12ELi3ELi1ELi2EN4cute5tupleIJNSA_1CILi1EEESD_SD_EEEEENSB_IJNSC_ILi128EEENSB_IJSG_EEENSB_IJNSC_ILi32EEEEEEEEENS_10bfloat16_tESL_NSA_8TiledMMAINSA_8MMA_AtomIJNSA_20SM100_MMA_F16BF16_SSISL_SL_fLi128ELi128ELNSA_4UMMA5MajorE1ELSQ_1ELNSP_7ScaleInE0ELSR_0EEEEEENSA_6LayoutISE_NSB_IJNSC_ILi0EEESV_SV_EEEEENSB_IJNSA_10UnderscoreESY_SY_EEEEENS7_6detail27Sm100ImplicitGemmTileTraitsINSA_13SM90_TMA_LOADENSA_14ComposedLayoutINSA_7SwizzleILi3ELi4ELi3EEENSA_18smem_ptr_flag_bitsILi16EEENSU_INSB_IJNSC_ILi64EEENSC_ILi8EEEEEENSB_IJSD_S19_EEEEEEEvEENS12_INSA_20SM90_TMA_LOAD_IM2COLES1E_vEEEENS_8epilogue10collective18CollectiveEpilogueINS1J_23Sm100TmaWarpSpecializedILi4ELi2ELi32ELb1ELb0EEEJSK_NSB_IJNSU_ISG_SD_EENSU_ISI_SD_EEEEESL_NSB_IJlNSB_IJSD_lllEEESV_EEESL_S1S_NS1J_6fusion15FusionCallbacksIS1N_NS1T_17LinearCombinationISL_fSL_fLNS_15FloatRoundStyleE2EEESK_S1Q_JEEENSA_5SM1004TMEM4LOAD26SM100_TMEM_LOAD_32dp32b32xES13_NS14_INS15_ILi2ELi4ELi3EEES18_NSU_INSB_IJS1A_SI_EEENSB_IJSI_SD_EEEEEEENSA_39AutoVectorizingCopyWithAssumedAlignmentILi128EEENSA_14SM90_TMA_STOREES27_S29_S29_EEEvvEEEEvNT_6ParamsE) ;  /* 0xffffff4402e47950 */ /* 0x000fea0003c3ffff */
        .weak           $__internal_1_$__cuda_sm10x_tcgen05_guardrail_trap_phase_invalid_during_alloc
        .type           $__internal_1_$__cuda_sm10x_tcgen05_guardrail_trap_phase_invalid_during_alloc,@function
        .size           $__internal_1_$__cuda_sm10x_tcgen05_guardrail_trap_phase_invalid_during_alloc,($__internal_2_$__cuda_sm10x_tcgen05_guardrail_trap_unallocated_columns_being_dealloced - $__internal_1_$__cuda_sm10x_tcgen05_guardrail_trap_phase_invalid_during_alloc)
$__internal_1_$__cuda_sm10x_tcgen05_guardrail_trap_phase_invalid_during_alloc:
[----:B------:R-:W-:Y:S05]  /*b870*/  BPT.TRAP 0x1 ;  /* 0x000000040000795c */ /* 0x000fea0000300000 */
[----:B------:R-:W-:-:S04]  /*b880*/  HFMA2 R3, -RZ, RZ, 0, 0 ;  /* 0x00000000ff037431 */ /* 0x000fc800000001ff */
[----:B------:R-:W-:Y:S05]  /*b890*/  RET.REL.NODEC R2 `(_ZN7cutlass13device_kernelINS_4conv6kernel13ConvUniversalINS1_16ConvProblemShapeILNS1_8OperatorE2ELi3EEENS1_10collective14CollectiveConvINS1_47MainloopSm100TmaUmmaWarpSpecializedImplicitGemmILS5_2ELi12ELi3ELi1ELi2EN4cute5tupleIJNSA_1CILi1EEESD_SD_EEEEENSB_IJNSC_ILi128EEENSB_IJSG_EEENSB_IJNSC_ILi32EEEEEEEEENS_10bfloat16_tESL_NSA_8TiledMMAINSA_8MMA_AtomIJNSA_20SM100_MMA_F16BF16_SSISL_SL_fLi128ELi128ELNSA_4UMMA5MajorE1ELSQ_1ELNSP_7ScaleInE0ELSR_0EEEEEENSA_6LayoutISE_NSB_IJNSC_ILi0EEESV_SV_EEEEENSB_IJNSA_10UnderscoreESY_SY_EEEEENS7_6detail27Sm100ImplicitGemmTileTraitsINSA_13SM90_TMA_LOADENSA_14ComposedLayoutINSA_7SwizzleILi3ELi4ELi3EEENSA_18smem_ptr_flag_bitsILi16EEENSU_INSB_IJNSC_ILi64EEENSC_ILi8EEEEEENSB_IJSD_S19_EEEEEEEvEENS12_INSA_20SM90_TMA_LOAD_IM2COLES1E_vEEEENS_8epilogue10collective18CollectiveEpilogueINS1J_23Sm100TmaWarpSpecializedILi4ELi2ELi32ELb1ELb0EEEJSK_NSB_IJNSU_ISG_SD_EENSU_ISI_SD_EEEEESL_NSB_IJlNSB_IJSD_lllEEESV_EEESL_S1S_NS1J_6fusion15FusionCallbacksIS1N_NS1T_17LinearCombinationISL_fSL_fLNS_15FloatRoundStyleE2EEESK_S1Q_JEEENSA_5SM1004TMEM4LOAD26SM100_TMEM_LOAD_32dp32b32xES13_NS14_INS15_ILi2ELi4ELi3EEES18_NSU_INSB_IJS1A_SI_EEENSB_IJSI_SD_EEEEEEENSA_39AutoVectorizingCopyWithAssumedAlignmentILi128EEENSA_14SM90_TMA_STOREES27_S29_S29_EEEvvEEEEvNT_6ParamsE) ;  /* 0xffffff4402d87950 */ /* 0x000fea0003c3ffff */
        .weak           $__internal_2_$__cuda_sm10x_tcgen05_guardrail_trap_unallocated_columns_being_dealloced
        .type           $__internal_2_$__cuda_sm10x_tcgen05_guardrail_trap_unallocated_columns_being_dealloced,@function
        .size           $__internal_2_$__cuda_sm10x_tcgen05_guardrail_trap_unallocated_columns_being_dealloced,(.L_x_191 - $__internal_2_$__cuda_sm10x_tcgen05_guardrail_trap_unallocated_columns_being_dealloced)
$__internal_2_$__cuda_sm10x_tcgen05_guardrail_trap_unallocated_columns_being_dealloced:
[----:B------:R-:W-:Y:S05]  /*b8a0*/  BPT.TRAP 0x1 ;  /* 0x000000040000795c */ /* 0x000fea0000300000 */
[----:B------:R-:W-:-:S04]  /*b8b0*/  MOV R3, 0x0 ;  /* 0x0000000000037802 */ /* 0x000fc80000000f00 */
[----:B------:R-:W-:Y:S05]  /*b8c0*/  RET.REL.NODEC R2 `(_ZN7cutlass13device_kernelINS_4conv6kernel13ConvUniversalINS1_16ConvProblemShapeILNS1_8OperatorE2ELi3EEENS1_10collective14CollectiveConvINS1_47MainloopSm100TmaUmmaWarpSpecializedImplicitGemmILS5_2ELi12ELi3ELi1ELi2EN4cute5tupleIJNSA_1CILi1EEESD_SD_EEEEENSB_IJNSC_ILi128EEENSB_IJSG_EEENSB_IJNSC_ILi32EEEEEEEEENS_10bfloat16_tESL_NSA_8TiledMMAINSA_8MMA_AtomIJNSA_20SM100_MMA_F16BF16_SSISL_SL_fLi128ELi128ELNSA_4UMMA5MajorE1ELSQ_1ELNSP_7ScaleInE0ELSR_0EEEEEENSA_6LayoutISE_NSB_IJNSC_ILi0EEESV_SV_EEEEENSB_IJNSA_10UnderscoreESY_SY_EEEEENS7_6detail27Sm100ImplicitGemmTileTraitsINSA_13SM90_TMA_LOADENSA_14ComposedLayoutINSA_7SwizzleILi3ELi4ELi3EEENSA_18smem_ptr_flag_bitsILi16EEENSU_INSB_IJNSC_ILi64EEENSC_ILi8EEEEEENSB_IJSD_S19_EEEEEEEvEENS12_INSA_20SM90_TMA_LOAD_IM2COLES1E_vEEEENS_8epilogue10collective18CollectiveEpilogueINS1J_23Sm100TmaWarpSpecializedILi4ELi2ELi32ELb1ELb0EEEJSK_NSB_IJNSU_ISG_SD_EENSU_ISI_SD_EEEEESL_NSB_IJlNSB_IJSD_lllEEESV_EEESL_S1S_NS1J_6fusion15FusionCallbacksIS1N_NS1T_17LinearCombinationISL_fSL_fLNS_15FloatRoundStyleE2EEESK_S1Q_JEEENSA_5SM1004TMEM4LOAD26SM100_TMEM_LOAD_32dp32b32xES13_NS14_INS15_ILi2ELi4ELi3EEES18_NSU_INSB_IJS1A_SI_EEENSB_IJSI_SD_EEEEEEENSA_39AutoVectorizingCopyWithAssumedAlignmentILi128EEENSA_14SM90_TMA_STOREES27_S29_S29_EEEvvEEEEvNT_6ParamsE) ;  /* 0xffffff4402cc7950 */ /* 0x000fea0003c3ffff */
.L_x_190:
[----:B------:R-:W-:-:S00]  /*b8d0*/  BRA `(.L_x_190) ;  /* 0xfffffffc00fc7947 */ /* 0x000fc0000383ffff */
[----:B------:R-:W-:-:S00]  /*b8e0*/  NOP ;  /* 0x0000000000007918 */ /* 0x000fc00000000000 */
        /* <DEDUP_REMOVED lines=9> */
.L_x_191:


//--------------------- .nv.global.init           --------------------------
	.section	.nv.global.init,"aw",@progbits
.nv.global.init:
	.type		$str$29,@object
	.size		$str$29,($str$30 - $str$29)
$str$29:
        /*0000*/ 	.byte	0x28, 0x61, 0x64, 0x64, 0x72, 0x65, 0x73, 0x73, 0x20, 0x26, 0x20, 0x6d, 0x61, 0x73, 0x6b, 0x29
        /*0010*/ 	.byte	0x20, 0x3d, 0x3d, 0x20, 0x30, 0x00
	.type		$str$30,@object
	.size		$str$30,($str$28 - $str$30)
$str$30:
        /*0016*/ 	.byte	0x2f, 0x74, 0x6d, 0x70, 0x2f, 0x63, 0x75, 0x74, 0x6c, 0x61, 0x73, 0x73, 0x5f, 0x73, 0x77, 0x65
        /*0026*/ 	.byte	0x65, 0x70, 0x5f, 0x73, 0x72, 0x63, 0x2f, 0x69, 0x6e, 0x63, 0x6c, 0x75, 0x64, 0x65, 0x2f, 0x63
        /*0036*/ 	.byte	0x75, 0x74, 0x65, 0x2f, 0x70, 0x6f, 0x69, 0x6e, 0x74, 0x65, 0x72, 0x5f, 0x66, 0x6c, 0x61, 0x67
        /*0046*/ 	.byte	0x67, 0x65, 0x64, 0x2e, 0x68, 0x70, 0x70, 0x00
	.type		$str$28,@object
	.size		$str$28,($str$27 - $str$28)
$str$28:
        /*004e*/ 	.byte	0x2f, 0x74, 0x6d, 0x70, 0x2f, 0x63, 0x75, 0x74, 0x6c, 0x61, 0x73, 0x73, 0x5f, 0x73, 0x77, 0x65
        /*005e*/ 	.byte	0x65, 0x70, 0x5f, 0x73, 0x72, 0x63, 0x2f, 0x69, 0x6e, 0x63, 0x6c, 0x75, 0x64, 0x65, 0x2f, 0x63
        /*006e*/ 	.byte	0x75, 0x74, 0x65, 0x2f, 0x61, 0x74, 0x6f, 0x6d, 0x2f, 0x63, 0x6f, 0x70, 0x79, 0x5f, 0x74, 0x72
        /*007e*/ 	.byte	0x61, 0x69, 0x74, 0x73, 0x5f, 0x73, 0x6d, 0x31, 0x30, 0x30, 0x2e, 0x68, 0x70, 0x70, 0x00
	.type		$str$27,@object
	.size		$str$27,(__unnamed_1 - $str$27)
$str$27:
        /*008d*/ 	.byte	0x28, 0x28, 0x75, 0x69, 0x6e, 0x74, 0x33, 0x32, 0x5f, 0x74, 0x28, 0x74, 0x68, 0x72, 0x65, 0x61
        /*009d*/ 	.byte	0x64, 0x49, 0x64, 0x78, 0x2e, 0x78, 0x29, 0x20, 0x2f, 0x20, 0x33, 0x32, 0x29, 0x20, 0x25, 0x20
        /*00ad*/ 	.byte	0x34, 0x29, 0x20, 0x3d, 0x3d, 0x20, 0x28, 0x28, 0x28, 0x74, 0x6d, 0x65, 0x6d, 0x5f, 0x61, 0x64
        /*00bd*/ 	.byte	0x64, 0x72, 0x20, 0x3e, 0x3e, 0x20, 0x31, 0x36, 0x29, 0x20, 0x2f, 0x20, 0x33, 0x32, 0x29, 0x20
        /*00cd*/ 	.byte	0x25, 0x20, 0x34, 0x29, 0x00
	.type		__unnamed_1,@object
	.size		__unnamed_1,(__unnamed_2 - __unnamed_1)
__unnamed_1:
        /*00d2*/ 	.byte	0x61, 0x75, 0x74, 0x6f, 0x20, 0x63, 0x75, 0x74, 0x65, 0x3a, 0x3a, 0x61, 0x73, 0x5f, 0x70, 0x6f
        /* <DEDUP_REMOVED lines=24> */
        /*0262*/ 	.byte	0x34, 0x30, 0x39, 0x36, 0x3e, 0x3e, 0x3e, 0x3e, 0x5d, 0x00
	.type		__unnamed_2,@object
	.size		__unnamed_2,(.L_2 - __unnamed_2)
__unnamed_2:
        /* <DEDUP_REMOVED lines=42> */
        /*050c*/ 	.byte	0x3e, 0x3e, 0x5d, 0x00
.L_2:


//--------------------- .nv.shared._ZN7cutlass13device_kernelINS_4conv6kernel13ConvUniversalINS1_16ConvProblemShapeILNS1_8OperatorE2ELi3EEENS1_10collective14CollectiveConvINS1_47MainloopSm100TmaUmmaWarpSpecializedImplicitGemmILS5_2ELi12ELi3ELi1ELi2EN4cute5tupleIJNSA_1CILi1EEESD_SD_EEEEENSB_IJNSC_ILi128EEENSB_IJSG_EEENSB_IJNSC_ILi32EEEEEEEEENS_10bfloat16_tESL_NSA_8TiledMMAINSA_8MMA_AtomIJNSA_20SM100_MMA_F16BF16_SSISL_SL_fLi128ELi128ELNSA_4UMMA5MajorE1ELSQ_1ELNSP_7ScaleInE0ELSR_0EEEEEENSA_6LayoutISE_NSB_IJNSC_ILi0EEESV_SV_EEEEENSB_IJNSA_10UnderscoreESY_SY_EEEEENS7_6detail27Sm100ImplicitGemmTileTraitsINSA_13SM90_TMA_LOADENSA_14ComposedLayoutINSA_7SwizzleILi3ELi4ELi3EEENSA_18smem_ptr_flag_bitsILi16EEENSU_INSB_IJNSC_ILi64EEENSC_ILi8EEEEEENSB_IJSD_S19_EEEEEEEvEENS12_INSA_20SM90_TMA_LOAD_IM2COLES1E_vEEEENS_8epilogue10collective18CollectiveEpilogueINS1J_23Sm100TmaWarpSpecializedILi4ELi2ELi32ELb1ELb0EEEJSK_NSB_IJNSU_ISG_SD_EENSU_ISI_SD_EEEEESL_NSB_IJlNSB_IJSD_lllEEESV_EEESL_S1S_NS1J_6fusion15FusionCallbacksIS1N_NS1T_17LinearCombinationISL_fSL_fLNS_15FloatRoundStyleE2EEESK_S1Q_JEEENSA_5SM1004TMEM4LOAD26SM100_TMEM_LOAD_32dp32b32xES13_NS14_INS15_ILi2ELi4ELi3EEES18_NSU_INSB_IJS1A_SI_EEENSB_IJSI_SD_EEEEEEENSA_39AutoVectorizingCopyWithAssumedAlignmentILi128EEENSA_14SM90_TMA_STOREES27_S29_S29_EEEvvEEEEvNT_6ParamsE --------------------------
	.section	.nv.shared._ZN7cutlass13device_kernelINS_4conv6kernel13ConvUniversalINS1_16ConvProblemShapeILNS1_8OperatorE2ELi3EEENS1_10collective14CollectiveConvINS1_47MainloopSm100TmaUmmaWarpSpecializedImplicitGemmILS5_2ELi12ELi3ELi1ELi2EN4cute5tupleIJNSA_1CILi1EEESD_SD_EEEEENSB_IJNSC_ILi128EEENSB_IJSG_EEENSB_IJNSC_ILi32EEEEEEEEENS_10bfloat16_tESL_NSA_8TiledMMAINSA_8MMA_AtomIJNSA_20SM100_MMA_F16BF16_SSISL_SL_fLi128ELi128ELNSA_4UMMA5MajorE1ELSQ_1ELNSP_7ScaleInE0ELSR_0EEEEEENSA_6LayoutISE_NSB_IJNSC_ILi0EEESV_SV_EEEEENSB_IJNSA_10UnderscoreESY_SY_EEEEENS7_6detail27Sm100ImplicitGemmTileTraitsINSA_13SM90_TMA_LOADENSA_14ComposedLayoutINSA_7SwizzleILi3ELi4ELi3EEENSA_18smem_ptr_flag_bitsILi16EEENSU_INSB_IJNSC_ILi64EEENSC_ILi8EEEEEENSB_IJSD_S19_EEEEEEEvEENS12_INSA_20SM90_TMA_LOAD_IM2COLES1E_vEEEENS_8epilogue10collective18CollectiveEpilogueINS1J_23Sm100TmaWarpSpecializedILi4ELi2ELi32ELb1ELb0EEEJSK_NSB_IJNSU_ISG_SD_EENSU_ISI_SD_EEEEESL_NSB_IJlNSB_IJSD_lllEEESV_EEESL_S1S_NS1J_6fusion15FusionCallbacksIS1N_NS1T_17LinearCombinationISL_fSL_fLNS_15FloatRoundStyleE2EEESK_S1Q_JEEENSA_5SM1004TMEM4LOAD26SM100_TMEM_LOAD_32dp32b32xES13_NS14_INS15_ILi2ELi4ELi3EEES18_NSU_INSB_IJS1A_SI_EEENSB_IJSI_SD_EEEEEEENSA_39AutoVectorizingCopyWithAssumedAlignmentILi128EEENSA_14SM90_TMA_STOREES27_S29_S29_EEEvvEEEEvNT_6ParamsE,"aw",@nobits
	.sectionflags	@""
	.align	16
	.zero		1024


//--------------------- .nv.shared.reserved.0     --------------------------
	.section	.nv.shared.reserved.0,"aw",@nobits
	.weak		__nv_reservedSMEM_offset_0_alias
	.size		__nv_reservedSMEM_offset_0_alias, 0, 64
	.other		__nv_reservedSMEM_offset_0_alias,@"STO_CUDA_RESERVED_SHARED STV_DEFAULT"
__nv_reservedSMEM_offset_0_alias:
	.zero		0
.nv.shared.reserved.0:
	.zero		64
	.weak		__nv_reservedSMEM_tcgen05_partition
	.type		__nv_reservedSMEM_tcgen05_partition,@object
	.size		__nv_reservedSMEM_tcgen05_partition,(.L_0 - __nv_reservedSMEM_tcgen05_partition)
__nv_reservedSMEM_tcgen05_partition:
	.zero		32
.L_0:


//--------------------- .nv.global                --------------------------
	.section	.nv.global,"aw",@nobits
.nv.global:
	.type		_ZN39_INTERNAL_9a950313_4_k_cu_40fda13f_42294cute1_E,@object
	.size		_ZN39_INTERNAL_9a950313_4_k_cu_40fda13f_42294cute1_E,(_ZN39_INTERNAL_9a950313_4_k_cu_40fda13f_42294cuda3std3__45__cpo6cbeginE - _ZN39_INTERNAL_9a950313_4_k_cu_40fda13f_42294cute1_E)
_ZN39_INTERNAL_9a950313_4_k_cu_40fda13f_42294cute1_E:
	.zero		1
	.type		_ZN39_INTERNAL_9a950313_4_k_cu_40fda13f_42294cuda3std3__45__cpo6cbeginE,@object
	.size		_ZN39_INTERNAL_9a950313_4_k_cu_40fda13f_42294cuda3std3__45__cpo6cbeginE,(_ZN39_INTERNAL_9a950313_4_k_cu_40fda13f_42294cuda3std3__48in_placeE - _ZN39_INTERNAL_9a950313_4_k_cu_40fda13f_42294cuda3std3__45__cpo6cbeginE)
_ZN39_INTERNAL_9a950313_4_k_cu_40fda13f_42294cuda3std3__45__cpo6cbeginE:
	.zero		1
	.type		_ZN39_INTERNAL_9a950313_4_k_cu_40fda13f_42294cuda3std3__48in_placeE,@object
	.size		_ZN39_INTERNAL_9a950313_4_k_cu_40fda13f_42294cuda3std3__48in_placeE,(_ZN39_INTERNAL_9a950313_4_k_cu_40fda13f_42294cuda3std6ranges3__45__cpo9iter_moveE - _ZN39_INTERNAL_9a950313_4_k_cu_40fda13f_42294cuda3std3__48in_placeE)
_ZN39_INTERNAL_9a950313_4_k_cu_40fda13f_42294cuda3std3__48in_placeE:
	.zero		1
	.type		_ZN39_INTERNAL_9a950313_4_k_cu_40fda13f_42294cuda3std6ranges3__45__cpo9iter_moveE,@object
	.size		_ZN39_INTERNAL_9a950313_4_k_cu_40fda13f_42294cuda3std6ranges3__45__cpo9iter_moveE,(_ZN39_INTERNAL_9a950313_4_k_cu_40fda13f_42294cuda3std3__45__cpo5beginE - _ZN39_INTERNAL_9a950313_4_k_cu_40fda13f_42294cuda3std6ranges3__45__cpo9iter_moveE)
_ZN39_INTERNAL_9a950313_4_k_cu_40fda13f_42294cuda3std6ranges3__45__cpo9iter_moveE:
	.zero		1
	.type		_ZN39_INTERNAL_9a950313_4_k_cu_40fda13f_42294cuda3std3__45__cpo5beginE,@object
	.size		_ZN39_INTERNAL_9a950313_4_k_cu_40fda13f_42294cuda3std3__45__cpo5beginE,(_ZN39_INTERNAL_9a950313_4_k_cu_40fda13f_42294cuda3std3__441_GLOBAL__N__9a950313_4_k_cu_40fda13f_42296ignoreE - _ZN39_INTERNAL_9a950313_4_k_cu_40fda13f_42294cuda3std3__45__cpo5beginE)
_ZN39_INTERNAL_9a950313_4_k_cu_40fda13f_42294cuda3std3__45__cpo5beginE:
	.zero		1
	.type		_ZN39_INTERNAL_9a950313_4_k_cu_40fda13f_42294cuda3std3__441_GLOBAL__N__9a950313_4_k_cu_40fda13f_42296ignoreE,@object
	.size		_ZN39_INTERNAL_9a950313_4_k_cu_40fda13f_42294cuda3std3__441_GLOBAL__N__9a950313_4_k_cu_40fda13f_42296ignoreE,(_ZN39_INTERNAL_9a950313_4_k_cu_40fda13f_42294cute7productE - _ZN39_INTERNAL_9a950313_4_k_cu_40fda13f_42294cuda3std3__441_GLOBAL__N__9a950313_4_k_cu_40fda13f_42296ignoreE)
_ZN39_INTERNAL_9a950313_4_k_cu_40fda13f_42294cuda3std3__441_GLOBAL__N__9a950313_4_k_cu_40fda13f_42296ignoreE:
	.zero		1
	.type		_ZN39_INTERNAL_9a950313_4_k_cu_40fda13f_42294cute7productE,@object
	.size		_ZN39_INTERNAL_9a950313_4_k_cu_40fda13f_42294cute7productE,(_ZN39_INTERNAL_9a950313_4_k_cu_40fda13f_42294cuda3std3__45__cpo3endE - _ZN39_INTERNAL_9a950313_4_k_cu_40fda13f_42294cute7productE)
_ZN39_INTERNAL_9a950313_4_k_cu_40fda13f_42294cute7productE:
	.zero		1
	.type		_ZN39_INTERNAL_9a950313_4_k_cu_40fda13f_42294cuda3std3__45__cpo3endE,@object
	.size		_ZN39_INTERNAL_9a950313_4_k_cu_40fda13f_42294cuda3std3__45__cpo3endE,(_ZN39_INTERNAL_9a950313_4_k_cu_40fda13f_42294cuda3std3__419piecewise_constructE - _ZN39_INTERNAL_9a950313_4_k_cu_40fda13f_42294cuda3std3__45__cpo3endE)
_ZN39_INTERNAL_9a950313_4_k_cu_40fda13f_42294cuda3std3__45__cpo3endE:
	.zero		1
	.type		_ZN39_INTERNAL_9a950313_4_k_cu_40fda13f_42294cuda3std3__419piecewise_constructE,@object
	.size		_ZN39_INTERNAL_9a950313_4_k_cu_40fda13f_42294cuda3std3__419piecewise_constructE,(_ZN39_INTERNAL_9a950313_4_k_cu_40fda13f_42294cuda3std3__45__cpo4cendE - _ZN39_INTERNAL_9a950313_4_k_cu_40fda13f_42294cuda3std3__419piecewise_constructE)
_ZN39_INTERNAL_9a950313_4_k_cu_40fda13f_42294cuda3std3__419piecewise_constructE:
	.zero		1
	.type		_ZN39_INTERNAL_9a950313_4_k_cu_40fda13f_42294cuda3std3__45__cpo4cendE,@object
	.size		_ZN39_INTERNAL_9a950313_4_k_cu_40fda13f_42294cuda3std3__45__cpo4cendE,(_ZN39_INTERNAL_9a950313_4_k_cu_40fda13f_42294cuda3std6ranges3__45__cpo4swapE - _ZN39_INTERNAL_9a950313_4_k_cu_40fda13f_42294cuda3std3__45__cpo4cendE)
_ZN39_INTERNAL_9a950313_4_k_cu_40fda13f_42294cuda3std3__45__cpo4cendE:
	.zero		1
	.type		_ZN39_INTERNAL_9a950313_4_k_cu_40fda13f_42294cuda3std6ranges3__45__cpo4swapE,@object
	.size		_ZN39_INTERNAL_9a950313_4_k_cu_40fda13f_42294cuda3std6ranges3__45__cpo4swapE,(.L_10 - _ZN39_INTERNAL_9a950313_4_k_cu_40fda13f_42294cuda3std6ranges3__45__cpo4swapE)
_ZN39_INTERNAL_9a950313_4_k_cu_40fda13f_42294cuda3std6ranges3__45__cpo4swapE:
	.zero		1
.L_10:


//--------------------- .nv.constant0._ZN7cutlass13device_kernelINS_4conv6kernel13ConvUniversalINS1_16ConvProblemShapeILNS1_8OperatorE2ELi3EEENS1_10collective14CollectiveConvINS1_47MainloopSm100TmaUmmaWarpSpecializedImplicitGemmILS5_2ELi12ELi3ELi1ELi2EN4cute5tupleIJNSA_1CILi1EEESD_SD_EEEEENSB_IJNSC_ILi128EEENSB_IJSG_EEENSB_IJNSC_ILi32EEEEEEEEENS_10bfloat16_tESL_NSA_8TiledMMAINSA_8MMA_AtomIJNSA_20SM100_MMA_F16BF16_SSISL_SL_fLi128ELi128ELNSA_4UMMA5MajorE1ELSQ_1ELNSP_7ScaleInE0ELSR_0EEEEEENSA_6LayoutISE_NSB_IJNSC_ILi0EEESV_SV_EEEEENSB_IJNSA_10UnderscoreESY_SY_EEEEENS7_6detail27Sm100ImplicitGemmTileTraitsINSA_13SM90_TMA_LOADENSA_14ComposedLayoutINSA_7SwizzleILi3ELi4ELi3EEENSA_18smem_ptr_flag_bitsILi16EEENSU_INSB_IJNSC_ILi64EEENSC_ILi8EEEEEENSB_IJSD_S19_EEEEEEEvEENS12_INSA_20SM90_TMA_LOAD_IM2COLES1E_vEEEENS_8epilogue10collective18CollectiveEpilogueINS1J_23Sm100TmaWarpSpecializedILi4ELi2ELi32ELb1ELb0EEEJSK_NSB_IJNSU_ISG_SD_EENSU_ISI_SD_EEEEESL_NSB_IJlNSB_IJSD_lllEEESV_EEESL_S1S_NS1J_6fusion15FusionCallbacksIS1N_NS1T_17LinearCombinationISL_fSL_fLNS_15FloatRoundStyleE2EEESK_S1Q_JEEENSA_5SM1004TMEM4LOAD26SM100_TMEM_LOAD_32dp32b32xES13_NS14_INS15_ILi2ELi4ELi3EEES18_NSU_INSB_IJS1A_SI_EEENSB_IJSI_SD_EEEEEEENSA_39AutoVectorizingCopyWithAssumedAlignmentILi128EEENSA_14SM90_TMA_STOREES27_S29_S29_EEEvvEEEEvNT_6ParamsE --------------------------
	.section	.nv.constant0._ZN7cutlass13device_kernelINS_4conv6kernel13ConvUniversalINS1_16ConvProblemShapeILNS1_8OperatorE2ELi3EEENS1_10collective14CollectiveConvINS1_47MainloopSm100TmaUmmaWarpSpecializedImplicitGemmILS5_2ELi12ELi3ELi1ELi2EN4cute5tupleIJNSA_1CILi1EEESD_SD_EEEEENSB_IJNSC_ILi128EEENSB_IJSG_EEENSB_IJNSC_ILi32EEEEEEEEENS_10bfloat16_tESL_NSA_8TiledMMAINSA_8MMA_AtomIJNSA_20SM100_MMA_F16BF16_SSISL_SL_fLi128ELi128ELNSA_4UMMA5MajorE1ELSQ_1ELNSP_7ScaleInE0ELSR_0EEEEEENSA_6LayoutISE_NSB_IJNSC_ILi0EEESV_SV_EEEEENSB_IJNSA_10UnderscoreESY_SY_EEEEENS7_6detail27Sm100ImplicitGemmTileTraitsINSA_13SM90_TMA_LOADENSA_14ComposedLayoutINSA_7SwizzleILi3ELi4ELi3EEENSA_18smem_ptr_flag_bitsILi16EEENSU_INSB_IJNSC_ILi64EEENSC_ILi8EEEEEENSB_IJSD_S19_EEEEEEEvEENS12_INSA_20SM90_TMA_LOAD_IM2COLES1E_vEEEENS_8epilogue10collective18CollectiveEpilogueINS1J_23Sm100TmaWarpSpecializedILi4ELi2ELi32ELb1ELb0EEEJSK_NSB_IJNSU_ISG_SD_EENSU_ISI_SD_EEEEESL_NSB_IJlNSB_IJSD_lllEEESV_EEESL_S1S_NS1J_6fusion15FusionCallbacksIS1N_NS1T_17LinearCombinationISL_fSL_fLNS_15FloatRoundStyleE2EEESK_S1Q_JEEENSA_5SM1004TMEM4LOAD26SM100_TMEM_LOAD_32dp32b32xES13_NS14_INS15_ILi2ELi4ELi3EEES18_NSU_INSB_IJS1A_SI_EEENSB_IJSI_SD_EEEEEEENSA_39AutoVectorizingCopyWithAssumedAlignmentILi128EEENSA_14SM90_TMA_STOREES27_S29_S29_EEEvvEEEEvNT_6ParamsE,"a",@progbits
	.sectionflags	@""
	.align	4
.nv.constant0._ZN7cutlass13device_kernelINS_4conv6kernel13ConvUniversalINS1_16ConvProblemShapeILNS1_8OperatorE2ELi3EEENS1_10collective14CollectiveConvINS1_47MainloopSm100TmaUmmaWarpSpecializedImplicitGemmILS5_2ELi12ELi3ELi1ELi2EN4cute5tupleIJNSA_1CILi1EEESD_SD_EEEEENSB_IJNSC_ILi128EEENSB_IJSG_EEENSB_IJNSC_ILi32EEEEEEEEENS_10bfloat16_tESL_NSA_8TiledMMAINSA_8MMA_AtomIJNSA_20SM100_MMA_F16BF16_SSISL_SL_fLi128ELi128ELNSA_4UMMA5MajorE1ELSQ_1ELNSP_7ScaleInE0ELSR_0EEEEEENSA_6LayoutISE_NSB_IJNSC_ILi0EEESV_SV_EEEEENSB_IJNSA_10UnderscoreESY_SY_EEEEENS7_6detail27Sm100ImplicitGemmTileTraitsINSA_13SM90_TMA_LOADENSA_14ComposedLayoutINSA_7SwizzleILi3ELi4ELi3EEENSA_18smem_ptr_flag_bitsILi16EEENSU_INSB_IJNSC_ILi64EEENSC_ILi8EEEEEENSB_IJSD_S19_EEEEEEEvEENS12_INSA_20SM90_TMA_LOAD_IM2COLES1E_vEEEENS_8epilogue10collective18CollectiveEpilogueINS1J_23Sm100TmaWarpSpecializedILi4ELi2ELi32ELb1ELb0EEEJSK_NSB_IJNSU_ISG_SD_EENSU_ISI_SD_EEEEESL_NSB_IJlNSB_IJSD_lllEEESV_EEESL_S1S_NS1J_6fusion15FusionCallbacksIS1N_NS1T_17LinearCombinationISL_fSL_fLNS_15FloatRoundStyleE2EEESK_S1Q_JEEENSA_5SM1004TMEM4LOAD26SM100_TMEM_LOAD_32dp32b32xES13_NS14_INS15_ILi2ELi4ELi3EEES18_NSU_INSB_IJS1A_SI_EEENSB_IJSI_SD_EEEEEEENSA_39AutoVectorizingCopyWithAssumedAlignmentILi128EEENSA_14SM90_TMA_STOREES27_S29_S29_EEEvvEEEEvNT_6ParamsE:
	.zero		3200


//--------------------- SYMBOLS --------------------------

	.type		.nv.reservedSmem.offset0,@object
	.size		.nv.reservedSmem.offset0,0x4
	.type		.nv.reservedSmem.cap,@object
	.size		.nv.reservedSmem.cap,0x4
	.type		__assertfail,@function
